def matmul_kernel(
    a_ptr,
    b_ptr,
    c_ptr,
    M,
    N,
    K,
    stride_am,
    stride_ak,
    stride_bk,
    stride_bn,
    stride_cm,
    stride_cn,
    BLOCK_M: tl.constexpr,
    BLOCK_N: tl.constexpr,
    BLOCK_K: tl.constexpr,
    GROUP_M: tl.constexpr,
):
    pid = tl.program_id(axis=0)
    num_pid_m = tl.cdiv(M, BLOCK_M)
    num_pid_n = tl.cdiv(N, BLOCK_N)
    num_pid_in_group = GROUP_M * num_pid_n
    group_id = pid // num_pid_in_group
    first_pid_m = group_id * GROUP_M
    group_size_m = min(num_pid_m - first_pid_m, GROUP_M)
    pid_m = first_pid_m + ((pid % num_pid_in_group) % group_size_m)
    pid_n = (pid % num_pid_in_group) // group_size_m

    offs_am = (pid_m * BLOCK_M + tl.arange(0, BLOCK_M)) % M
    offs_bn = (pid_n * BLOCK_N + tl.arange(0, BLOCK_N)) % N
    offs_k = tl.arange(0, BLOCK_K)
    a_ptrs = a_ptr + offs_am[:, None] * stride_am + offs_k[None, :] * stride_ak
    b_ptrs = b_ptr + offs_k[:, None] * stride_bk + offs_bn[None, :] * stride_bn

    acc = tl.zeros((BLOCK_M, BLOCK_N), dtype=tl.float32)
    for kk in range(0, tl.cdiv(K, BLOCK_K)):
        a = tl.load(a_ptrs, mask=offs_k[None, :] < K - kk * BLOCK_K, other=0.0)
        b = tl.load(b_ptrs, mask=offs_k[:, None] < K - kk * BLOCK_K, other=0.0)
        acc = tl.dot(a, b, acc)
        a_ptrs += BLOCK_K * stride_ak
        b_ptrs += BLOCK_K * stride_bk

    c = acc.to(c_ptr.dtype.element_ty)
    offs_cm = pid_m * BLOCK_M + tl.arange(0, BLOCK_M)
    offs_cn = pid_n * BLOCK_N + tl.arange(0, BLOCK_N)
    c_ptrs = c_ptr + offs_cm[:, None] * stride_cm + offs_cn[None, :] * stride_cn
    mask = (offs_cm[:, None] < M) & (offs_cn[None, :] < N)
    tl.store(c_ptrs, c, mask=mask)

# config = {"BLOCK_K": 128, "BLOCK_M": 128, "BLOCK_N": 64, "GROUP_M": 8, "arch": "sm_90", "dtype": "fp8e5m2", "num_ctas": 1, "num_stages": 3, "num_warps": 1}
# arch = sm_90


// ===== COMPILED SASS (sm_90a) =====

	.target	sm_90a

	.elftype	@"ET_EXEC"


//--------------------- .note.nv.tkinfo           --------------------------
	.section	.note.nv.tkinfo,"",@"SHT_NOTE"
	.sectionflags	@"SHF_NOTE_NV_TKINFO"
	.tkinfo
        /*0018*/ 	.word	0x00000002
        /*0030*/ 	.string	""
        /*0030*/ 	.string	"ptxas"
        /*0030*/ 	.string	"Cuda compilation tools, release 13.0, V13.0.88"
        /*0030*/ 	.string	"Build cuda_13.0.r13.0/compiler.36424714_0"
        /*0030*/ 	.string	"-v  -suppress-debug-info  -lineinfo  -arch sm_90a "



//--------------------- .note.nv.cuinfo           --------------------------
	.section	.note.nv.cuinfo,"",@"SHT_NOTE"
	.sectionflags	@"SHF_NOTE_NV_CUINFO"
        /*0018*/ 	.short	0x0002
        /*001a*/ 	.short	0x005a
        /*001c*/ 	.short	0x0082
	.zero		2


//--------------------- .nv.info                  --------------------------
	.section	.nv.info,"",@"SHT_CUDA_INFO"
	.align	4


	//----- nvinfo : EIATTR_REGCOUNT
	.align		4
        /*0000*/ 	.byte	0x04, 0x2f
        /*0002*/ 	.short	(.L_1 - .L_0)
	.align		4
.L_0:
        /*0004*/ 	.word	index@(matmul_kernel)
        /*0008*/ 	.word	0x00000040


	//----- nvinfo : EIATTR_FRAME_SIZE
	.align		4
.L_1:
        /*000c*/ 	.byte	0x04, 0x11
        /*000e*/ 	.short	(.L_3 - .L_2)
	.align		4
.L_2:
        /*0010*/ 	.word	index@(matmul_kernel)
        /*0014*/ 	.word	0x00003500


	//----- nvinfo : EIATTR_MIN_STACK_SIZE
	.align		4
.L_3:
        /*0018*/ 	.byte	0x04, 0x12
        /*001a*/ 	.short	(.L_5 - .L_4)
	.align		4
.L_4:
        /*001c*/ 	.word	index@(matmul_kernel)
        /*0020*/ 	.word	0x00003500
.L_5:


//--------------------- .nv.compat                --------------------------
	.section	.nv.compat,"",@"SHT_CUDA_COMPAT_INFO"
	.align	4
        /*0000*/ 	.byte	0x02, 0x09, 0x01, 0x00, 0x02, 0x02, 0x02, 0x00, 0x02, 0x05, 0x05, 0x00, 0x03, 0x07, 0x01, 0x01
        /*0010*/ 	.byte	0x02, 0x03, 0x00, 0x00, 0x02, 0x06, 0x01, 0x00, 0x04, 0x0b, 0x08, 0x00, 0x00, 0x00, 0x00, 0x00
        /*0020*/ 	.byte	0x00, 0x00, 0x00, 0x00


//--------------------- .nv.info.matmul_kernel    --------------------------
	.section	.nv.info.matmul_kernel,"",@"SHT_CUDA_INFO"
	.sectionflags	@""
	.align	4


	//----- nvinfo : EIATTR_CUDA_API_VERSION
	.align		4
        /*0000*/ 	.byte	0x04, 0x37
        /*0002*/ 	.short	(.L_7 - .L_6)
.L_6:
        /*0004*/ 	.word	0x00000082


	//----- nvinfo : EIATTR_KPARAM_INFO
	.align		4
.L_7:
        /*0008*/ 	.byte	0x04, 0x17
        /*000a*/ 	.short	(.L_9 - .L_8)
.L_8:
        /*000c*/ 	.word	0x00000000
        /*0010*/ 	.short	0x000d
        /*0012*/ 	.short	0x0048
        /*0014*/ 	.byte	0x00, 0xf4, 0x21, 0x00


	//----- nvinfo : EIATTR_KPARAM_INFO
	.align		4
.L_9:
        /*0018*/ 	.byte	0x04, 0x17
        /*001a*/ 	.short	(.L_11 - .L_10)
.L_10:
        /*001c*/ 	.word	0x00000000
        /*0020*/ 	.short	0x000c
        /*0022*/ 	.short	0x0040
        /*0024*/ 	.byte	0x00, 0xf4, 0x21, 0x00


	//----- nvinfo : EIATTR_KPARAM_INFO
	.align		4
.L_11:
        /*0028*/ 	.byte	0x04, 0x17
        /*002a*/ 	.short	(.L_13 - .L_12)
.L_12:
        /*002c*/ 	.word	0x00000000
        /*0030*/ 	.short	0x000b
        /*0032*/ 	.short	0x0038
        /*0034*/ 	.byte	0x00, 0xf0, 0x11, 0x00


	//----- nvinfo : EIATTR_KPARAM_INFO
	.align		4
.L_13:
        /*0038*/ 	.byte	0x04, 0x17
        /*003a*/ 	.short	(.L_15 - .L_14)
.L_14:
        /*003c*/ 	.word	0x00000000
        /*0040*/ 	.short	0x000a
        /*0042*/ 	.short	0x0034
        /*0044*/ 	.byte	0x00, 0xf0, 0x11, 0x00


	//----- nvinfo : EIATTR_KPARAM_INFO
	.align		4
.L_15:
        /*0048*/ 	.byte	0x04, 0x17
        /*004a*/ 	.short	(.L_17 - .L_16)
.L_16:
        /*004c*/ 	.word	0x00000000
        /*0050*/ 	.short	0x0009
        /*0052*/ 	.short	0x0030
        /*0054*/ 	.byte	0x00, 0xf0, 0x11, 0x00


	//----- nvinfo : EIATTR_KPARAM_INFO
	.align		4
.L_17:
        /*0058*/ 	.byte	0x04, 0x17
        /*005a*/ 	.short	(.L_19 - .L_18)
.L_18:
        /*005c*/ 	.word	0x00000000
        /*0060*/ 	.short	0x0008
        /*0062*/ 	.short	0x002c
        /*0064*/ 	.byte	0x00, 0xf0, 0x11, 0x00


	//----- nvinfo : EIATTR_KPARAM_INFO
	.align		4
.L_19:
        /*0068*/ 	.byte	0x04, 0x17
        /*006a*/ 	.short	(.L_21 - .L_20)
.L_20:
        /*006c*/ 	.word	0x00000000
        /*0070*/ 	.short	0x0007
        /*0072*/ 	.short	0x0028
        /*0074*/ 	.byte	0x00, 0xf0, 0x11, 0x00


	//----- nvinfo : EIATTR_KPARAM_INFO
	.align		4
.L_21:
        /*0078*/ 	.byte	0x04, 0x17
        /*007a*/ 	.short	(.L_23 - .L_22)
.L_22:
        /*007c*/ 	.word	0x00000000
        /*0080*/ 	.short	0x0006
        /*0082*/ 	.short	0x0024
        /*0084*/ 	.byte	0x00, 0xf0, 0x11, 0x00


	//----- nvinfo : EIATTR_KPARAM_INFO
	.align		4
.L_23:
        /*0088*/ 	.byte	0x04, 0x17
        /*008a*/ 	.short	(.L_25 - .L_24)
.L_24:
        /*008c*/ 	.word	0x00000000
        /*0090*/ 	.short	0x0005
        /*0092*/ 	.short	0x0020
        /*0094*/ 	.byte	0x00, 0xf0, 0x11, 0x00


	//----- nvinfo : EIATTR_KPARAM_INFO
	.align		4
.L_25:
        /*0098*/ 	.byte	0x04, 0x17
        /*009a*/ 	.short	(.L_27 - .L_26)
.L_26:
        /*009c*/ 	.word	0x00000000
        /*00a0*/ 	.short	0x0004
        /*00a2*/ 	.short	0x001c
        /*00a4*/ 	.byte	0x00, 0xf0, 0x11, 0x00


	//----- nvinfo : EIATTR_KPARAM_INFO
	.align		4
.L_27:
        /*00a8*/ 	.byte	0x04, 0x17
        /*00aa*/ 	.short	(.L_29 - .L_28)
.L_28:
        /*00ac*/ 	.word	0x00000000
        /*00b0*/ 	.short	0x0003
        /*00b2*/ 	.short	0x0018
        /*00b4*/ 	.byte	0x00, 0xf0, 0x11, 0x00


	//----- nvinfo : EIATTR_KPARAM_INFO
	.align		4
.L_29:
        /*00b8*/ 	.byte	0x04, 0x17
        /*00ba*/ 	.short	(.L_31 - .L_30)
.L_30:
        /*00bc*/ 	.word	0x00000000
        /*00c0*/ 	.short	0x0002
        /*00c2*/ 	.short	0x0010
        /*00c4*/ 	.byte	0x00, 0xf4, 0x21, 0x00


	//----- nvinfo : EIATTR_KPARAM_INFO
	.align		4
.L_31:
        /*00c8*/ 	.byte	0x04, 0x17
        /*00ca*/ 	.short	(.L_33 - .L_32)
.L_32:
        /*00cc*/ 	.word	0x00000000
        /*00d0*/ 	.short	0x0001
        /*00d2*/ 	.short	0x0008
        /*00d4*/ 	.byte	0x00, 0xf4, 0x21, 0x00


	//----- nvinfo : EIATTR_KPARAM_INFO
	.align		4
.L_33:
        /*00d8*/ 	.byte	0x04, 0x17
        /*00da*/ 	.short	(.L_35 - .L_34)
.L_34:
        /*00dc*/ 	.word	0x00000000
        /*00e0*/ 	.short	0x0000
        /*00e2*/ 	.short	0x0000
        /*00e4*/ 	.byte	0x00, 0xf4, 0x21, 0x00


	//----- nvinfo : EIATTR_SPARSE_MMA_MASK
	.align		4
.L_35:
        /*00e8*/ 	.byte	0x03, 0x50
        /*00ea*/ 	.short	0x0000


	//----- nvinfo : EIATTR_MAXREG_COUNT
	.align		4
        /*00ec*/ 	.byte	0x03, 0x1b
        /*00ee*/ 	.short	0x00ff


	//----- nvinfo : EIATTR_NUM_BARRIERS
	.align		4
        /*00f0*/ 	.byte	0x02, 0x4c
        /*00f2*/ 	.byte	0x01
	.zero		1


	//----- nvinfo : EIATTR_ANNOTATIONS
	.align		4
        /*00f4*/ 	.byte	0x04, 0x55
        /*00f6*/ 	.short	(.L_37 - .L_36)


	//   ....[0]....
.L_36:
        /*00f8*/ 	.word	0x00000001
        /*00fc*/ 	.byte	0x60, 0x00, 0x00, 0x00, 0x01, 0x00, 0x00, 0x00, 0x80, 0x00, 0x00, 0x00, 0x01, 0x00, 0x00, 0x00
        /* <DEDUP_REMOVED lines=3423> */
        /*d6fc*/ 	.byte	0xb0, 0x93, 0x03, 0x00, 0x01, 0x00, 0x00, 0x00, 0xd0, 0x93, 0x03, 0x00


	//----- nvinfo : EIATTR_MERCURY_ISA_VERSION
	.align		4
.L_37:
        /*d708*/ 	.byte	0x03, 0x5f
        /*d70a*/ 	.short	0x0101


	//----- nvinfo : EIATTR_COOP_GROUP_MASK_REGIDS
	.align		4
        /*d70c*/ 	.byte	0x04, 0x29
        /*d70e*/ 	.short	(.L_39 - .L_38)


	//   ....[0]....
.L_38:
        /*d710*/ 	.word	0xffffffff


	//   ....[1]....
        /*d714*/ 	.word	0xffffffff


	//   ....[2]....
        /*d718*/ 	.word	0xffffffff


	//   ....[3]....
        /*d71c*/ 	.word	0xffffffff


	//   ....[4]....
        /*d720*/ 	.word	0xffffffff


	//   ....[5]....
        /*d724*/ 	.word	0xffffffff


	//   ....[6]....
        /*d728*/ 	.word	0xffffffff


	//   ....[7]....
        /*d72c*/ 	.word	0xffffffff


	//   ....[8]....
        /*d730*/ 	.word	0xffffffff


	//   ....[9]....
        /*d734*/ 	.word	0xffffffff


	//   ....[10]....
        /*d738*/ 	.word	0xffffffff


	//   ....[11]....
        /*d73c*/ 	.word	0xffffffff


	//   ....[12]....
        /*d740*/ 	.word	0xffffffff


	//   ....[13]....
        /*d744*/ 	.word	0xffffffff


	//   ....[14]....
        /*d748*/ 	.word	0xffffffff


	//   ....[15]....
        /*d74c*/ 	.word	0xffffffff


	//   ....[16]....
        /*d750*/ 	.word	0xffffffff


	//   ....[17]....
        /*d754*/ 	.word	0xffffffff


	//   ....[18]....
        /*d758*/ 	.word	0xffffffff


	//   ....[19]....
        /*d75c*/ 	.word	0xffffffff


	//   ....[20]....
        /*d760*/ 	.word	0xffffffff


	//   ....[21]....
        /*d764*/ 	.word	0xffffffff


	//   ....[22]....
        /*d768*/ 	.word	0xffffffff


	//   ....[23]....
        /*d76c*/ 	.word	0xffffffff


	//   ....[24]....
        /*d770*/ 	.word	0xffffffff


	//   ....[25]....
        /*d774*/ 	.word	0xffffffff


	//   ....[26]....
        /*d778*/ 	.word	0xffffffff


	//   ....[27]....
        /*d77c*/ 	.word	0xffffffff


	//   ....[28]....
        /*d780*/ 	.word	0xffffffff


	//   ....[29]....
        /*d784*/ 	.word	0xffffffff


	//   ....[30]....
        /*d788*/ 	.word	0xffffffff


	//----- nvinfo : EIATTR_COOP_GROUP_INSTR_OFFSETS
	.align		4
.L_39:
        /*d78c*/ 	.byte	0x04, 0x28
        /*d78e*/ 	.short	(.L_41 - .L_40)


	//   ....[0]....
.L_40:
        /*d790*/ 	.word	0x00068c70


	//   ....[1]....
        /*d794*/ 	.word	0x00068da0


	//   ....[2]....
        /*d798*/ 	.word	0x00068ee0


	//   ....[3]....
        /*d79c*/ 	.word	0x00068f00


	//   ....[4]....
        /*d7a0*/ 	.word	0x00068f50


	//   ....[5]....
        /*d7a4*/ 	.word	0x00068f80


	//   ....[6]....
        /*d7a8*/ 	.word	0x000690c0


	//   ....[7]....
        /*d7ac*/ 	.word	0x00069110


	//   ....[8]....
        /*d7b0*/ 	.word	0x00069130


	//   ....[9]....
        /*d7b4*/ 	.word	0x00069240


	//   ....[10]....
        /*d7b8*/ 	.word	0x00069330


	//   ....[11]....
        /*d7bc*/ 	.word	0x000693d0


	//   ....[12]....
        /*d7c0*/ 	.word	0x000693f0


	//   ....[13]....
        /*d7c4*/ 	.word	0x000694d0


	//   ....[14]....
        /*d7c8*/ 	.word	0x00069580


	//   ....[15]....
        /*d7cc*/ 	.word	0x000695d0


	//   ....[16]....
        /*d7d0*/ 	.word	0x00069610


	//   ....[17]....
        /*d7d4*/ 	.word	0x00069640


	//   ....[18]....
        /*d7d8*/ 	.word	0x00069770


	//   ....[19]....
        /*d7dc*/ 	.word	0x00069790


	//   ....[20]....
        /*d7e0*/ 	.word	0x000697d0


	//   ....[21]....
        /*d7e4*/ 	.word	0x00069860


	//   ....[22]....
        /*d7e8*/ 	.word	0x00069890


	//   ....[23]....
        /*d7ec*/ 	.word	0x00069940


	//   ....[24]....
        /*d7f0*/ 	.word	0x000699f0


	//   ....[25]....
        /*d7f4*/ 	.word	0x00069a40


	//   ....[26]....
        /*d7f8*/ 	.word	0x00069a80


	//   ....[27]....
        /*d7fc*/ 	.word	0x00069ad0


	//   ....[28]....
        /*d800*/ 	.word	0x00069af0


	//   ....[29]....
        /*d804*/ 	.word	0x00069bf0


	//   ....[30]....
        /*d808*/ 	.word	0x00069c80


	//----- nvinfo : EIATTR_EXIT_INSTR_OFFSETS
	.align		4
.L_41:
        /*d80c*/ 	.byte	0x04, 0x1c
        /*d80e*/ 	.short	(.L_43 - .L_42)


	//   ....[0]....
.L_42:
        /*d810*/ 	.word	0x00071500


	//   ....[1]....
        /*d814*/ 	.word	0x00071520


	//----- nvinfo : EIATTR_REQNTID
	.align		4
.L_43:
        /*d818*/ 	.byte	0x04, 0x10
        /*d81a*/ 	.short	(.L_45 - .L_44)
.L_44:
        /*d81c*/ 	.word	0x00000020
        /*d820*/ 	.word	0x00000001
        /*d824*/ 	.word	0x00000001


	//----- nvinfo : EIATTR_CBANK_PARAM_SIZE
	.align		4
.L_45:
        /*d828*/ 	.byte	0x03, 0x19
        /*d82a*/ 	.short	0x0050


	//----- nvinfo : EIATTR_PARAM_CBANK
	.align		4
        /*d82c*/ 	.byte	0x04, 0x0a
        /*d82e*/ 	.short	(.L_47 - .L_46)
	.align		4
.L_46:
        /*d830*/ 	.word	index@(.nv.constant0.matmul_kernel)
        /*d834*/ 	.short	0x0210
        /*d836*/ 	.short	0x0050


	//----- nvinfo : EIATTR_SW_WAR
	.align		4
.L_47:
        /*d838*/ 	.byte	0x04, 0x36
        /*d83a*/ 	.short	(.L_49 - .L_48)
.L_48:
        /*d83c*/ 	.word	0x00000008
.L_49:


//--------------------- .nv.callgraph             --------------------------
	.section	.nv.callgraph,"",@"SHT_CUDA_CALLGRAPH"
	.align	4
	.sectionentsize	8
	.align		4
        /*0000*/ 	.word	0x00000000
	.align		4
        /*0004*/ 	.word	0xffffffff
	.align		4
        /*0008*/ 	.word	0x00000000
	.align		4
        /*000c*/ 	.word	0xfffffffe
	.align		4
        /*0010*/ 	.word	0x00000000
	.align		4
        /*0014*/ 	.word	0xfffffffd
	.align		4
        /*0018*/ 	.word	0x00000000
	.align		4
        /*001c*/ 	.word	0xfffffffc


//--------------------- .text.matmul_kernel       --------------------------
	.section	.text.matmul_kernel,"ax",@progbits
	.align	128
        .global         matmul_kernel
        .type           matmul_kernel,@function
        .size           matmul_kernel,(.L_x_3 - matmul_kernel)
        .other          matmul_kernel,@"STO_CUDA_ENTRY STV_DEFAULT"
matmul_kernel:
.text.matmul_kernel:
[----:B------:R-:W0:Y:S08]  /*0000*/  LDC R1, c[0x0][0x28] ;  /* 0x00000a00ff017b82 */ /* 0x000e300000000800 */
[----:B------:R-:W1:Y:S01]  /*0010*/  LDC.64 R2, c[0x0][0x228] ;  /* 0x00008a00ff027b82 */ /* 0x000e620000000a00 */
[----:B0-----:R-:W-:Y:S01]  /*0020*/  VIADD R1, R1, 0xffffcb00 ;  /* 0xffffcb0001017836 */ /* 0x001fe20000000000 */
[----:B------:R-:W0:Y:S01]  /*0030*/  S2R R7, SR_CTAID.X ;  /* 0x0000000000077919 */ /* 0x000e220000002500 */
[----:B------:R-:W-:Y:S01]  /*0040*/  UMOV UR4, 0x400 ;  /* 0x0000040000047882 */ /* 0x000fe20000000000 */
[----:B------:R-:W-:-:S02]  /*0050*/  ULDC.64 UR32, c[0x0][0x208] ;  /* 0x0000820000207ab9 */ /* 0x000fc40000000a00 */
[----:B------:R-:W-:Y:S02]  /*0060*/  STL [R1+0x330], RZ ;  /* 0x000330ff01007387 */ /* 0x000fe40000100800 */
[----:B------:R-:W2:Y:S02]  /*0070*/  S2UR UR5, SR_CgaCtaId ;  /* 0x00000000000579c3 */ /* 0x000ea40000008800 */
[----:B------:R-:W-:Y:S04]  /*0080*/  STL [R1+0x334], RZ ;  /* 0x000334ff01007387 */ /* 0x000fe80000100800 */
[----:B------:R-:W-:Y:S04]  /*0090*/  STL [R1+0x338], RZ ;  /* 0x000338ff01007387 */ /* 0x000fe80000100800 */
[----:B------:R-:W-:Y:S04]  /*00a0*/  STL [R1+0x33c], RZ ;  /* 0x00033cff01007387 */ /* 0x000fe80000100800 */
[----:B------:R-:W-:Y:S01]  /*00b0*/  STL [R1+0x340], RZ ;  /* 0x000340ff01007387 */ /* 0x000fe20000100800 */
[----:B-1----:R-:W-:-:S03]  /*00c0*/  VIADD R0, R3, 0x3f ;  /* 0x0000003f03007836 */ /* 0x002fc60000000000 */
[----:B------:R-:W-:Y:S02]  /*00d0*/  STL [R1+0x344], RZ ;  /* 0x000344ff01007387 */ /* 0x000fe40000100800 */
[----:B------:R-:W-:Y:S02]  /*00e0*/  SHF.R.S32.HI R5, RZ, 0x1f, R0 ;  /* 0x0000001fff057819 */ /* 0x000fe40000011400 */
[----:B------:R-:W-:Y:S01]  /*00f0*/  STL [R1+0x348], RZ ;  /* 0x000348ff01007387 */ /* 0x000fe20000100800 */
[----:B--2---:R-:W-:Y:S01]  /*0100*/  ULEA UR4, UR5, UR4, 0x18 ;  /* 0x0000000405047291 */ /* 0x004fe2000f8ec03f */
[----:B------:R-:W-:Y:S02]  /*0110*/  LEA.HI R5, R5, R0, RZ, 0x6 ;  /* 0x0000000005057211 */ /* 0x000fe400078f30ff */
[----:B------:R-:W-:Y:S01]  /*0120*/  STL [R1+0x34c], RZ ;  /* 0x00034cff01007387 */ /* 0x000fe20000100800 */
[----:B0-----:R-:W-:Y:S02]  /*0130*/  IABS R10, R7 ;  /* 0x00000007000a7213 */ /* 0x001fe40000000000 */
[----:B------:R-:W-:Y:S01]  /*0140*/  SHF.R.S32.HI R5, RZ, 0x6, R5 ;  /* 0x00000006ff057819 */ /* 0x000fe20000011405 */
[----:B------:R-:W-:Y:S04]  /*0150*/  STL [R1+0x310], RZ ;  /* 0x000310ff01007387 */ /* 0x000fe80000100800 */
[----:B------:R-:W-:Y:S01]  /*0160*/  IMAD.SHL.U32 R6, R5, 0x8, RZ ;  /* 0x0000000805067824 */ /* 0x000fe200078e00ff */
[----:B------:R-:W-:Y:S04]  /*0170*/  STL [R1+0x314], RZ ;  /* 0x000314ff01007387 */ /* 0x000fe80000100800 */
[-C--:B------:R-:W-:Y:S01]  /*0180*/  IABS R9, R6.reuse ;  /* 0x0000000600097213 */ /* 0x080fe20000000000 */
[----:B------:R-:W-:Y:S01]  /*0190*/  STL [R1+0x318], RZ ;  /* 0x000318ff01007387 */ /* 0x000fe20000100800 */
[----:B------:R-:W-:-:S02]  /*01a0*/  IABS R12, R6 ;  /* 0x00000006000c7213 */ /* 0x000fc40000000000 */
[----:B------:R-:W0:Y:S01]  /*01b0*/  I2F.RP R0, R9 ;  /* 0x0000000900007306 */ /* 0x000e220000209400 */
[----:B------:R-:W-:Y:S04]  /*01c0*/  STL [R1+0x31c], RZ ;  /* 0x00031cff01007387 */ /* 0x000fe80000100800 */
[----:B------:R-:W-:Y:S04]  /*01d0*/  STL [R1+0x700], RZ ;  /* 0x000700ff01007387 */ /* 0x000fe80000100800 */
[----:B------:R-:W-:Y:S04]  /*01e0*/  STL [R1+0x704], RZ ;  /* 0x000704ff01007387 */ /* 0x000fe80000100800 */
[----:B------:R-:W-:Y:S01]  /*01f0*/  STL [R1+0x708], RZ ;  /* 0x000708ff01007387 */ /* 0x000fe20000100800 */
[----:B0-----:R-:W0:Y:S03]  /*0200*/  MUFU.RCP R0, R0 ;  /* 0x0000000000007308 */ /* 0x001e260000001000 */
[----:B------:R-:W-:Y:S04]  /*0210*/  STL [R1+0x70c], RZ ;  /* 0x00070cff01007387 */ /* 0x000fe80000100800 */
[----:B------:R-:W-:Y:S04]  /*0220*/  STL [R1+0x850], RZ ;  /* 0x000850ff01007387 */ /* 0x000fe80000100800 */
[----:B------:R-:W-:Y:S04]  /*0230*/  STL [R1+0x854], RZ ;  /* 0x000854ff01007387 */ /* 0x000fe80000100800 */
[----:B------:R-:W-:Y:S01]  /*0240*/  STL [R1+0x858], RZ ;  /* 0x000858ff01007387 */ /* 0x000fe20000100800 */
[----:B0-----:R-:W-:-:S03]  /*0250*/  VIADD R4, R0, 0xffffffe ;  /* 0x0ffffffe00047836 */ /* 0x001fc60000000000 */
[----:B------:R-:W-:Y:S01]  /*0260*/  STL [R1+0x85c], RZ ;  /* 0x00085cff01007387 */ /* 0x000fe20000100800 */
[----:B------:R-:W-:Y:S01]  /*0270*/  IMAD.MOV R0, RZ, RZ, -R12 ;  /* 0x000000ffff007224 */ /* 0x000fe200078e0a0c */
[----:B------:R0:W1:Y:S02]  /*0280*/  F2I.FTZ.U32.TRUNC.NTZ R5, R4 ;  /* 0x0000000400057305 */ /* 0x000064000021f000 */
[----:B------:R-:W-:Y:S04]  /*0290*/  STL [R1+0x840], RZ ;  /* 0x000840ff01007387 */ /* 0x000fe80000100800 */
[----:B------:R-:W-:Y:S04]  /*02a0*/  STL [R1+0x844], RZ ;  /* 0x000844ff01007387 */ /* 0x000fe80000100800 */
[----:B------:R-:W-:Y:S01]  /*02b0*/  STL [R1+0x848], RZ ;  /* 0x000848ff01007387 */ /* 0x000fe20000100800 */
[----:B0-----:R-:W-:-:S03]  /*02c0*/  IMAD.MOV.U32 R4, RZ, RZ, RZ ;  /* 0x000000ffff047224 */ /* 0x001fc600078e00ff */
[----:B------:R-:W-:Y:S01]  /*02d0*/  STL [R1+0x84c], RZ ;  /* 0x00084cff01007387 */ /* 0x000fe20000100800 */
[----:B-1----:R-:W-:-:S03]  /*02e0*/  IMAD.MOV R8, RZ, RZ, -R5 ;  /* 0x000000ffff087224 */ /* 0x002fc600078e0a05 */
[----:B------:R-:W-:Y:S01]  /*02f0*/  STL [R1+0x770], RZ ;  /* 0x000770ff01007387 */ /* 0x000fe20000100800 */
[----:B------:R-:W-:-:S03]  /*0300*/  IMAD R11, R8, R9, RZ ;  /* 0x00000009080b7224 */ /* 0x000fc600078e02ff */
[----:B------:R-:W-:Y:S01]  /*0310*/  STL [R1+0x774], RZ ;  /* 0x000774ff01007387 */ /* 0x000fe20000100800 */
[----:B------:R-:W-:Y:S02]  /*0320*/  IMAD.MOV.U32 R8, RZ, RZ, R10 ;  /* 0x000000ffff087224 */ /* 0x000fe400078e000a */
[----:B------:R-:W-:Y:S01]  /*0330*/  IMAD.HI.U32 R5, R5, R11, R4 ;  /* 0x0000000b05057227 */ /* 0x000fe200078e0004 */
[----:B------:R-:W-:Y:S04]  /*0340*/  STL [R1+0x778], RZ ;  /* 0x000778ff01007387 */ /* 0x000fe80000100800 */
[----:B------:R-:W-:Y:S01]  /*0350*/  STL [R1+0x77c], RZ ;  /* 0x00077cff01007387 */ /* 0x000fe20000100800 */
[----:B------:R-:W-:-:S03]  /*0360*/  IMAD.HI.U32 R5, R5, R8, RZ ;  /* 0x0000000805057227 */ /* 0x000fc600078e00ff */
[----:B------:R-:W-:Y:S01]  /*0370*/  STL [R1+0x6f0], RZ ;  /* 0x0006f0ff01007387 */ /* 0x000fe20000100800 */
[----:B------:R-:W-:-:S03]  /*0380*/  IMAD R0, R5, R0, R8 ;  /* 0x0000000005007224 */ /* 0x000fc600078e0208 */
[----:B------:R-:W-:Y:S02]  /*0390*/  STL [R1+0x6f4], RZ ;  /* 0x0006f4ff01007387 */ /* 0x000fe40000100800 */
[----:B------:R-:W-:Y:S02]  /*03a0*/  ISETP.GT.U32.AND P1, PT, R9, R0, PT ;  /* 0x000000000900720c */ /* 0x000fe40003f24070 */
[----:B------:R-:W-:Y:S04]  /*03b0*/  STL [R1+0x6f8], RZ ;  /* 0x0006f8ff01007387 */ /* 0x000fe80000100800 */
[----:B------:R-:W-:Y:S04]  /*03c0*/  STL [R1+0x6fc], RZ ;  /* 0x0006fcff01007387 */ /* 0x000fe80000100800 */
[----:B------:R-:W-:Y:S03]  /*03d0*/  STL [R1+0x6e0], RZ ;  /* 0x0006e0ff01007387 */ /* 0x000fe60000100800 */
[----:B------:R-:W-:Y:S01]  /*03e0*/  @!P1 IMAD.IADD R0, R0, 0x1, -R9 ;  /* 0x0000000100009824 */ /* 0x000fe200078e0a09 */
[----:B------:R-:W-:Y:S01]  /*03f0*/  STL [R1+0x6e4], RZ ;  /* 0x0006e4ff01007387 */ /* 0x000fe20000100800 */
[----:B------:R-:W-:Y:S01]  /*0400*/  @!P1 VIADD R5, R5, 0x1 ;  /* 0x0000000105059836 */ /* 0x000fe20000000000 */
[----:B------:R-:W-:-:S02]  /*0410*/  ISETP.NE.AND P1, PT, R6, RZ, PT ;  /* 0x000000ff0600720c */ /* 0x000fc40003f25270 */
[----:B------:R-:W-:Y:S01]  /*0420*/  STL [R1+0x6e8], RZ ;  /* 0x0006e8ff01007387 */ /* 0x000fe20000100800 */
[----:B------:R-:W-:Y:S02]  /*0430*/  ISETP.GE.U32.AND P0, PT, R0, R9, PT ;  /* 0x000000090000720c */ /* 0x000fe40003f06070 */
[----:B------:R-:W-:Y:S01]  /*0440*/  LOP3.LUT R0, R7, R6, RZ, 0x3c, !PT ;  /* 0x0000000607007212 */ /* 0x000fe200078e3cff */
[----:B------:R-:W-:Y:S03]  /*0450*/  STL [R1+0x6ec], RZ ;  /* 0x0006ecff01007387 */ /* 0x000fe60000100800 */
[----:B------:R-:W-:Y:S01]  /*0460*/  ISETP.GE.AND P2, PT, R0, RZ, PT ;  /* 0x000000ff0000720c */ /* 0x000fe20003f46270 */
[----:B------:R-:W-:Y:S01]  /*0470*/  STL [R1+0x6d0], RZ ;  /* 0x0006d0ff01007387 */ /* 0x000fe20000100800 */
[----:B------:R-:W-:-:S03]  /*0480*/  VIADD R0, R2, 0x7f ;  /* 0x0000007f02007836 */ /* 0x000fc60000000000 */
[----:B------:R-:W-:Y:S02]  /*0490*/  STL [R1+0x6d4], RZ ;  /* 0x0006d4ff01007387 */ /* 0x000fe40000100800 */
[----:B------:R-:W-:Y:S02]  /*04a0*/  @P0 VIADD R5, R5, 0x1 ;  /* 0x0000000105050836 */ /* 0x000fe40000000000 */
[----:B------:R-:W-:Y:S02]  /*04b0*/  STL [R1+0x6d8], RZ ;  /* 0x0006d8ff01007387 */ /* 0x000fe40000100800 */
[----:B------:R-:W-:Y:S01]  /*04c0*/  IMAD.MOV.U32 R4, RZ, RZ, R5 ;  /* 0x000000ffff047224 */ /* 0x000fe200078e0005 */
[----:B------:R-:W-:Y:S01]  /*04d0*/  SHF.R.S32.HI R5, RZ, 0x1f, R0 ;  /* 0x0000001fff057819 */ /* 0x000fe20000011400 */
[----:B------:R-:W-:Y:S02]  /*04e0*/  STL [R1+0x6dc], RZ ;  /* 0x0006dcff01007387 */ /* 0x000fe40000100800 */
[----:B------:R-:W-:Y:S01]  /*04f0*/  @!P2 IMAD.MOV R4, RZ, RZ, -R4 ;  /* 0x000000ffff04a224 */ /* 0x000fe200078e0a04 */
[----:B------:R-:W-:Y:S01]  /*0500*/  @!P1 LOP3.LUT R4, RZ, R6, RZ, 0x33, !PT ;  /* 0x00000006ff049212 */ /* 0x000fe200078e33ff */
[----:B------:R-:W-:Y:S01]  /*0510*/  STL [R1+0x6c0], RZ ;  /* 0x0006c0ff01007387 */ /* 0x000fe20000100800 */
[----:B------:R-:W-:-:S03]  /*0520*/  LEA.HI R5, R5, R0, RZ, 0x7 ;  /* 0x0000000005057211 */ /* 0x000fc600078f38ff */
[----:B------:R-:W-:Y:S01]  /*0530*/  STL [R1+0x6c4], RZ ;  /* 0x0006c4ff01007387 */ /* 0x000fe20000100800 */
[----:B------:R-:W-:Y:S02]  /*0540*/  IMAD.SHL.U32 R8, R4, 0x8, RZ ;  /* 0x0000000804087824 */ /* 0x000fe400078e00ff */
[----:B------:R-:W-:Y:S01]  /*0550*/  IMAD.MOV R4, RZ, RZ, -R4 ;  /* 0x000000ffff047224 */ /* 0x000fe200078e0a04 */
[----:B------:R-:W-:Y:S02]  /*0560*/  STL [R1+0x6c8], RZ ;  /* 0x0006c8ff01007387 */ /* 0x000fe40000100800 */
[----:B------:R-:W-:Y:S01]  /*0570*/  LEA.HI.SX32 R5, R5, -R8, 0x19 ;  /* 0x8000000805057211 */ /* 0x000fe200078fcaff */
[----:B------:R-:W-:Y:S01]  /*0580*/  IMAD R6, R6, R4, R7 ;  /* 0x0000000406067224 */ /* 0x000fe200078e0207 */
[----:B------:R-:W-:Y:S02]  /*0590*/  STL [R1+0x6cc], RZ ;  /* 0x0006ccff01007387 */ /* 0x000fe40000100800 */
[----:B------:R-:W-:-:S02]  /*05a0*/  VIMNMX R13, R5, 0x8, PT ;  /* 0x00000008050d7848 */ /* 0x000fc40003fe0100 */
[----:B------:R-:W-:Y:S01]  /*05b0*/  STL [R1+0x6b0], RZ ;  /* 0x0006b0ff01007387 */ /* 0x000fe20000100800 */
[----:B------:R-:W-:Y:S02]  /*05c0*/  IABS R11, R6 ;  /* 0x00000006000b7213 */ /* 0x000fe40000000000 */
[----:B------:R-:W-:Y:S01]  /*05d0*/  IABS R9, R13 ;  /* 0x0000000d00097213 */ /* 0x000fe20000000000 */
[----:B------:R-:W-:Y:S03]  /*05e0*/  STL [R1+0x6b4], RZ ;  /* 0x0006b4ff01007387 */ /* 0x000fe60000100800 */
        /* <DEDUP_REMOVED lines=11> */
[----:B------:R-:W-:Y:S04]  /*06a0*/  STL [R1+0x828], RZ ;  /* 0x000828ff01007387 */ /* 0x000fe80000100800 */
[----:B------:R-:W-:Y:S01]  /*06b0*/  STL [R1+0x82c], RZ ;  /* 0x00082cff01007387 */ /* 0x000fe20000100800 */
[----:B------:R-:W0:Y:S03]  /*06c0*/  F2I.FTZ.U32.TRUNC.NTZ R5, R5 ;  /* 0x0000000500057305 */ /* 0x000e26000021f000 */
[----:B------:R-:W-:Y:S04]  /*06d0*/  STL [R1+0x760], RZ ;  /* 0x000760ff01007387 */ /* 0x000fe80000100800 */
[----:B------:R-:W-:Y:S04]  /*06e0*/  STL [R1+0x764], RZ ;  /* 0x000764ff01007387 */ /* 0x000fe80000100800 */
[----:B------:R-:W-:Y:S04]  /*06f0*/  STL [R1+0x768], RZ ;  /* 0x000768ff01007387 */ /* 0x000fe80000100800 */
[----:B------:R-:W-:Y:S01]  /*0700*/  STL [R1+0x76c], RZ ;  /* 0x00076cff01007387 */ /* 0x000fe20000100800 */
[----:B0-----:R-:W-:-:S03]  /*0710*/  IMAD.MOV R10, RZ, RZ, -R5 ;  /* 0x000000ffff0a7224 */ /* 0x001fc600078e0a05 */
[----:B------:R-:W-:Y:S01]  /*0720*/  STL [R1+0x6a0], RZ ;  /* 0x0006a0ff01007387 */ /* 0x000fe20000100800 */
[----:B------:R-:W-:Y:S01]  /*0730*/  IMAD.MOV.U32 R4, RZ, RZ, R10 ;  /* 0x000000ffff047224 */ /* 0x000fe200078e000a */
[----:B------:R-:W-:Y:S02]  /*0740*/  IABS R10, R13 ;  /* 0x0000000d000a7213 */ /* 0x000fe40000000000 */
[----:B------:R-:W-:Y:S01]  /*0750*/  STL [R1+0x6a4], RZ ;  /* 0x0006a4ff01007387 */ /* 0x000fe20000100800 */
[----:B------:R-:W-:Y:S02]  /*0760*/  IMAD R7, R4, R9, RZ ;  /* 0x0000000904077224 */ /* 0x000fe400078e02ff */
[----:B------:R-:W-:Y:S01]  /*0770*/  IMAD.MOV.U32 R4, RZ, RZ, RZ ;  /* 0x000000ffff047224 */ /* 0x000fe200078e00ff */
[----:B------:R-:W-:Y:S03]  /*0780*/  STL [R1+0x6a8], RZ ;  /* 0x0006a8ff01007387 */ /* 0x000fe60000100800 */
[----:B------:R-:W-:Y:S01]  /*0790*/  IMAD.HI.U32 R4, R5, R7, R4 ;  /* 0x0000000705047227 */ /* 0x000fe200078e0004 */
[----:B------:R-:W-:Y:S03]  /*07a0*/  STL [R1+0x6ac], RZ ;  /* 0x0006acff01007387 */ /* 0x000fe60000100800 */
[----:B------:R-:W-:Y:S01]  /*07b0*/  IMAD.MOV R5, RZ, RZ, -R10 ;  /* 0x000000ffff057224 */ /* 0x000fe200078e0a0a */
[----:B------:R-:W-:Y:S01]  /*07c0*/  STL [R1+0x600], RZ ;  /* 0x000600ff01007387 */ /* 0x000fe20000100800 */
[----:B------:R-:W-:-:S03]  /*07d0*/  IMAD.HI.U32 R0, R4, R11, RZ ;  /* 0x0000000b04007227 */ /* 0x000fc600078e00ff */
[----:B------:R-:W-:Y:S01]  /*07e0*/  STL [R1+0x604], RZ ;  /* 0x000604ff01007387 */ /* 0x000fe20000100800 */
[----:B------:R-:W-:Y:S02]  /*07f0*/  IMAD R4, R0, R5, R11 ;  /* 0x0000000500047224 */ /* 0x000fe400078e020b */
[----:B------:R-:W0:Y:S01]  /*0800*/  LDC R5, c[0x0][0x230] ;  /* 0x00008c00ff057b82 */ /* 0x000e220000000800 */
        /* <DEDUP_REMOVED lines=11> */
[-C--:B------:R-:W-:Y:S01]  /*08c0*/  LOP3.LUT R4, R6, R13.reuse, RZ, 0x3c, !PT ;  /* 0x0000000d06047212 */ /* 0x080fe200078e3cff */
[----:B------:R-:W-:Y:S01]  /*08d0*/  STL [R1+0x5e0], RZ ;  /* 0x0005e0ff01007387 */ /* 0x000fe20000100800 */
[----:B0-----:R-:W-:Y:S02]  /*08e0*/  VIADD R5, R5, 0x7f ;  /* 0x0000007f05057836 */ /* 0x001fe40000000000 */
[----:B------:R-:W-:Y:S01]  /*08f0*/  ISETP.GE.AND P2, PT, R4, RZ, PT ;  /* 0x000000ff0400720c */ /* 0x000fe20003f46270 */
[----:B------:R-:W-:Y:S04]  /*0900*/  STL [R1+0x5e4], RZ ;  /* 0x0005e4ff01007387 */ /* 0x000fe80000100800 */
[----:B------:R-:W-:Y:S02]  /*0910*/  STL [R1+0x5e8], RZ ;  /* 0x0005e8ff01007387 */ /* 0x000fe40000100800 */
[----:B------:R-:W-:Y:S01]  /*0920*/  @P0 VIADD R0, R0, 0x1 ;  /* 0x0000000100000836 */ /* 0x000fe20000000000 */
[----:B------:R-:W-:Y:S01]  /*0930*/  ISETP.GE.AND P0, PT, R5, 0x80, PT ;  /* 0x000000800500780c */ /* 0x000fe20003f06270 */
[----:B------:R-:W-:Y:S04]  /*0940*/  STL [R1+0x5ec], RZ ;  /* 0x0005ecff01007387 */ /* 0x000fe80000100800 */
[----:B------:R-:W-:Y:S01]  /*0950*/  STL [R1+0x5d0], RZ ;  /* 0x0005d0ff01007387 */ /* 0x000fe20000100800 */
[----:B------:R-:W-:Y:S01]  /*0960*/  @!P2 IMAD.MOV R0, RZ, RZ, -R0 ;  /* 0x000000ffff00a224 */ /* 0x000fe200078e0a00 */
[----:B------:R-:W-:-:S02]  /*0970*/  @!P1 LOP3.LUT R0, RZ, R13, RZ, 0x33, !PT ;  /* 0x0000000dff009212 */ /* 0x000fc400078e33ff */
[----:B------:R-:W-:Y:S03]  /*0980*/  STL [R1+0x5d4], RZ ;  /* 0x0005d4ff01007387 */ /* 0x000fe60000100800 */
[----:B------:R-:W-:Y:S01]  /*0990*/  IMAD.SHL.U32 R21, R0, 0x40, RZ ;  /* 0x0000004000157824 */ /* 0x000fe200078e00ff */
[----:B------:R-:W-:Y:S01]  /*09a0*/  STL [R1+0x5d8], RZ ;  /* 0x0005d8ff01007387 */ /* 0x000fe20000100800 */
[----:B------:R-:W-:Y:S02]  /*09b0*/  IMAD.MOV R4, RZ, RZ, -R0 ;  /* 0x000000ffff047224 */ /* 0x000fe400078e0a00 */
[C---:B------:R-:W-:Y:S01]  /*09c0*/  VIADD R7, R21.reuse, 0x1 ;  /* 0x0000000115077836 */ /* 0x040fe20000000000 */
[----:B------:R-:W-:Y:S01]  /*09d0*/  STL [R1+0x5dc], RZ ;  /* 0x0005dcff01007387 */ /* 0x000fe20000100800 */
[C---:B------:R-:W-:Y:S02]  /*09e0*/  VIADD R5, R21.reuse, 0x2 ;  /* 0x0000000215057836 */ /* 0x040fe40000000000 */
[----:B------:R-:W-:Y:S01]  /*09f0*/  VIADD R0, R21, 0x3 ;  /* 0x0000000315007836 */ /* 0x000fe20000000000 */
[----:B------:R-:W-:Y:S01]  /*0a00*/  STL [R1+0x810], RZ ;  /* 0x000810ff01007387 */ /* 0x000fe20000100800 */
[----:B------:R-:W-:-:S02]  /*0a10*/  IMAD R4, R13, R4, R6 ;  /* 0x000000040d047224 */ /* 0x000fc400078e0206 */
[C---:B------:R-:W-:Y:S01]  /*0a20*/  VIADD R60, R21.reuse, 0x13 ;  /* 0x00000013153c7836 */ /* 0x040fe20000000000 */
[----:B------:R-:W-:Y:S01]  /*0a30*/  STL [R1+0x814], RZ ;  /* 0x000814ff01007387 */ /* 0x000fe20000100800 */
[----:B------:R-:W-:Y:S02]  /*0a40*/  IMAD.IADD R4, R8, 0x1, R4 ;  /* 0x0000000108047824 */ /* 0x000fe400078e0204 */
[C---:B------:R-:W-:Y:S01]  /*0a50*/  VIADD R59, R21.reuse, 0x14 ;  /* 0x00000014153b7836 */ /* 0x040fe20000000000 */
[----:B------:R-:W-:Y:S01]  /*0a60*/  STL [R1+0x818], RZ ;  /* 0x000818ff01007387 */ /* 0x000fe20000100800 */
[C---:B------:R-:W-:Y:S02]  /*0a70*/  VIADD R58, R21.reuse, 0x15 ;  /* 0x00000015153a7836 */ /* 0x040fe40000000000 */
[C---:B------:R-:W-:Y:S01]  /*0a80*/  VIADD R57, R21.reuse, 0x16 ;  /* 0x0000001615397836 */ /* 0x040fe20000000000 */
[----:B------:R-:W-:Y:S01]  /*0a90*/  STL [R1+0x81c], RZ ;  /* 0x00081cff01007387 */ /* 0x000fe20000100800 */
[----:B------:R-:W-:-:S02]  /*0aa0*/  VIADD R56, R21, 0x17 ;  /* 0x0000001715387836 */ /* 0x000fc40000000000 */
[C---:B------:R-:W-:Y:S01]  /*0ab0*/  VIADD R55, R21.reuse, 0x18 ;  /* 0x0000001815377836 */ /* 0x040fe20000000000 */
[----:B------:R-:W-:Y:S01]  /*0ac0*/  STL [R1+0x800], RZ ;  /* 0x000800ff01007387 */ /* 0x000fe20000100800 */
[C---:B------:R-:W-:Y:S02]  /*0ad0*/  VIADD R49, R21.reuse, 0x19 ;  /* 0x0000001915317836 */ /* 0x040fe40000000000 */
        /* <DEDUP_REMOVED lines=50> */
[----:B------:R-:W-:-:S03]  /*0e00*/  VIADD R8, R21, 0x3c ;  /* 0x0000003c15087836 */ /* 0x000fc60000000000 */
[----:B------:R-:W-:Y:S04]  /*0e10*/  STL [R1+0x5a8], RZ ;  /* 0x0005a8ff01007387 */ /* 0x000fe80000100800 */
        /* <DEDUP_REMOVED lines=153> */
[----:B------:R-:W-:Y:S04]  /*17b0*/  STL [R1+0xb54], R21 ;  /* 0x000b541501007387 */ /* 0x000fe80000100800 */
[----:B------:R0:W-:Y:S04]  /*17c0*/  STL [R1+0x58], R7 ;  /* 0x0000580701007387 */ /* 0x0001e80000100800 */
[----:B------:R1:W-:Y:S01]  /*17d0*/  STL [R1+0x54], R5 ;  /* 0x0000540501007387 */ /* 0x0003e20000100800 */
[----:B------:R-:W2:Y:S01]  /*17e0*/  S2R R14, SR_TID.X ;  /* 0x00000000000e7919 */ /* 0x000ea20000002100 */
[----:B0-----:R-:W-:-:S02]  /*17f0*/  VIADD R7, R21, 0x4 ;  /* 0x0000000415077836 */ /* 0x001fc40000000000 */
[----:B------:R0:W-:Y:S01]  /*1800*/  STL [R1+0x50], R0 ;  /* 0x0000500001007387 */ /* 0x0001e20000100800 */
[----:B-1----:R-:W-:-:S03]  /*1810*/  VIADD R5, R21, 0x5 ;  /* 0x0000000515057836 */ /* 0x002fc60000000000 */
[----:B------:R1:W-:Y:S04]  /*1820*/  STL [R1+0x4c], R7 ;  /* 0x00004c0701007387 */ /* 0x0003e80000100800 */
[----:B------:R3:W-:Y:S01]  /*1830*/  STL [R1+0x48], R5 ;  /* 0x0000480501007387 */ /* 0x0007e20000100800 */
[C---:B0-----:R-:W-:Y:S02]  /*1840*/  VIADD R0, R21.reuse, 0x6 ;  /* 0x0000000615007836 */ /* 0x041fe40000000000 */
[----:B-1----:R-:W-:-:S03]  /*1850*/  VIADD R7, R21, 0x7 ;  /* 0x0000000715077836 */ /* 0x002fc60000000000 */
[----:B------:R0:W-:Y:S01]  /*1860*/  STL [R1+0x44], R0 ;  /* 0x0000440001007387 */ /* 0x0001e20000100800 */
[----:B---3--:R-:W-:-:S03]  /*1870*/  VIADD R5, R21, 0x8 ;  /* 0x0000000815057836 */ /* 0x008fc60000000000 */
[----:B------:R1:W-:Y:S04]  /*1880*/  STL [R1+0x40], R7 ;  /* 0x0000400701007387 */ /* 0x0003e80000100800 */
[----:B------:R3:W-:Y:S01]  /*1890*/  STL [R1+0x3c], R5 ;  /* 0x00003c0501007387 */ /* 0x0007e20000100800 */
[C---:B0-----:R-:W-:Y:S01]  /*18a0*/  VIADD R0, R21.reuse, 0x9 ;  /* 0x0000000915007836 */ /* 0x041fe20000000000 */
[----:B--2---:R-:W-:Y:S01]  /*18b0*/  LOP3.LUT R6, R14, 0x1f, RZ, 0xc0, !PT ;  /* 0x0000001f0e067812 */ /* 0x004fe200078ec0ff */
[----:B-1----:R-:W-:-:S03]  /*18c0*/  VIADD R7, R21, 0xa ;  /* 0x0000000a15077836 */ /* 0x002fc60000000000 */
[----:B------:R0:W-:Y:S01]  /*18d0*/  STL [R1+0x38], R0 ;  /* 0x0000380001007387 */ /* 0x0001e20000100800 */
[----:B---3--:R-:W-:-:S03]  /*18e0*/  VIADD R5, R21, 0xb ;  /* 0x0000000b15057836 */ /* 0x008fc60000000000 */
[----:B------:R1:W-:Y:S04]  /*18f0*/  STL [R1+0x34], R7 ;  /* 0x0000340701007387 */ /* 0x0003e80000100800 */
[----:B------:R2:W-:Y:S01]  /*1900*/  STL [R1+0x30], R5 ;  /* 0x0000300501007387 */ /* 0x0005e20000100800 */
[C---:B0-----:R-:W-:Y:S02]  /*1910*/  VIADD R0, R21.reuse, 0xc ;  /* 0x0000000c15007836 */ /* 0x041fe40000000000 */
[----:B-1----:R-:W-:-:S03]  /*1920*/  VIADD R7, R21, 0xd ;  /* 0x0000000d15077836 */ /* 0x002fc60000000000 */
[----:B------:R0:W-:Y:S01]  /*1930*/  STL [R1+0x2c], R0 ;  /* 0x00002c0001007387 */ /* 0x0001e20000100800 */
[----:B--2---:R-:W-:-:S03]  /*1940*/  VIADD R5, R21, 0xe ;  /* 0x0000000e15057836 */ /* 0x004fc60000000000 */
[----:B------:R1:W-:Y:S04]  /*1950*/  STL [R1+0x28], R7 ;  /* 0x0000280701007387 */ /* 0x0003e80000100800 */
[----:B------:R2:W-:Y:S01]  /*1960*/  STL [R1+0x24], R5 ;  /* 0x0000240501007387 */ /* 0x0005e20000100800 */
[C---:B0-----:R-:W-:Y:S02]  /*1970*/  VIADD R0, R21.reuse, 0xf ;  /* 0x0000000f15007836 */ /* 0x041fe40000000000 */
[----:B-1----:R-:W-:-:S03]  /*1980*/  VIADD R7, R21, 0x10 ;  /* 0x0000001015077836 */ /* 0x002fc60000000000 */
[----:B------:R0:W-:Y:S01]  /*1990*/  STL [R1+0x20], R0 ;  /* 0x0000200001007387 */ /* 0x0001e20000100800 */
[----:B--2---:R-:W-:-:S03]  /*19a0*/  VIADD R5, R21, 0x11 ;  /* 0x0000001115057836 */ /* 0x004fc60000000000 */
[----:B------:R1:W-:Y:S04]  /*19b0*/  STL [R1+0x1c], R7 ;  /* 0x00001c0701007387 */ /* 0x0003e80000100800 */
[----:B------:R-:W-:Y:S01]  /*19c0*/  STL [R1+0x18], R5 ;  /* 0x0000180501007387 */ /* 0x000fe20000100800 */
[C---:B0-----:R-:W-:Y:S02]  /*19d0*/  VIADD R0, R21.reuse, 0x12 ;  /* 0x0000001215007836 */ /* 0x041fe40000000000 */
[----:B-1----:R-:W-:-:S03]  /*19e0*/  VIADD R7, R21, 0x3d ;  /* 0x0000003d15077836 */ /* 0x002fc60000000000 */
[----:B------:R0:W-:Y:S02]  /*19f0*/  STL [R1+0xc], R0 ;  /* 0x00000c0001007387 */ /* 0x0001e40000100800 */
[----:B0-----:R-:W-:-:S05]  /*1a00*/  IMAD.SHL.U32 R0, R4, 0x80, RZ ;  /* 0x0000008004007824 */ /* 0x001fca00078e00ff */
[C---:B------:R-:W-:Y:S02]  /*1a10*/  LOP3.LUT R5, R0.reuse, 0x20, R6, 0xfe, !PT ;  /* 0x0000002000057812 */ /* 0x040fe400078efe06 */
[C---:B------:R-:W-:Y:S01]  /*1a20*/  LOP3.LUT R15, R0.reuse, 0x1f, R14, 0xf8, !PT ;  /* 0x0000001f000f7812 */ /* 0x040fe200078ef80e */
[C---:B------:R-:W-:Y:S01]  /*1a30*/  VIADD R14, R21.reuse, 0x36 ;  /* 0x00000036150e7836 */ /* 0x040fe20000000000 */
[C-C-:B------:R-:W-:Y:S01]  /*1a40*/  LOP3.LUT R4, R0.reuse, 0x40, R6.reuse, 0xfe, !PT ;  /* 0x0000004000047812 */ /* 0x140fe200078efe06 */
[----:B------:R0:W-:Y:S01]  /*1a50*/  STL [R1+0xe38], R5 ;  /* 0x000e380501007387 */ /* 0x0001e20000100800 */
[----:B------:R-:W-:Y:S01]  /*1a60*/  LOP3.LUT R0, R0, 0x60, R6, 0xfe, !PT ;  /* 0x0000006000007812 */ /* 0x000fe200078efe06 */
[C---:B------:R-:W-:Y:S02]  /*1a70*/  VIADD R6, R21.reuse, 0x3e ;  /* 0x0000003e15067836 */ /* 0x040fe40000000000 */
[----:B------:R1:W-:Y:S04]  /*1a80*/  STL [R1+0xe3c], R15 ;  /* 0x000e3c0f01007387 */ /* 0x0003e80000100800 */
[----:B------:R1:W-:Y:S01]  /*1a90*/  STL [R1+0xe34], R4 ;  /* 0x000e340401007387 */ /* 0x0003e20000100800 */
[----:B0-----:R-:W-:-:S03]  /*1aa0*/  VIADD R5, R21, 0x3f ;  /* 0x0000003f15057836 */ /* 0x001fc60000000000 */
[----:B------:R1:W-:Y:S01]  /*1ab0*/  STL [R1+0xe30], R0 ;  /* 0x000e300001007387 */ /* 0x0003e20000100800 */
[----:B------:R-:W-:Y:S05]  /*1ac0*/  @!P0 BRA `(.L_x_0) ;  /* 0x0000062000408947 */ /* 0x000fea0003800000 */
[----:B------:R0:W-:Y:S01]  /*1ad0*/  STL [R1+0x28d8], R58 ;  /* 0x0028d83a01007387 */ /* 0x0001e20000100800 */
[----:B-1----:R-:W-:Y:S01]  /*1ae0*/  IABS R0, R3 ;  /* 0x0000000300007213 */ /* 0x002fe20000000000 */
[----:B------:R-:W-:Y:S02]  /*1af0*/  IMAD.MOV.U32 R28, RZ, RZ, RZ ;  /* 0x000000ffff1c7224 */ /* 0x000fe400078e00ff */
[----:B------:R-:W-:Y:S01]  /*1b00*/  IMAD.MOV.U32 R30, RZ, RZ, RZ ;  /* 0x000000ffff1e7224 */ /* 0x000fe200078e00ff */
[----:B------:R1:W-:Y:S01]  /*1b10*/  STL [R1+0x28d4], R59 ;  /* 0x0028d43b01007387 */ /* 0x0003e20000100800 */
[----:B------:R-:W-:Y:S01]  /*1b20*/  ISETP.GE.AND P5, PT, R5, RZ, PT ;  /* 0x000000ff0500720c */ /* 0x000fe20003fa6270 */
[----:B------:R-:W-:Y:S01]  /*1b30*/  ULDC.64 UR6, c[0x0][0x218] ;  /* 0x0000860000067ab9 */ /* 0x000fe20000000a00 */
[----:B------:R-:W-:Y:S01]  /*1b40*/  IABS R51, R5 ;  /* 0x0000000500337213 */ /* 0x000fe20000000000 */
[----:B------:R-:W-:Y:S01]  /*1b50*/  ULDC UR34, c[0x0][0x240] ;  /* 0x0000900000227ab9 */ /* 0x000fe20000000800 */
[----:B0-----:R-:W-:Y:S01]  /*1b60*/  IMAD.MOV.U32 R58, RZ, RZ, R15 ;  /* 0x000000ffff3a7224 */ /* 0x001fe200078e000f */
[----:B------:R-:W-:Y:S01]  /*1b70*/  ISETP.GE.AND P0, PT, R6, RZ, PT ;  /* 0x000000ff0600720c */ /* 0x000fe20003f06270 */
[----:B------:R-:W-:Y:S01]  /*1b80*/  ULDC UR58, c[0x0][0x234] ;  /* 0x00008d00003a7ab9 */ /* 0x000fe20000000800 */
[----:B------:R-:W-:Y:S01]  /*1b90*/  IABS R61, R10 ;  /* 0x0000000a003d7213 */ /* 0x000fe20000000000 */
[----:B------:R-:W-:Y:S01]  /*1ba0*/  ULDC UR9, c[0x0][0x238] ;  /* 0x00008e0000097ab9 */ /* 0x000fe20000000800 */
[----:B-1----:R-:W2:Y:S01]  /*1bb0*/  LDL R59, [R1+0xe38] ;  /* 0x000e3800013b7983 */ /* 0x002ea20000100800 */
[----:B------:R-:W-:Y:S01]  /*1bc0*/  ULDC UR50, c[0x0][0x238] ;  /* 0x00008e0000327ab9 */ /* 0x000fe20000000800 */
[----:B------:R-:W-:Y:S01]  /*1bd0*/  ULDC UR42, c[0x0][0x238] ;  /* 0x00008e00002a7ab9 */ /* 0x000fe20000000800 */
[----:B------:R-:W-:Y:S01]  /*1be0*/  ULDC UR30, c[0x0][0x238] ;  /* 0x00008e00001e7ab9 */ /* 0x000fe20000000800 */
[----:B------:R0:W-:Y:S01]  /*1bf0*/  STL [R1+0x28d0], R60 ;  /* 0x0028d03c01007387 */ /* 0x0001e20000100800 */
[----:B------:R-:W-:Y:S01]  /*1c00*/  ULDC UR22, c[0x0][0x238] ;  /* 0x00008e0000167ab9 */ /* 0x000fe20000000800 */
        /* <DEDUP_REMOVED lines=8> */
[----:B0-----:R-:W3:Y:S01]  /*1c90*/  LDL R60, [R1+0xe34] ;  /* 0x000e3400013c7983 */ /* 0x001ee20000100800 */
[----:B------:R-:W-:Y:S01]  /*1ca0*/  IABS R15, R2 ;  /* 0x00000002000f7213 */ /* 0x000fe20000000000 */
[----:B------:R-:W-:Y:S01]  /*1cb0*/  ULDC UR28, c[0x0][0x238] ;  /* 0x00008e00001c7ab9 */ /* 0x000fe20000000800 */
[----:B------:R-:W-:Y:S01]  /*1cc0*/  ULDC UR24, c[0x0][0x238] ;  /* 0x00008e0000187ab9 */ /* 0x000fe20000000800 */
[----:B------:R0:W-:Y:S01]  /*1cd0*/  STL [R1+0x28b4], R3 ;  /* 0x0028b40301007387 */ /* 0x0001e20000100800 */
[----:B------:R-:W1:Y:S01]  /*1ce0*/  I2F.RP R21, R15 ;  /* 0x0000000f00157306 */ /* 0x000e620000209400 */
        /* <DEDUP_REMOVED lines=8> */
[----:B0-----:R-:W4:Y:S01]  /*1d70*/  LDL R3, [R1+0xe30] ;  /* 0x000e300001037983 */ /* 0x001f220000100800 */
[----:B------:R-:W0:Y:S01]  /*1d80*/  I2F.RP R4, R0 ;  /* 0x0000000000047306 */ /* 0x000e220000209400 */
[----:B------:R-:W-:Y:S01]  /*1d90*/  ISETP.GE.AND P6, PT, R58, RZ, PT ;  /* 0x000000ff3a00720c */ /* 0x000fe20003fc6270 */
[----:B------:R-:W-:Y:S01]  /*1da0*/  ULDC UR51, c[0x0][0x238] ;  /* 0x00008e0000337ab9 */ /* 0x000fe20000000800 */
[----:B------:R-:W-:Y:S01]  /*1db0*/  ULDC UR49, c[0x0][0x238] ;  /* 0x00008e0000317ab9 */ /* 0x000fe20000000800 */
[----:B------:R-:W-:Y:S01]  /*1dc0*/  ULDC UR47, c[0x0][0x238] ;  /* 0x00008e00002f7ab9 */ /* 0x000fe20000000800 */
[----:B------:R-:W-:Y:S01]  /*1dd0*/  ULDC UR45, c[0x0][0x238] ;  /* 0x00008e00002d7ab9 */ /* 0x000fe20000000800 */
[----:B------:R-:W-:Y:S01]  /*1de0*/  ULDC UR43, c[0x0][0x238] ;  /* 0x00008e00002b7ab9 */ /* 0x000fe20000000800 */
[----:B------:R-:W-:Y:S01]  /*1df0*/  ULDC UR41, c[0x0][0x238] ;  /* 0x00008e0000297ab9 */ /* 0x000fe20000000800 */
[----:B-1----:R-:W1:Y:S01]  /*1e00*/  MUFU.RCP R21, R21 ;  /* 0x0000001500157308 */ /* 0x002e620000001000 */
[----:B------:R-:W-:Y:S01]  /*1e10*/  ULDC UR39, c[0x0][0x238] ;  /* 0x00008e0000277ab9 */ /* 0x000fe20000000800 */
[----:B------:R-:W-:Y:S01]  /*1e20*/  ULDC UR37, c[0x0][0x238] ;  /* 0x00008e0000257ab9 */ /* 0x000fe20000000800 */
[----:B------:R-:W-:Y:S01]  /*1e30*/  ULDC UR31, c[0x0][0x238] ;  /* 0x00008e00001f7ab9 */ /* 0x000fe20000000800 */
[----:B------:R-:W-:Y:S01]  /*1e40*/  ULDC UR29, c[0x0][0x238] ;  /* 0x00008e00001d7ab9 */ /* 0x000fe20000000800 */
[----:B------:R-:W-:Y:S01]  /*1e50*/  ULDC UR27, c[0x0][0x238] ;  /* 0x00008e00001b7ab9 */ /* 0x000fe20000000800 */
[----:B------:R-:W-:Y:S01]  /*1e60*/  ULDC UR25, c[0x0][0x238] ;  /* 0x00008e0000197ab9 */ /* 0x000fe20000000800 */
[----:B------:R-:W-:Y:S01]  /*1e70*/  ULDC UR23, c[0x0][0x238] ;  /* 0x00008e0000177ab9 */ /* 0x000fe20000000800 */
[----:B0-----:R-:W0:Y:S01]  /*1e80*/  MUFU.RCP R4, R4 ;  /* 0x0000000400047308 */ /* 0x001e220000001000 */
        /* <DEDUP_REMOVED lines=8> */
[----:B-1----:R-:W-:Y:S01]  /*1f10*/  VIADD R21, R21, 0xffffffe ;  /* 0x0ffffffe15157836 */ /* 0x002fe20000000000 */
[----:B------:R-:W-:Y:S01]  /*1f20*/  ULDC UR46, c[0x0][0x238] ;  /* 0x00008e00002e7ab9 */ /* 0x000fe20000000800 */
[----:B------:R-:W-:Y:S01]  /*1f30*/  ULDC UR8, c[0x0][0x238] ;  /* 0x00008e0000087ab9 */ /* 0x000fe20000000800 */
[----:B------:R-:W-:Y:S01]  /*1f40*/  ULDC UR26, c[0x0][0x238] ;  /* 0x00008e00001a7ab9 */ /* 0x000fe20000000800 */
[----:B------:R-:W1:Y:S01]  /*1f50*/  F2I.FTZ.U32.TRUNC.NTZ R29, R21 ;  /* 0x00000015001d7305 */ /* 0x000e62000021f000 */
[----:B------:R-:W-:Y:S01]  /*1f60*/  ULDC UR54, c[0x0][0x238] ;  /* 0x00008e0000367ab9 */ /* 0x000fe20000000800 */
[----:B------:R-:W-:Y:S01]  /*1f70*/  ULDC UR38, c[0x0][0x238] ;  /* 0x00008e0000267ab9 */ /* 0x000fe20000000800 */
[----:B------:R-:W-:Y:S01]  /*1f80*/  ULDC UR18, c[0x0][0x238] ;  /* 0x00008e0000127ab9 */ /* 0x000fe20000000800 */
[----:B0-----:R-:W-:-:S04]  /*1f90*/  VIADD R4, R4, 0xffffffe ;  /* 0x0ffffffe04047836 */ /* 0x001fc80000000000 */
[----:B------:R1:W0:Y:S02]  /*1fa0*/  F2I.FTZ.U32.TRUNC.NTZ R31, R4 ;  /* 0x00000004001f7305 */ /* 0x000224000021f000 */
[----:B-1----:R-:W-:-:S04]  /*1fb0*/  IMAD.MOV R4, RZ, RZ, -R29 ;  /* 0x000000ffff047224 */ /* 0x002fc800078e0a1d */
[----:B------:R-:W-:Y:S01]  /*1fc0*/  IMAD R52, R4, R15, RZ ;  /* 0x0000000f04347224 */ /* 0x000fe200078e02ff */
[----:B------:R-:W-:Y:S02]  /*1fd0*/  IABS R4, R58 ;  /* 0x0000003a00047213 */ /* 0x000fe40000000000 */
[----:B------:R-:W5:Y:S01]  /*1fe0*/  LDL.LU R58, [R1+0x28d8] ;  /* 0x0028d800013a7983 */ /* 0x000f620000300800 */
[----:B------:R-:W-:-:S04]  /*1ff0*/  IMAD.HI.U32 R52, R29, R52, R28 ;  /* 0x000000341d347227 */ /* 0x000fc800078e001c */
[----:B------:R-:W-:Y:S02]  /*2000*/  IMAD.MOV.U32 R29, RZ, RZ, R4 ;  /* 0x000000ffff1d7224 */ /* 0x000fe400078e0004 */
[----:B0-----:R-:W-:Y:S02]  /*2010*/  IMAD.MOV R4, RZ, RZ, -R31 ;  /* 0x000000ffff047224 */ /* 0x001fe400078e0a1f */
[----:B------:R-:W-:-:S04]  /*2020*/  IMAD.HI.U32 R50, R52, R29, RZ ;  /* 0x0000001d34327227 */ /* 0x000fc800078e00ff */
[----:B------:R-:W-:Y:S02]  /*2030*/  IMAD R4, R4, R0, RZ ;  /* 0x0000000004047224 */ /* 0x000fe400078e02ff */
[----:B------:R-:W-:Y:S02]  /*2040*/  IMAD.MOV R50, RZ, RZ, -R50 ;  /* 0x000000ffff327224 */ /* 0x000fe400078e0a32 */
[----:B------:R-:W-:Y:S01]  /*2050*/  IMAD.HI.U32 R4, R31, R4, R30 ;  /* 0x000000041f047227 */ /* 0x000fe200078e001e */
[----:B------:R-:W-:-:S03]  /*2060*/  IABS R30, R6 ;  /* 0x00000006001e7213 */ /* 0x000fc60000000000 */
[----:B------:R-:W-:Y:S02]  /*2070*/  IMAD R29, R15, R50, R29 ;  /* 0x000000320f1d7224 */ /* 0x000fe400078e021d */
[----:B------:R-:W-:-:S03]  /*2080*/  IMAD.HI.U32 R6, R4, R30, RZ ;  /* 0x0000001e04067227 */ /* 0x000fc600078e00ff */
[----:B------:R-:W-:Y:S01]  /*2090*/  ISETP.GT.U32.AND P1, PT, R15, R29, PT ;  /* 0x0000001d0f00720c */ /* 0x000fe20003f24070 */
[----:B------:R-:W-:-:S04]  /*20a0*/  IMAD.MOV R6, RZ, RZ, -R6 ;  /* 0x000000ffff067224 */ /* 0x000fc800078e0a06 */
[----:B------:R-:W-:Y:S01]  /*20b0*/  IMAD R30, R0, R6, R30 ;  /* 0x00000006001e7224 */ /* 0x000fe200078e021e */
[----:B------:R-:W-:-:S05]  /*20c0*/  IABS R6, R8 ;  /* 0x0000000800067213 */ /* 0x000fca0000000000 */
[----:B------:R-:W-:-:S04]  /*20d0*/  IMAD.HI.U32 R54, R4, R6, RZ ;  /* 0x0000000604367227 */ /* 0x000fc800078e00ff */
[----:B------:R-:W-:Y:S02]  /*20e0*/  @!P1 IMAD.IADD R29, R29, 0x1, -R15 ;  /* 0x000000011d1d9824 */ /* 0x000fe400078e0a0f */
[----:B------:R-:W-:-:S04]  /*20f0*/  IMAD.MOV R54, RZ, RZ, -R54 ;  /* 0x000000ffff367224 */ /* 0x000fc800078e0a36 */
[----:B------:R-:W-:Y:S01]  /*2100*/  IMAD R6, R0, R54, R6 ;  /* 0x0000003600067224 */ /* 0x000fe200078e0206 */
[----:B--2---:R-:W-:-:S05]  /*2110*/  IABS R21, R59 ;  /* 0x0000003b00157213 */ /* 0x004fca0000000000 */
[----:B------:R-:W-:-:S04]  /*2120*/  IMAD.HI.U32 R28, R52, R21, RZ ;  /* 0x00000015341c7227 */ /* 0x000fc800078e00ff */
[----:B------:R-:W-:-:S04]  /*2130*/  IMAD.MOV R28, RZ, RZ, -R28 ;  /* 0x000000ffff1c7224 */ /* 0x000fc800078e0a1c */
[C---:B------:R-:W-:Y:S01]  /*2140*/  IMAD R21, R15.reuse, R28, R21 ;  /* 0x0000001c0f157224 */ /* 0x040fe200078e0215 */
[----:B---3--:R-:W-:Y:S02]  /*2150*/  IABS R31, R60 ;  /* 0x0000003c001f7213 */ /* 0x008fe40000000000 */
[----:B------:R-:W-:Y:S02]  /*2160*/  IABS R28, R7 ;  /* 0x00000007001c7213 */ /* 0x000fe40000000000 */
[----:B------:R-:W-:Y:S01]  /*2170*/  ISETP.GT.U32.AND P2, PT, R15, R21, PT ;  /* 0x000000150f00720c */ /* 0x000fe20003f44070 */
[----:B------:R-:W-:-:S04]  /*2180*/  IMAD.HI.U32 R5, R52, R31, RZ ;  /* 0x0000001f34057227 */ /* 0x000fc800078e00ff */
[----:B------:R-:W-:-:S04]  /*2190*/  IMAD.MOV R5, RZ, RZ, -R5 ;  /* 0x000000ffff057224 */ /* 0x000fc800078e0a05 */
[----:B------:R-:W-:Y:S01]  /*21a0*/  IMAD R31, R15, R5, R31 ;  /* 0x000000050f1f7224 */ /* 0x000fe200078e021f */
[----:B----4-:R-:W-:Y:S01]  /*21b0*/  IABS R50, R3 ;  /* 0x0000000300327213 */ /* 0x010fe20000000000 */
[----:B------:R-:W-:-:S03]  /*21c0*/  IMAD.HI.U32 R5, R4, R28, RZ ;  /* 0x0000001c04057227 */ /* 0x000fc600078e00ff */
[----:B------:R-:W-:Y:S01]  /*21d0*/  ISETP.GT.U32.AND P3, PT, R15, R31, PT ;  /* 0x0000001f0f00720c */ /* 0x000fe20003f64070 */
[----:B------:R-:W-:-:S04]  /*21e0*/  IMAD.HI.U32 R53, R52, R50, RZ ;  /* 0x0000003234357227 */ /* 0x000fc800078e00ff */
[----:B------:R-:W-:Y:S02]  /*21f0*/  IMAD.MOV R53, RZ, RZ, -R53 ;  /* 0x000000ffff357224 */ /* 0x000fe400078e0a35 */
[----:B------:R-:W-:-:S04]  /*2200*/  IMAD.HI.U32 R52, R4, R51, RZ ;  /* 0x0000003304347227 */ /* 0x000fc800078e00ff */
[----:B------:R-:W-:Y:S02]  /*2210*/  IMAD R50, R15, R53, R50 ;  /* 0x000000350f327224 */ /* 0x000fe400078e0232 */
[--C-:B------:R-:W-:Y:S01]  /*2220*/  @!P3 IMAD.IADD R31, R31, 0x1, -R15.reuse ;  /* 0x000000011f1fb824 */ /* 0x100fe200078e0a0f */
[C---:B------:R-:W-:Y:S01]  /*2230*/  ISETP.GT.U32.AND P3, PT, R15.reuse, R29, PT ;  /* 0x0000001d0f00720c */ /* 0x040fe20003f64070 */
[----:B------:R-:W-:Y:S01]  /*2240*/  IMAD.MOV R52, RZ, RZ, -R52 ;  /* 0x000000ffff347224 */ /* 0x000fe200078e0a34 */
[----:B------:R-:W-:Y:S01]  /*2250*/  ISETP.GT.U32.AND P4, PT, R15, R50, PT ;  /* 0x000000320f00720c */ /* 0x000fe20003f84070 */
[----:B------:R-:W-:Y:S01]  /*2260*/  @!P2 IMAD.IADD R21, R21, 0x1, -R15 ;  /* 0x000000011515a824 */ /* 0x000fe200078e0a0f */
[C---:B------:R-:W-:Y:S01]  /*2270*/  ISETP.GT.U32.AND P1, PT, R15.reuse, R31, PT ;  /* 0x0000001f0f00720c */ /* 0x040fe20003f24070 */
[----:B------:R-:W-:Y:S02]  /*2280*/  IMAD R51, R0, R52, R51 ;  /* 0x0000003400337224 */ /* 0x000fe400078e0233 */
[----:B------:R-:W-:Y:S01]  /*2290*/  IMAD.MOV R5, RZ, RZ, -R5 ;  /* 0x000000ffff057224 */ /* 0x000fe200078e0a05 */
[----:B------:R-:W-:Y:S01]  /*22a0*/  ISETP.GT.U32.AND P2, PT, R15, R21, PT ;  /* 0x000000150f00720c */ /* 0x000fe20003f44070 */
[----:B------:R-:W-:-:S04]  /*22b0*/  IMAD.HI.U32 R52, R4, R61, RZ ;  /* 0x0000003d04347227 */ /* 0x000fc800078e00ff */
[--C-:B------:R-:W-:Y:S01]  /*22c0*/  @!P3 IMAD.IADD R29, R29, 0x1, -R15.reuse ;  /* 0x000000011d1db824 */ /* 0x100fe200078e0a0f */
[----:B------:R-:W-:Y:S01]  /*22d0*/  ISETP.GT.U32.AND P3, PT, R0, R51, PT ;  /* 0x000000330000720c */ /* 0x000fe20003f64070 */
[--C-:B------:R-:W-:Y:S02]  /*22e0*/  @!P4 IMAD.IADD R50, R50, 0x1, -R15.reuse ;  /* 0x000000013232c824 */ /* 0x100fe400078e0a0f */
[C---:B------:R-:W-:Y:S01]  /*22f0*/  IMAD R28, R0.reuse, R5, R28 ;  /* 0x00000005001c7224 */ /* 0x040fe200078e021c */
[----:B------:R-:W-:Y:S02]  /*2300*/  IABS R5, R9 ;  /* 0x0000000900057213 */ /* 0x000fe40000000000 */
[----:B------:R-:W-:Y:S01]  /*2310*/  ISETP.GT.U32.AND P4, PT, R15, R50, PT ;  /* 0x000000320f00720c */ /* 0x000fe20003f84070 */
[--C-:B------:R-:W-:Y:S01]  /*2320*/  @!P2 IMAD.IADD R21, R21, 0x1, -R15.reuse ;  /* 0x000000011515a824 */ /* 0x100fe200078e0a0f */
[C---:B------:R-:W-:Y:S01]  /*2330*/  ISETP.GT.U32.AND P2, PT, R0.reuse, R30, PT ;  /* 0x0000001e0000720c */ /* 0x040fe20003f44070 */
[----:B------:R-:W-:Y:S01]  /*2340*/  @!P1 IMAD.IADD R31, R31, 0x1, -R15 ;  /* 0x000000011f1f9824 */ /* 0x000fe200078e0a0f */
[----:B------:R-:W-:Y:S01]  /*2350*/  ISETP.GT.U32.AND P1, PT, R0, R28, PT ;  /* 0x0000001c0000720c */ /* 0x000fe20003f24070 */
[----:B------:R-:W-:Y:S01]  /*2360*/  @!P6 IMAD.MOV R29, RZ, RZ, -R29 ;  /* 0x000000ffff1de224 */ /* 0x000fe200078e0a1d */
[----:B------:R-:W-:Y:S01]  /*2370*/  ISETP.GE.AND P6, PT, R59, RZ, PT ;  /* 0x000000ff3b00720c */ /* 0x000fe20003fc6270 */
[----:B------:R-:W-:Y:S01]  /*2380*/  @!P3 IMAD.IADD R51, R51, 0x1, -R0 ;  /* 0x000000013333b824 */ /* 0x000fe200078e0a00 */
[----:B------:R-:W-:Y:S01]  /*2390*/  ISETP.GE.AND P3, PT, R60, RZ, PT ;  /* 0x000000ff3c00720c */ /* 0x000fe20003f66270 */
[----:B------:R-:W-:Y:S01]  /*23a0*/  IMAD.MOV R52, RZ, RZ, -R52 ;  /* 0x000000ffff347224 */ /* 0x000fe200078e0a34 */
[----:B------:R-:W2:Y:S01]  /*23b0*/  LDL.LU R59, [R1+0x28d4] ;  /* 0x0028d400013b7983 */ /* 0x000ea20000300800 */
[----:B------:R-:W-:-:S03]  /*23c0*/  IMAD.HI.U32 R53, R4, R5, RZ ;  /* 0x0000000504357227 */ /* 0x000fc600078e00ff */
[----:B------:R-:W3:Y:S01]  /*23d0*/  LDL.LU R60, [R1+0x28d0] ;  /* 0x0028d000013c7983 */ /* 0x000ee20000300800 */
[----:B------:R-:W-:Y:S01]  /*23e0*/  @!P4 IMAD.IADD R50, R50, 0x1, -R15 ;  /* 0x000000013232c824 */ /* 0x000fe200078e0a0f */
[C---:B------:R-:W-:Y:S01]  /*23f0*/  ISETP.GT.U32.AND P4, PT, R0.reuse, R6, PT ;  /* 0x000000060000720c */ /* 0x040fe20003f84070 */
[----:B------:R-:W-:Y:S01]  /*2400*/  IMAD R61, R0, R52, R61 ;  /* 0x00000034003d7224 */ /* 0x000fe200078e023d */
[----:B------:R-:W-:Y:S01]  /*2410*/  LOP3.LUT R52, RZ, R2, RZ, 0x33, !PT ;  /* 0x00000002ff347212 */ /* 0x000fe200078e33ff */
[--C-:B------:R-:W-:Y:S01]  /*2420*/  @!P2 IMAD.IADD R30, R30, 0x1, -R0.reuse ;  /* 0x000000011e1ea824 */ /* 0x100fe200078e0a00 */
[----:B------:R-:W-:Y:S01]  /*2430*/  ISETP.GE.AND P2, PT, R3, RZ, PT ;  /* 0x000000ff0300720c */ /* 0x000fe20003f46270 */
[----:B------:R-:W-:Y:S01]  /*2440*/  @!P1 IMAD.IADD R28, R28, 0x1, -R0 ;  /* 0x000000011c1c9824 */ /* 0x000fe200078e0a00 */
[----:B------:R-:W-:Y:S01]  /*2450*/  ISETP.NE.AND P1, PT, R2, RZ, PT ;  /* 0x000000ff0200720c */ /* 0x000fe20003f25270 */
[----:B------:R-:W-:Y:S02]  /*2460*/  @!P6 IMAD.MOV R21, RZ, RZ, -R21 ;  /* 0x000000ffff15e224 */ /* 0x000fe400078e0a15 */
[----:B------:R-:W-:Y:S01]  /*2470*/  @!P3 IMAD.MOV R31, RZ, RZ, -R31 ;  /* 0x000000ffff1fb224 */ /* 0x000fe200078e0a1f */
[----:B------:R-:W-:-:S02]  /*2480*/  SEL R3, R52, R29, !P1 ;  /* 0x0000001d34037207 */ /* 0x000fc40004800000 */
[----:B------:R-:W-:Y:S01]  /*2490*/  SEL R29, R52, R21, !P1 ;  /* 0x00000015341d7207 */ /* 0x000fe20004800000 */
[----:B------:R-:W-:Y:S01]  /*24a0*/  IMAD.MOV R53, RZ, RZ, -R53 ;  /* 0x000000ffff357224 */ /* 0x000fe200078e0a35 */
[----:B------:R-:W-:Y:S02]  /*24b0*/  ISETP.GT.U32.AND P6, PT, R0, R30, PT ;  /* 0x0000001e0000720c */ /* 0x000fe40003fc4070 */
[----:B------:R-:W-:Y:S02]  /*24c0*/  SEL R21, R52, R31, !P1 ;  /* 0x0000001f34157207 */ /* 0x000fe40004800000 */
[----:B------:R-:W-:Y:S01]  /*24d0*/  IABS R2, R11 ;  /* 0x0000000b00027213 */ /* 0x000fe20000000000 */
[----:B------:R-:W-:Y:S01]  /*24e0*/  @!P4 IMAD.IADD R6, R6, 0x1, -R0 ;  /* 0x000000010606c824 */ /* 0x000fe200078e0a00 */
[----:B------:R-:W-:Y:S01]  /*24f0*/  STL [R1+0x68], R3 ;  /* 0x0000680301007387 */ /* 0x000fe20000100800 */
[----:B------:R-:W-:Y:S01]  /*2500*/  IABS R15, R12 ;  /* 0x0000000c000f7213 */ /* 0x000fe20000000000 */
[C---:B------:R-:W-:Y:S01]  /*2510*/  IMAD R5, R0.reuse, R53, R5 ;  /* 0x0000003500057224 */ /* 0x040fe200078e0205 */
[----:B------:R-:W-:Y:S01]  /*2520*/  ISETP.GT.U32.AND P4, PT, R0, R51, PT ;  /* 0x000000330000720c */ /* 0x000fe20003f84070 */
[----:B------:R-:W-:Y:S01]  /*2530*/  STL [R1+0x64], R29 ;  /* 0x0000641d01007387 */ /* 0x000fe20000100800 */
[----:B------:R-:W-:-:S03]  /*2540*/  @!P2 IMAD.MOV R50, RZ, RZ, -R50 ;  /* 0x000000ffff32a224 */ /* 0x000fc600078e0a32 */
[----:B------:R0:W-:Y:S01]  /*2550*/  STL [R1+0x60], R21 ;  /* 0x0000601501007387 */ /* 0x0001e20000100800 */
[C---:B------:R-:W-:Y:S02]  /*2560*/  ISETP.GT.U32.AND P2, PT, R0.reuse, R28, PT ;  /* 0x0000001c0000720c */ /* 0x040fe40003f44070 */
[----:B------:R-:W-:Y:S01]  /*2570*/  ISETP.GT.U32.AND P3, PT, R0, R5, PT ;  /* 0x000000050000720c */ /* 0x000fe20003f64070 */
[----:B0-----:R-:W-:Y:S02]  /*2580*/  IMAD.MOV.U32 R21, RZ, RZ, R2 ;  /* 0x000000ffff157224 */ /* 0x001fe400078e0002 */
[----:B------:R-:W-:Y:S02]  /*2590*/  IMAD.MOV.U32 R2, RZ, RZ, R15 ;  /* 0x000000ffff027224 */ /* 0x000fe400078e000f */
[----:B------:R-:W-:Y:S01]  /*25a0*/  IMAD.HI.U32 R15, R4, R21, RZ ;  /* 0x00000015040f7227 */ /* 0x000fe200078e00ff */
[----:B------:R-:W-:-:S03]  /*25b0*/  SEL R3, R52, R50, !P1 ;  /* 0x0000003234037207 */ /* 0x000fc60004800000 */
[--C-:B------:R-:W-:Y:S01]  /*25c0*/  @!P6 IMAD.IADD R30, R30, 0x1, -R0.reuse ;  /* 0x000000011e1ee824 */ /* 0x100fe200078e0a00 */
[C---:B------:R-:W-:Y:S01]  /*25d0*/  ISETP.GT.U32.AND P6, PT, R0.reuse, R61, PT ;  /* 0x0000003d0000720c */ /* 0x040fe20003fc4070 */
[----:B------:R-:W-:Y:S01]  /*25e0*/  IMAD.MOV R15, RZ, RZ, -R15 ;  /* 0x000000ffff0f7224 */ /* 0x000fe200078e0a0f */
[C---:B------:R-:W-:Y:S01]  /*25f0*/  ISETP.GT.U32.AND P1, PT, R0.reuse, R6, PT ;  /* 0x000000060000720c */ /* 0x040fe20003f24070 */
[----:B------:R0:W-:Y:S01]  /*2600*/  STL [R1+0x5c], R3 ;  /* 0x00005c0301007387 */ /* 0x0001e20000100800 */
[----:B------:R-:W-:Y:S01]  /*2610*/  @!P4 IMAD.IADD R51, R51, 0x1, -R0 ;  /* 0x000000013333c824 */ /* 0x000fe200078e0a00 */
[----:B------:R-:W-:Y:S01]  /*2620*/  ISETP.GE.AND P4, PT, R7, RZ, PT ;  /* 0x000000ff0700720c */ /* 0x000fe20003f86270 */
[----:B------:R-:W-:Y:S02]  /*2630*/  IMAD R15, R0, R15, R21 ;  /* 0x0000000f000f7224 */ /* 0x000fe400078e0215 */
[----:B------:R-:W-:Y:S02]  /*2640*/  IMAD.MOV.U32 R29, RZ, RZ, R51 ;  /* 0x000000ffff1d7224 */ /* 0x000fe400078e0033 */
[----:B0-----:R-:W-:-:S02]  /*2650*/  IMAD.MOV.U32 R3, RZ, RZ, R30 ;  /* 0x000000ffff037224 */ /* 0x001fc400078e001e */
[--C-:B------:R-:W-:Y:S01]  /*2660*/  @!P2 IMAD.IADD R28, R28, 0x1, -R0.reuse ;  /* 0x000000011c1ca824 */ /* 0x100fe200078e0a00 */
[----:B------:R-:W-:Y:S01]  /*2670*/  ISETP.GE.AND P2, PT, R8, RZ, PT ;  /* 0x000000ff0800720c */ /* 0x000fe20003f46270 */
[----:B------:R-:W-:Y:S01]  /*2680*/  @!P0 IMAD.MOV R3, RZ, RZ, -R3 ;  /* 0x000000ffff038224 */ /* 0x000fe200078e0a03 */
[----:B------:R-:W-:Y:S01]  /*2690*/  ISETP.GT.U32.AND P0, PT, R0, R15, PT ;  /* 0x0000000f0000720c */ /* 0x000fe20003f04070 */
[----:B------:R-:W-:Y:S02]  /*26a0*/  @!P3 IMAD.IADD R5, R5, 0x1, -R0 ;  /* 0x000000010505b824 */ /* 0x000fe400078e0a00 */
[----:B------:R-:W-:-:S04]  /*26b0*/  IMAD.HI.U32 R7, R4, R2, RZ ;  /* 0x0000000204077227 */ /* 0x000fc800078e00ff */
[----:B------:R-:W-:Y:S02]  /*26c0*/  @!P5 IMAD.MOV R29, RZ, RZ, -R29 ;  /* 0x000000ffff1dd224 */ /* 0x000fe400078e0a1d */
[----:B------:R-:W-:Y:S01]  /*26d0*/  @!P6 IMAD.IADD R61, R61, 0x1, -R0 ;  /* 0x000000013d3de824 */ /* 0x000fe200078e0a00 */
[----:B------:R-:W-:Y:S01]  /*26e0*/  ISETP.GT.U32.AND P6, PT, R0, R5, PT ;  /* 0x000000050000720c */ /* 0x000fe20003fc4070 */
[----:B------:R-:W-:Y:S02]  /*26f0*/  IMAD.MOV.U32 R8, RZ, RZ, R28 ;  /* 0x000000ffff087224 */ /* 0x000fe400078e001c */
[----:B------:R-:W-:Y:S02]  /*2700*/  @!P1 IMAD.IADD R6, R6, 0x1, -R0 ;  /* 0x0000000106069824 */ /* 0x000fe400078e0a00 */
[----:B------:R-:W-:Y:S01]  /*2710*/  IMAD.MOV R7, RZ, RZ, -R7 ;  /* 0x000000ffff077224 */ /* 0x000fe200078e0a07 */
[----:B------:R-:W-:Y:S01]  /*2720*/  STL [R1+0x14], R29 ;  /* 0x0000141d01007387 */ /* 0x000fe20000100800 */
[----:B------:R-:W-:-:S02]  /*2730*/  @!P4 IMAD.MOV R8, RZ, RZ, -R8 ;  /* 0x000000ffff08c224 */ /* 0x000fc400078e0a08 */
[----:B------:R-:W-:Y:S01]  /*2740*/  IMAD R2, R0, R7, R2 ;  /* 0x0000000700027224 */ /* 0x000fe200078e0202 */
[----:B------:R0:W-:Y:S01]  /*2750*/  STL [R1+0x10], R3 ;  /* 0x0000100301007387 */ /* 0x0001e20000100800 */
[----:B------:R-:W-:Y:S01]  /*2760*/  IABS R7, R13 ;  /* 0x0000000d00077213 */ /* 0x000fe20000000000 */
[----:B------:R-:W-:Y:S02]  /*2770*/  @!P0 IMAD.IADD R15, R15, 0x1, -R0 ;  /* 0x000000010f0f8824 */ /* 0x000fe400078e0a00 */
[----:B------:R1:W-:Y:S01]  /*2780*/  STL [R1+0x8], R8 ;  /* 0x0000080801007387 */ /* 0x0003e20000100800 */
[----:B0-----:R-:W-:-:S04]  /*2790*/  IMAD.MOV.U32 R3, RZ, RZ, R6 ;  /* 0x000000ffff037224 */ /* 0x001fc800078e0006 */
[----:B------:R-:W-:Y:S01]  /*27a0*/  @!P2 IMAD.MOV R3, RZ, RZ, -R3 ;  /* 0x000000ffff03a224 */ /* 0x000fe200078e0a03 */
[----:B-1----:R-:W-:Y:S02]  /*27b0*/  IABS R8, R14 ;  /* 0x0000000e00087213 */ /* 0x002fe40000000000 */
[C---:B------:R-:W-:Y:S01]  /*27c0*/  ISETP.GT.U32.AND P2, PT, R0.reuse, R2, PT ;  /* 0x000000020000720c */ /* 0x040fe20003f44070 */
[----:B------:R-:W-:Y:S01]  /*27d0*/  IMAD.MOV.U32 R6, RZ, RZ, R7 ;  /* 0x000000ffff067224 */ /* 0x000fe200078e0007 */
[----:B------:R-:W-:Y:S01]  /*27e0*/  ISETP.GE.AND P1, PT, R9, RZ, PT ;  /* 0x000000ff0900720c */ /* 0x000fe20003f26270 */
[----:B------:R-:W-:Y:S01]  /*27f0*/  @!P6 IMAD.IADD R5, R5, 0x1, -R0 ;  /* 0x000000010505e824 */ /* 0x000fe200078e0a00 */
[----:B------:R-:W-:Y:S01]  /*2800*/  ISETP.GT.U32.AND P0, PT, R0, R15, PT ;  /* 0x0000000f0000720c */ /* 0x000fe20003f04070 */
[----:B------:R-:W-:Y:S01]  /*2810*/  IMAD.MOV.U32 R7, RZ, RZ, R8 ;  /* 0x000000ffff077224 */ /* 0x000fe200078e0008 */
[----:B------:R0:W-:Y:S01]  /*2820*/  STL [R1+0x4], R3 ;  /* 0x0000040301007387 */ /* 0x0001e20000100800 */
[----:B------:R-:W-:Y:S01]  /*2830*/  ISETP.GE.AND P4, PT, R11, RZ, PT ;  /* 0x000000ff0b00720c */ /* 0x000fe20003f86270 */
[----:B0-----:R-:W-:-:S02]  /*2840*/  IMAD.MOV.U32 R3, RZ, RZ, R5 ;  /* 0x000000ffff037224 */ /* 0x001fc400078e0005 */
[----:B------:R-:W-:Y:S01]  /*2850*/  IMAD.HI.U32 R5, R4, R7, RZ ;  /* 0x0000000704057227 */ /* 0x000fe200078e00ff */
[----:B------:R-:W-:-:S03]  /*2860*/  ISETP.GT.U32.AND P5, PT, R0, R61, PT ;  /* 0x0000003d0000720c */ /* 0x000fc60003fa4070 */
[--C-:B------:R-:W-:Y:S02]  /*2870*/  @!P2 IMAD.IADD R2, R2, 0x1, -R0.reuse ;  /* 0x000000010202a824 */ /* 0x100fe400078e0a00 */
[----:B------:R-:W-:Y:S02]  /*2880*/  IMAD.MOV R5, RZ, RZ, -R5 ;  /* 0x000000ffff057224 */ /* 0x000fe400078e0a05 */
[----:B------:R-:W-:Y:S01]  /*2890*/  @!P1 IMAD.MOV R3, RZ, RZ, -R3 ;  /* 0x000000ffff039224 */ /* 0x000fe200078e0a03 */
[C---:B------:R-:W-:Y:S01]  /*28a0*/  ISETP.GT.U32.AND P1, PT, R0.reuse, R2, PT ;  /* 0x000000020000720c */ /* 0x040fe20003f24070 */
[----:B------:R-:W-:Y:S02]  /*28b0*/  @!P0 IMAD.IADD R15, R15, 0x1, -R0 ;  /* 0x000000010f0f8824 */ /* 0x000fe400078e0a00 */
[----:B------:R-:W-:Y:S02]  /*28c0*/  IMAD R5, R0, R5, R7 ;  /* 0x0000000500057224 */ /* 0x000fe400078e0207 */
[----:B------:R-:W-:Y:S01]  /*28d0*/  IMAD.HI.U32 R8, R4, R6, RZ ;  /* 0x0000000604087227 */ /* 0x000fe200078e00ff */
[----:B------:R-:W-:-:S02]  /*28e0*/  ISETP.GE.AND P3, PT, R10, RZ, PT ;  /* 0x000000ff0a00720c */ /* 0x000fc40003f66270 */
[----:B------:R-:W-:Y:S01]  /*28f0*/  IABS R10, R16 ;  /* 0x00000010000a7213 */ /* 0x000fe20000000000 */
[----:B------:R-:W-:Y:S01]  /*2900*/  @!P4 IMAD.MOV R15, RZ, RZ, -R15 ;  /* 0x000000ffff0fc224 */ /* 0x000fe200078e0a0f */
[----:B------:R-:W-:Y:S01]  /*2910*/  ISETP.GT.U32.AND P4, PT, R0, R5, PT ;  /* 0x000000050000720c */ /* 0x000fe20003f84070 */
[----:B------:R-:W-:Y:S01]  /*2920*/  IMAD.MOV R8, RZ, RZ, -R8 ;  /* 0x000000ffff087224 */ /* 0x000fe200078e0a08 */
[----:B------:R-:W-:-:S03]  /*2930*/  ISETP.GE.AND P6, PT, R12, RZ, PT ;  /* 0x000000ff0c00720c */ /* 0x000fc60003fc6270 */
[----:B------:R-:W-:Y:S02]  /*2940*/  IMAD R6, R0, R8, R6 ;  /* 0x0000000800067224 */ /* 0x000fe400078e0206 */
[----:B------:R-:W-:-:S04]  /*2950*/  IMAD.HI.U32 R8, R4, R10, RZ ;  /* 0x0000000a04087227 */ /* 0x000fc800078e00ff */
[----:B------:R-:W-:Y:S01]  /*2960*/  @!P5 IMAD.IADD R61, R61, 0x1, -R0 ;  /* 0x000000013d3dd824 */ /* 0x000fe200078e0a00 */
[----:B------:R-:W-:Y:S01]  /*2970*/  ISETP.GT.U32.AND P0, PT, R0, R6, PT ;  /* 0x000000060000720c */ /* 0x000fe20003f04070 */
[----:B------:R-:W-:Y:S02]  /*2980*/  IMAD.MOV R8, RZ, RZ, -R8 ;  /* 0x000000ffff087224 */ /* 0x000fe400078e0a08 */
[----:B------:R-:W-:Y:S02]  /*2990*/  @!P1 IMAD.IADD R2, R2, 0x1, -R0 ;  /* 0x0000000102029824 */ /* 0x000fe400078e0a00 */
[----:B------:R-:W-:Y:S01]  /*29a0*/  @!P3 IMAD.MOV R61, RZ, RZ, -R61 ;  /* 0x000000ffff3db224 */ /* 0x000fe200078e0a3d */
[----:B------:R-:W-:Y:S01]  /*29b0*/  ISETP.GE.AND P3, PT, R16, RZ, PT ;  /* 0x000000ff1000720c */ /* 0x000fe20003f66270 */
[----:B------:R-:W-:Y:S01]  /*29c0*/  IMAD R10, R0, R8, R10 ;  /* 0x00000008000a7224 */ /* 0x000fe200078e020a */
[----:B------:R-:W-:Y:S01]  /*29d0*/  IABS R11, R17 ;  /* 0x00000011000b7213 */ /* 0x000fe20000000000 */
[----:B------:R-:W-:Y:S01]  /*29e0*/  @!P4 IMAD.IADD R5, R5, 0x1, -R0 ;  /* 0x000000010505c824 */ /* 0x000fe200078e0a00 */
[----:B------:R-:W-:Y:S01]  /*29f0*/  IABS R21, R18 ;  /* 0x0000001200157213 */ /* 0x000fe20000000000 */
[----:B------:R-:W-:Y:S01]  /*2a00*/  IMAD.MOV.U32 R16, RZ, RZ, R2 ;  /* 0x000000ffff107224 */ /* 0x000fe200078e0002 */
[----:B------:R-:W-:Y:S01]  /*2a10*/  ISETP.GE.AND P5, PT, R13, RZ, PT ;  /* 0x000000ff0d00720c */ /* 0x000fe20003fa6270 */
[----:B------:R-:W-:Y:S01]  /*2a20*/  IMAD.HI.U32 R13, R4, R11, RZ ;  /* 0x0000000b040d7227 */ /* 0x000fe200078e00ff */
[----:B------:R-:W-:-:S03]  /*2a30*/  ISETP.GT.U32.AND P4, PT, R0, R5, PT ;  /* 0x000000050000720c */ /* 0x000fc60003f84070 */
[----:B------:R-:W-:Y:S01]  /*2a40*/  @!P6 IMAD.MOV R16, RZ, RZ, -R16 ;  /* 0x000000ffff10e224 */ /* 0x000fe200078e0a10 */
[----:B------:R-:W-:Y:S01]  /*2a50*/  ISETP.GT.U32.AND P6, PT, R0, R10, PT ;  /* 0x0000000a0000720c */ /* 0x000fe20003fc4070 */
[----:B------:R-:W-:-:S04]  /*2a60*/  IMAD.HI.U32 R12, R4, R21, RZ ;  /* 0x00000015040c7227 */ /* 0x000fc800078e00ff */
[----:B------:R-:W-:Y:S02]  /*2a70*/  @!P0 IMAD.IADD R6, R6, 0x1, -R0 ;  /* 0x0000000106068824 */ /* 0x000fe400078e0a00 */
[----:B------:R-:W-:Y:S02]  /*2a80*/  IMAD.MOV R13, RZ, RZ, -R13 ;  /* 0x000000ffff0d7224 */ /* 0x000fe400078e0a0d */
[----:B------:R-:W-:Y:S01]  /*2a90*/  IMAD.MOV R12, RZ, RZ, -R12 ;  /* 0x000000ffff0c7224 */ /* 0x000fe200078e0a0c */
[C---:B------:R-:W-:Y:S01]  /*2aa0*/  ISETP.GT.U32.AND P0, PT, R0.reuse, R6, PT ;  /* 0x000000060000720c */ /* 0x040fe20003f04070 */
[C---:B------:R-:W-:Y:S02]  /*2ab0*/  IMAD R11, R0.reuse, R13, R11 ;  /* 0x0000000d000b7224 */ /* 0x040fe400078e020b */
[C---:B------:R-:W-:Y:S02]  /*2ac0*/  IMAD R21, R0.reuse, R12, R21 ;  /* 0x0000000c00157224 */ /* 0x040fe400078e0215 */
[--C-:B------:R-:W-:Y:S01]  /*2ad0*/  @!P4 IMAD.IADD R5, R5, 0x1, -R0.reuse ;  /* 0x000000010505c824 */ /* 0x100fe200078e0a00 */
[----:B------:R-:W-:Y:S01]  /*2ae0*/  ISETP.GT.U32.AND P4, PT, R0, R11, PT ;  /* 0x0000000b0000720c */ /* 0x000fe20003f84070 */
[----:B------:R-:W-:Y:S01]  /*2af0*/  @!P6 IMAD.IADD R10, R10, 0x1, -R0 ;  /* 0x000000010a0ae824 */ /* 0x000fe200078e0a00 */
[----:B------:R-:W-:-:S02]  /*2b00*/  ISETP.GT.U32.AND P6, PT, R0, R21, PT ;  /* 0x000000150000720c */ /* 0x000fc40003fc4070 */
[----:B------:R-:W-:-:S03]  /*2b10*/  IABS R8, R20 ;  /* 0x0000001400087213 */ /* 0x000fc60000000000 */
[----:B------:R-:W-:Y:S01]  /*2b20*/  @!P0 IMAD.IADD R6, R6, 0x1, -R0 ;  /* 0x0000000106068824 */ /* 0x000fe200078e0a00 */
[----:B------:R-:W-:Y:S01]  /*2b30*/  ISETP.GE.AND P1, PT, R17, RZ, PT ;  /* 0x000000ff1100720c */ /* 0x000fe20003f26270 */
[----:B------:R-:W-:Y:S01]  /*2b40*/  IMAD.HI.U32 R7, R4, R8, RZ ;  /* 0x0000000804077227 */ /* 0x000fe200078e00ff */
[----:B------:R-:W-:-:S03]  /*2b50*/  IABS R12, R23 ;  /* 0x00000017000c7213 */ /* 0x000fc60000000000 */
[----:B------:R-:W-:Y:S01]  /*2b60*/  @!P4 IMAD.IADD R11, R11, 0x1, -R0 ;  /* 0x000000010b0bc824 */ /* 0x000fe200078e0a00 */
[C---:B------:R-:W-:Y:S01]  /*2b70*/  ISETP.GT.U32.AND P4, PT, R0.reuse, R10, PT ;  /* 0x0000000a0000720c */ /* 0x040fe20003f84070 */
[----:B------:R-:W-:Y:S02]  /*2b80*/  IMAD.MOV.U32 R17, RZ, RZ, R6 ;  /* 0x000000ffff117224 */ /* 0x000fe400078e0006 */
[----:B------:R-:W-:Y:S01]  /*2b90*/  @!P6 IMAD.IADD R21, R21, 0x1, -R0 ;  /* 0x000000011515e824 */ /* 0x000fe200078e0a00 */
[----:B------:R-:W-:Y:S01]  /*2ba0*/  IABS R9, R19 ;  /* 0x0000001300097213 */ /* 0x000fe20000000000 */
[----:B------:R-:W-:Y:S02]  /*2bb0*/  @!P5 IMAD.MOV R17, RZ, RZ, -R17 ;  /* 0x000000ffff11d224 */ /* 0x000fe400078e0a11 */
[----:B------:R-:W-:Y:S01]  /*2bc0*/  IMAD.MOV R7, RZ, RZ, -R7 ;  /* 0x000000ffff077224 */ /* 0x000fe200078e0a07 */
[----:B------:R-:W-:Y:S01]  /*2bd0*/  ISETP.GT.U32.AND P5, PT, R0, R21, PT ;  /* 0x000000150000720c */ /* 0x000fe20003fa4070 */
[----:B------:R-:W-:Y:S01]  /*2be0*/  IMAD.HI.U32 R6, R4, R12, RZ ;  /* 0x0000000c04067227 */ /* 0x000fe200078e00ff */
[----:B------:R-:W-:-:S02]  /*2bf0*/  ISETP.GE.AND P0, PT, R18, RZ, PT ;  /* 0x000000ff1200720c */ /* 0x000fc40003f06270 */
[----:B------:R-:W-:Y:S01]  /*2c00*/  ISETP.GE.AND P2, PT, R14, RZ, PT ;  /* 0x000000ff0e00720c */ /* 0x000fe20003f46270 */
[----:B------:R-:W-:Y:S01]  /*2c10*/  IMAD.MOV.U32 R18, RZ, RZ, R5 ;  /* 0x000000ffff127224 */ /* 0x000fe200078e0005 */
[----:B------:R-:W-:Y:S01]  /*2c20*/  IABS R13, R22 ;  /* 0x00000016000d7213 */ /* 0x000fe20000000000 */
[----:B------:R-:W-:Y:S01]  /*2c30*/  IMAD.HI.U32 R2, R4, R9, RZ ;  /* 0x0000000904027227 */ /* 0x000fe200078e00ff */
[----:B------:R-:W-:-:S03]  /*2c40*/  ISETP.GT.U32.AND P6, PT, R0, R11, PT ;  /* 0x0000000b0000720c */ /* 0x000fc60003fc4070 */
[----:B------:R-:W-:Y:S02]  /*2c50*/  IMAD R8, R0, R7, R8 ;  /* 0x0000000700087224 */ /* 0x000fe400078e0208 */
[----:B------:R-:W-:Y:S02]  /*2c60*/  IMAD.MOV R5, RZ, RZ, -R6 ;  /* 0x000000ffff057224 */ /* 0x000fe400078e0a06 */
[----:B------:R-:W-:Y:S02]  /*2c70*/  IMAD.MOV R2, RZ, RZ, -R2 ;  /* 0x000000ffff027224 */ /* 0x000fe400078e0a02 */
[----:B------:R-:W-:-:S04]  /*2c80*/  IMAD.HI.U32 R14, R4, R13, RZ ;  /* 0x0000000d040e7227 */ /* 0x000fc800078e00ff */
[----:B------:R-:W-:Y:S01]  /*2c90*/  @!P4 IMAD.IADD R10, R10, 0x1, -R0 ;  /* 0x000000010a0ac824 */ /* 0x000fe200078e0a00 */
[C---:B------:R-:W-:Y:S01]  /*2ca0*/  ISETP.GT.U32.AND P4, PT, R0.reuse, R8, PT ;  /* 0x000000080000720c */ /* 0x040fe20003f84070 */
[C---:B------:R-:W-:Y:S02]  /*2cb0*/  IMAD R5, R0.reuse, R5, R12 ;  /* 0x0000000500057224 */ /* 0x040fe400078e020c */
[C---:B------:R-:W-:Y:S02]  /*2cc0*/  IMAD R9, R0.reuse, R2, R9 ;  /* 0x0000000200097224 */ /* 0x040fe400078e0209 */
[----:B------:R-:W-:Y:S02]  /*2cd0*/  IMAD.MOV R14, RZ, RZ, -R14 ;  /* 0x000000ffff0e7224 */ /* 0x000fe400078e0a0e */
[----:B------:R-:W-:Y:S01]  /*2ce0*/  @!P5 IMAD.IADD R21, R21, 0x1, -R0 ;  /* 0x000000011515d824 */ /* 0x000fe200078e0a00 */
[C---:B------:R-:W-:Y:S01]  /*2cf0*/  ISETP.GT.U32.AND P5, PT, R0.reuse, R5, PT ;  /* 0x000000050000720c */ /* 0x040fe20003fa4070 */
[----:B------:R-:W-:Y:S01]  /*2d00*/  @!P2 IMAD.MOV R18, RZ, RZ, -R18 ;  /* 0x000000ffff12a224 */ /* 0x000fe200078e0a12 */
[C---:B------:R-:W-:Y:S01]  /*2d10*/  ISETP.GT.U32.AND P2, PT, R0.reuse, R9, PT ;  /* 0x000000090000720c */ /* 0x040fe20003f44070 */
[----:B------:R-:W-:Y:S01]  /*2d20*/  IMAD R6, R0, R14, R13 ;  /* 0x0000000e00067224 */ /* 0x000fe200078e020d */
[----:B------:R-:W-:Y:S01]  /*2d30*/  IABS R7, R24 ;  /* 0x0000001800077213 */ /* 0x000fe20000000000 */
[--C-:B------:R-:W-:Y:S01]  /*2d40*/  @!P6 IMAD.IADD R11, R11, 0x1, -R0.reuse ;  /* 0x000000010b0be824 */ /* 0x100fe200078e0a00 */
[----:B------:R-:W-:Y:S01]  /*2d50*/  IABS R2, R25 ;  /* 0x0000001900027213 */ /* 0x000fe20000000000 */
[----:B------:R-:W-:Y:S01]  /*2d60*/  @!P4 IMAD.IADD R8, R8, 0x1, -R0 ;  /* 0x000000010808c824 */ /* 0x000fe200078e0a00 */
[----:B------:R-:W-:Y:S01]  /*2d70*/  ISETP.GT.U32.AND P6, PT, R0, R6, PT ;  /* 0x000000060000720c */ /* 0x000fe20003fc4070 */
[----:B------:R-:W-:-:S04]  /*2d80*/  IMAD.HI.U32 R13, R4, R7, RZ ;  /* 0x00000007040d7227 */ /* 0x000fc800078e00ff */
[--C-:B------:R-:W-:Y:S01]  /*2d90*/  @!P5 IMAD.IADD R5, R5, 0x1, -R0.reuse ;  /* 0x000000010505d824 */ /* 0x100fe200078e0a00 */
[----:B------:R-:W-:Y:S01]  /*2da0*/  ISETP.GT.U32.AND P5, PT, R0, R8, PT ;  /* 0x000000080000720c */ /* 0x000fe20003fa4070 */
[----:B------:R-:W-:Y:S01]  /*2db0*/  IMAD.HI.U32 R14, R4, R2, RZ ;  /* 0x00000002040e7227 */ /* 0x000fe200078e00ff */
[----:B------:R0:W-:Y:S03]  /*2dc0*/  STL [R1], R3 ;  /* 0x0000000301007387 */ /* 0x0001e60000100800 */
[----:B------:R-:W-:Y:S02]  /*2dd0*/  IMAD.MOV R13, RZ, RZ, -R13 ;  /* 0x000000ffff0d7224 */ /* 0x000fe400078e0a0d */
[----:B------:R-:W-:Y:S01]  /*2de0*/  @!P2 IMAD.IADD R9, R9, 0x1, -R0 ;  /* 0x000000010909a824 */ /* 0x000fe200078e0a00 */
[----:B------:R-:W-:Y:S01]  /*2df0*/  ISETP.GE.AND P2, PT, R19, RZ, PT ;  /* 0x000000ff1300720c */ /* 0x000fe20003f46270 */
[----:B------:R-:W-:-:S02]  /*2e00*/  IMAD.MOV R14, RZ, RZ, -R14 ;  /* 0x000000ffff0e7224 */ /* 0x000fc400078e0a0e */
[----:B------:R-:W-:Y:S01]  /*2e10*/  IMAD R7, R0, R13, R7 ;  /* 0x0000000d00077224 */ /* 0x000fe200078e0207 */
[----:B0-----:R-:W4:Y:S01]  /*2e20*/  LDL.LU R3, [R1+0x20] ;  /* 0x0000200001037983 */ /* 0x001f220000300800 */
[----:B------:R-:W-:Y:S01]  /*2e30*/  @!P6 IMAD.IADD R6, R6, 0x1, -R0 ;  /* 0x000000010606e824 */ /* 0x000fe200078e0a00 */
[C---:B------:R-:W-:Y:S01]  /*2e40*/  ISETP.GT.U32.AND P6, PT, R0.reuse, R9, PT ;  /* 0x000000090000720c */ /* 0x040fe20003fc4070 */
[----:B------:R-:W-:Y:S01]  /*2e50*/  IMAD.MOV.U32 R19, RZ, RZ, R10 ;  /* 0x000000ffff137224 */ /* 0x000fe200078e000a */
[----:B------:R0:W-:Y:S01]  /*2e60*/  STL [R1+0x2894], R61 ;  /* 0x0028943d01007387 */ /* 0x0001e20000100800 */
[C---:B------:R-:W-:Y:S02]  /*2e70*/  IMAD R2, R0.reuse, R14, R2 ;  /* 0x0000000e00027224 */ /* 0x040fe400078e0202 */
[----:B------:R-:W-:Y:S01]  /*2e80*/  @!P3 IMAD.MOV R19, RZ, RZ, -R19 ;  /* 0x000000ffff13b224 */ /* 0x000fe200078e0a13 */
[C---:B------:R-:W-:Y:S01]  /*2e90*/  ISETP.GT.U32.AND P3, PT, R0.reuse, R6, PT ;  /* 0x000000060000720c */ /* 0x040fe20003f64070 */
[----:B------:R-:W-:Y:S01]  /*2ea0*/  @!P0 IMAD.MOV R21, RZ, RZ, -R21 ;  /* 0x000000ffff158224 */ /* 0x000fe200078e0a15 */
[----:B------:R-:W-:Y:S01]  /*2eb0*/  ISETP.GT.U32.AND P0, PT, R0, R7, PT ;  /* 0x000000070000720c */ /* 0x000fe20003f04070 */
[----:B0-----:R-:W4:Y:S01]  /*2ec0*/  LDL.LU R61, [R1+0x1c] ;  /* 0x00001c00013d7983 */ /* 0x001f220000300800 */
[----:B------:R-:W-:-:S03]  /*2ed0*/  @!P5 IMAD.IADD R8, R8, 0x1, -R0 ;  /* 0x000000010808d824 */ /* 0x000fc600078e0a00 */
[----:B------:R0:W-:Y:S01]  /*2ee0*/  STL [R1+0x2898], R15 ;  /* 0x0028980f01007387 */ /* 0x0001e20000100800 */
[----:B------:R-:W-:Y:S02]  /*2ef0*/  ISETP.GT.U32.AND P5, PT, R0, R2, PT ;  /* 0x000000020000720c */ /* 0x000fe40003fa4070 */
[----:B------:R-:W-:Y:S01]  /*2f00*/  ISETP.GE.AND P4, PT, R20, RZ, PT ;  /* 0x000000ff1400720c */ /* 0x000fe20003f86270 */
[----:B0-----:R-:W4:Y:S04]  /*2f10*/  LDL.LU R15, [R1+0x18] ;  /* 0x00001800010f7983 */ /* 0x001f280000300800 */
[----:B------:R0:W-:Y:S01]  /*2f20*/  STL [R1+0x289c], R16 ;  /* 0x00289c1001007387 */ /* 0x0001e20000100800 */
[----:B------:R-:W-:-:S03]  /*2f30*/  IMAD.MOV.U32 R20, RZ, RZ, R11 ;  /* 0x000000ffff147224 */ /* 0x000fc600078e000b */
[----:B0-----:R-:W4:Y:S01]  /*2f40*/  LDL.LU R16, [R1+0xc] ;  /* 0x00000c0001107983 */ /* 0x001f220000300800 */
[----:B------:R-:W-:Y:S01]  /*2f50*/  @!P6 IMAD.IADD R9, R9, 0x1, -R0 ;  /* 0x000000010909e824 */ /* 0x000fe200078e0a00 */
[----:B------:R-:W-:Y:S01]  /*2f60*/  ISETP.GE.AND P6, PT, R22, RZ, PT ;  /* 0x000000ff1600720c */ /* 0x000fe20003fc6270 */
[----:B------:R-:W-:Y:S01]  /*2f70*/  @!P1 IMAD.MOV R20, RZ, RZ, -R20 ;  /* 0x000000ffff149224 */ /* 0x000fe200078e0a14 */
[----:B------:R-:W-:Y:S01]  /*2f80*/  ISETP.GT.U32.AND P1, PT, R0, R5, PT ;  /* 0x000000050000720c */ /* 0x000fe20003f24070 */
[--C-:B------:R-:W-:Y:S01]  /*2f90*/  @!P3 IMAD.IADD R6, R6, 0x1, -R0.reuse ;  /* 0x000000010606b824 */ /* 0x100fe200078e0a00 */
[----:B------:R-:W-:Y:S01]  /*2fa0*/  ISETP.GE.AND P3, PT, R23, RZ, PT ;  /* 0x000000ff1700720c */ /* 0x000fe20003f66270 */
[----:B------:R-:W-:Y:S02]  /*2fb0*/  @!P0 IMAD.IADD R7, R7, 0x1, -R0 ;  /* 0x0000000107078824 */ /* 0x000fe400078e0a00 */
[----:B------:R-:W-:Y:S02]  /*2fc0*/  IMAD.MOV.U32 R22, RZ, RZ, R9 ;  /* 0x000000ffff167224 */ /* 0x000fe400078e0009 */
[----:B------:R-:W-:-:S02]  /*2fd0*/  IMAD.MOV.U32 R23, RZ, RZ, R8 ;  /* 0x000000ffff177224 */ /* 0x000fc400078e0008 */
[----:B------:R-:W-:Y:S01]  /*2fe0*/  @!P5 IMAD.IADD R2, R2, 0x1, -R0 ;  /* 0x000000010202d824 */ /* 0x000fe200078e0a00 */
[----:B------:R-:W-:Y:S01]  /*2ff0*/  IABS R12, R26 ;  /* 0x0000001a000c7213 */ /* 0x000fe20000000000 */
[----:B------:R-:W-:Y:S01]  /*3000*/  @!P2 IMAD.MOV R22, RZ, RZ, -R22 ;  /* 0x000000ffff16a224 */ /* 0x000fe200078e0a16 */
[C---:B------:R-:W-:Y:S01]  /*3010*/  ISETP.GT.U32.AND P2, PT, R0.reuse, R7, PT ;  /* 0x000000070000720c */ /* 0x040fe20003f44070 */
[----:B------:R-:W-:Y:S01]  /*3020*/  @!P4 IMAD.MOV R23, RZ, RZ, -R23 ;  /* 0x000000ffff17c224 */ /* 0x000fe200078e0a17 */
[----:B------:R-:W-:Y:S01]  /*3030*/  ISETP.GT.U32.AND P4, PT, R0, R2, PT ;  /* 0x000000020000720c */ /* 0x000fe20003f84070 */
[----:B------:R-:W-:Y:S01]  /*3040*/  IMAD.HI.U32 R11, R4, R12, RZ ;  /* 0x0000000c040b7227 */ /* 0x000fe200078e00ff */
[----:B------:R-:W-:-:S03]  /*3050*/  ISETP.GE.AND P0, PT, R25, RZ, PT ;  /* 0x000000ff1900720c */ /* 0x000fc60003f06270 */
[----:B------:R-:W-:Y:S01]  /*3060*/  @!P1 IMAD.IADD R5, R5, 0x1, -R0 ;  /* 0x0000000105059824 */ /* 0x000fe200078e0a00 */
[----:B------:R-:W-:Y:S01]  /*3070*/  ISETP.GE.AND P1, PT, R24, RZ, PT ;  /* 0x000000ff1800720c */ /* 0x000fe20003f26270 */
[----:B------:R-:W-:Y:S02]  /*3080*/  IMAD.MOV R11, RZ, RZ, -R11 ;  /* 0x000000ffff0b7224 */ /* 0x000fe400078e0a0b */
[----:B------:R-:W-:Y:S02]  /*3090*/  IMAD.MOV.U32 R24, RZ, RZ, R6 ;  /* 0x000000ffff187224 */ /* 0x000fe400078e0006 */
[----:B------:R-:W-:Y:S02]  /*30a0*/  IMAD R28, R0, R11, R12 ;  /* 0x0000000b001c7224 */ /* 0x000fe400078e020c */
[----:B------:R-:W-:Y:S02]  /*30b0*/  @!P2 IMAD.IADD R7, R7, 0x1, -R0 ;  /* 0x000000010707a824 */ /* 0x000fe400078e0a00 */
[----:B------:R-:W-:Y:S01]  /*30c0*/  @!P6 IMAD.MOV R24, RZ, RZ, -R24 ;  /* 0x000000ffff18e224 */ /* 0x000fe200078e0a18 */
[----:B------:R-:W-:Y:S01]  /*30d0*/  ISETP.GE.AND P6, PT, R26, RZ, PT ;  /* 0x000000ff1a00720c */ /* 0x000fe20003fc6270 */
[----:B------:R-:W-:Y:S01]  /*30e0*/  @!P4 IMAD.IADD R2, R2, 0x1, -R0 ;  /* 0x000000010202c824 */ /* 0x000fe200078e0a00 */
[----:B------:R-:W-:Y:S01]  /*30f0*/  STL [R1+0x28a0], R17 ;  /* 0x0028a01101007387 */ /* 0x000fe20000100800 */
[----:B------:R-:W-:Y:S01]  /*3100*/  IMAD.MOV.U32 R25, RZ, RZ, R5 ;  /* 0x000000ffff197224 */ /* 0x000fe200078e0005 */
[----:B------:R-:W-:Y:S01]  /*3110*/  ISETP.GT.U32.AND P5, PT, R0, R28, PT ;  /* 0x0000001c0000720c */ /* 0x000fe20003fa4070 */
[----:B------:R-:W-:Y:S01]  /*3120*/  IMAD.MOV.U32 R26, RZ, RZ, R7 ;  /* 0x000000ffff1a7224 */ /* 0x000fe200078e0007 */
[----:B------:R-:W-:Y:S01]  /*3130*/  STL [R1+0x28a4], R18 ;  /* 0x0028a41201007387 */ /* 0x000fe20000100800 */
[----:B------:R-:W-:-:S02]  /*3140*/  IABS R13, R27 ;  /* 0x0000001b000d7213 */ /* 0x000fc40000000000 */
[----:B------:R-:W-:Y:S01]  /*3150*/  ISETP.GE.AND P2, PT, R27, RZ, PT ;  /* 0x000000ff1b00720c */ /* 0x000fe20003f46270 */
[----:B------:R-:W-:Y:S01]  /*3160*/  STL [R1+0x28a8], R19 ;  /* 0x0028a81301007387 */ /* 0x000fe20000100800 */
[----:B------:R-:W-:Y:S02]  /*3170*/  IMAD.MOV.U32 R27, RZ, RZ, R2 ;  /* 0x000000ffff1b7224 */ /* 0x000fe400078e0002 */
[----:B------:R-:W-:Y:S01]  /*3180*/  @!P3 IMAD.MOV R25, RZ, RZ, -R25 ;  /* 0x000000ffff19b224 */ /* 0x000fe200078e0a19 */
[----:B------:R-:W-:Y:S01]  /*3190*/  STL [R1+0x28ac], R20 ;  /* 0x0028ac1401007387 */ /* 0x000fe20000100800 */
[----:B------:R-:W-:-:S03]  /*31a0*/  @!P1 IMAD.MOV R26, RZ, RZ, -R26 ;  /* 0x000000ffff1a9224 */ /* 0x000fc600078e0a1a */
[----:B------:R-:W-:Y:S01]  /*31b0*/  STL [R1+0x28b0], R21 ;  /* 0x0028b01501007387 */ /* 0x000fe20000100800 */
[----:B------:R-:W-:-:S03]  /*31c0*/  @!P0 IMAD.MOV R27, RZ, RZ, -R27 ;  /* 0x000000ffff1b8224 */ /* 0x000fc600078e0a1b */
[----:B------:R-:W-:Y:S04]  /*31d0*/  STL [R1+0x28b8], R22 ;  /* 0x0028b81601007387 */ /* 0x000fe80000100800 */
[----:B------:R-:W-:Y:S04]  /*31e0*/  STL [R1+0x28bc], R23 ;  /* 0x0028bc1701007387 */ /* 0x000fe80000100800 */
[----:B------:R-:W-:Y:S04]  /*31f0*/  STL [R1+0x28c0], R24 ;  /* 0x0028c01801007387 */ /* 0x000fe80000100800 */
[----:B------:R-:W-:Y:S04]  /*3200*/  STL [R1+0x28c4], R25 ;  /* 0x0028c41901007387 */ /* 0x000fe80000100800 */
[----:B------:R0:W-:Y:S01]  /*3210*/  STL [R1+0x28c8], R26 ;  /* 0x0028c81a01007387 */ /* 0x0001e20000100800 */
[----:B------:R-:W-:-:S02]  /*3220*/  @!P5 IMAD.IADD R28, R28, 0x1, -R0 ;  /* 0x000000011c1cd824 */ /* 0x000fc400078e0a00 */
[----:B------:R-:W-:Y:S01]  /*3230*/  IMAD.HI.U32 R10, R4, R13, RZ ;  /* 0x0000000d040a7227 */ /* 0x000fe200078e00ff */
[----:B0-----:R-:W4:Y:S04]  /*3240*/  LDL.LU R26, [R1+0x24] ;  /* 0x00002400011a7983 */ /* 0x001f280000300800 */
[----:B------:R0:W-:Y:S04]  /*3250*/  STL [R1+0x28cc], R27 ;  /* 0x0028cc1b01007387 */ /* 0x0001e80000100800 */
[----:B------:R-:W4:Y:S01]  /*3260*/  LDL.LU R25, [R1+0x28] ;  /* 0x0000280001197983 */ /* 0x000f220000300800 */
[----:B------:R-:W-:Y:S01]  /*3270*/  IABS R31, R33 ;  /* 0x00000021001f7213 */ /* 0x000fe20000000000 */
[----:B------:R-:W-:Y:S01]  /*3280*/  IMAD.MOV R10, RZ, RZ, -R10 ;  /* 0x000000ffff0a7224 */ /* 0x000fe200078e0a0a */
[C---:B------:R-:W-:Y:S01]  /*3290*/  ISETP.GT.U32.AND P5, PT, R0.reuse, R28, PT ;  /* 0x0000001c0000720c */ /* 0x040fe20003fa4070 */
[----:B------:R-:W4:Y:S02]  /*32a0*/  LDL.LU R20, [R1+0x2c] ;  /* 0x00002c0001147983 */ /* 0x000f240000300800 */
[----:B------:R-:W-:-:S02]  /*32b0*/  IMAD R29, R0, R10, R13 ;  /* 0x0000000a001d7224 */ /* 0x000fc400078e020d */
[----:B------:R-:W-:Y:S01]  /*32c0*/  IMAD.HI.U32 R5, R4, R31, RZ ;  /* 0x0000001f04057227 */ /* 0x000fe200078e00ff */
[----:B------:R-:W-:Y:S01]  /*32d0*/  IABS R9, R32 ;  /* 0x0000002000097213 */ /* 0x000fe20000000000 */
[----:B------:R-:W4:Y:S01]  /*32e0*/  LDL.LU R18, [R1+0x30] ;  /* 0x0000300001127983 */ /* 0x000f220000300800 */
[C---:B------:R-:W-:Y:S01]  /*32f0*/  ISETP.GT.U32.AND P3, PT, R0.reuse, R29, PT ;  /* 0x0000001d0000720c */ /* 0x040fe20003f64070 */
[----:B------:R-:W-:Y:S02]  /*3300*/  IMAD.MOV R7, RZ, RZ, -R5 ;  /* 0x000000ffff077224 */ /* 0x000fe400078e0a05 */
[----:B------:R-:W4:Y:S02]  /*3310*/  LDL.LU R24, [R1+0x34] ;  /* 0x0000340001187983 */ /* 0x000f240000300800 */
[----:B------:R-:W-:Y:S02]  /*3320*/  IMAD R31, R0, R7, R31 ;  /* 0x00000007001f7224 */ /* 0x000fe400078e021f */
[----:B------:R-:W-:Y:S01]  /*3330*/  @!P5 IMAD.IADD R28, R28, 0x1, -R0 ;  /* 0x000000011c1cd824 */ /* 0x000fe200078e0a00 */
[----:B------:R-:W-:Y:S01]  /*3340*/  IABS R8, R34 ;  /* 0x0000002200087213 */ /* 0x000fe20000000000 */
[----:B------:R-:W-:Y:S01]  /*3350*/  IMAD.HI.U32 R6, R4, R9, RZ ;  /* 0x0000000904067227 */ /* 0x000fe200078e00ff */
[----:B------:R-:W-:Y:S01]  /*3360*/  ISETP.GE.AND P4, PT, R32, RZ, PT ;  /* 0x000000ff2000720c */ /* 0x000fe20003f86270 */
[----:B------:R-:W4:Y:S02]  /*3370*/  LDL.LU R21, [R1+0x38] ;  /* 0x0000380001157983 */ /* 0x000f240000300800 */
[----:B------:R-:W-:Y:S01]  /*3380*/  @!P6 IMAD.MOV R28, RZ, RZ, -R28 ;  /* 0x000000ffff1ce224 */ /* 0x000fe200078e0a1c */
[----:B------:R-:W-:Y:S01]  /*3390*/  ISETP.GT.U32.AND P6, PT, R0, R31, PT ;  /* 0x0000001f0000720c */ /* 0x000fe20003fc4070 */
[----:B------:R-:W-:Y:S01]  /*33a0*/  @!P3 IMAD.IADD R29, R29, 0x1, -R0 ;  /* 0x000000011d1db824 */ /* 0x000fe200078e0a00 */
[----:B------:R-:W-:Y:S01]  /*33b0*/  ISETP.GE.AND P1, PT, R33, RZ, PT ;  /* 0x000000ff2100720c */ /* 0x000fe20003f26270 */
[----:B------:R-:W-:Y:S01]  /*33c0*/  IMAD.MOV R6, RZ, RZ, -R6 ;  /* 0x000000ffff067224 */ /* 0x000fe200078e0a06 */
[----:B------:R-:W-:Y:S01]  /*33d0*/  ISETP.GE.AND P0, PT, R34, RZ, PT ;  /* 0x000000ff2200720c */ /* 0x000fe20003f06270 */
[----:B------:R-:W-:Y:S01]  /*33e0*/  IMAD.MOV.U32 R32, RZ, RZ, R8 ;  /* 0x000000ffff207224 */ /* 0x000fe200078e0008 */
[C---:B------:R-:W-:Y:S01]  /*33f0*/  ISETP.GT.U32.AND P3, PT, R0.reuse, R29, PT ;  /* 0x0000001d0000720c */ /* 0x040fe20003f64070 */
[----:B------:R-:W-:Y:S01]  /*3400*/  IMAD R30, R0, R6, R9 ;  /* 0x00000006001e7224 */ /* 0x000fe200078e0209 */
[----:B------:R-:W-:Y:S01]  /*3410*/  IABS R33, R35 ;  /* 0x0000002300217213 */ /* 0x000fe20000000000 */
[----:B------:R-:W-:Y:S01]  /*3420*/  IMAD.HI.U32 R5, R4, R32, RZ ;  /* 0x0000002004057227 */ /* 0x000fe200078e00ff */
[----:B------:R-:W-:Y:S01]  /*3430*/  IABS R2, R38 ;  /* 0x0000002600027213 */ /* 0x000fe20000000000 */
[----:B------:R-:W4:Y:S02]  /*3440*/  LDL.LU R19, [R1+0x3c] ;  /* 0x00003c0001137983 */ /* 0x000f240000300800 */
[----:B------:R-:W-:Y:S01]  /*3450*/  @!P6 IMAD.IADD R31, R31, 0x1, -R0 ;  /* 0x000000011f1fe824 */ /* 0x000fe200078e0a00 */
[----:B------:R-:W-:Y:S01]  /*3460*/  ISETP.GT.U32.AND P5, PT, R0, R30, PT ;  /* 0x0000001e0000720c */ /* 0x000fe20003fa4070 */
[----:B------:R-:W-:Y:S01]  /*3470*/  IMAD.MOV R5, RZ, RZ, -R5 ;  /* 0x000000ffff057224 */ /* 0x000fe200078e0a05 */
[----:B------:R-:W-:Y:S01]  /*3480*/  IABS R34, R36 ;  /* 0x0000002400227213 */ /* 0x000fe20000000000 */
[----:B------:R-:W-:Y:S01]  /*3490*/  IMAD.HI.U32 R8, R4, R33, RZ ;  /* 0x0000002104087227 */ /* 0x000fe200078e00ff */
[C---:B------:R-:W-:Y:S01]  /*34a0*/  ISETP.GT.U32.AND P6, PT, R0.reuse, R31, PT ;  /* 0x0000001f0000720c */ /* 0x040fe20003fc4070 */
[----:B------:R-:W4:Y:S02]  /*34b0*/  LDL.LU R17, [R1+0x40] ;  /* 0x0000400001117983 */ /* 0x000f240000300800 */
[----:B------:R-:W-:-:S02]  /*34c0*/  IMAD R32, R0, R5, R32 ;  /* 0x0000000500207224 */ /* 0x000fc400078e0220 */
[----:B------:R-:W-:Y:S02]  /*34d0*/  @!P3 IMAD.IADD R29, R29, 0x1, -R0 ;  /* 0x000000011d1db824 */ /* 0x000fe400078e0a00 */
[----:B------:R-:W-:Y:S02]  /*34e0*/  IMAD.MOV R8, RZ, RZ, -R8 ;  /* 0x000000ffff087224 */ /* 0x000fe400078e0a08 */
[----:B------:R-:W-:Y:S01]  /*34f0*/  @!P2 IMAD.MOV R29, RZ, RZ, -R29 ;  /* 0x000000ffff1da224 */ /* 0x000fe200078e0a1d */
[C---:B------:R-:W-:Y:S01]  /*3500*/  ISETP.GT.U32.AND P2, PT, R0.reuse, R32, PT ;  /* 0x000000200000720c */ /* 0x040fe20003f44070 */
[----:B------:R-:W-:Y:S02]  /*3510*/  IMAD R33, R0, R8, R33 ;  /* 0x0000000800217224 */ /* 0x000fe400078e0221 */
[----:B------:R-:W-:-:S04]  /*3520*/  IMAD.HI.U32 R7, R4, R34, RZ ;  /* 0x0000002204077227 */ /* 0x000fc800078e00ff */
[--C-:B------:R-:W-:Y:S02]  /*3530*/  @!P5 IMAD.IADD R30, R30, 0x1, -R0.reuse ;  /* 0x000000011e1ed824 */ /* 0x100fe400078e0a00 */
[----:B------:R-:W-:Y:S01]  /*3540*/  @!P6 IMAD.IADD R31, R31, 0x1, -R0 ;  /* 0x000000011f1fe824 */ /* 0x000fe200078e0a00 */
[C---:B------:R-:W-:Y:S01]  /*3550*/  ISETP.GT.U32.AND P6, PT, R0.reuse, R33, PT ;  /* 0x000000210000720c */ /* 0x040fe20003fc4070 */
[----:B------:R-:W-:Y:S01]  /*3560*/  IMAD.MOV R7, RZ, RZ, -R7 ;  /* 0x000000ffff077224 */ /* 0x000fe200078e0a07 */
[----:B------:R-:W-:-:S03]  /*3570*/  ISETP.GT.U32.AND P5, PT, R0, R30, PT ;  /* 0x0000001e0000720c */ /* 0x000fc60003fa4070 */
[----:B------:R-:W-:Y:S01]  /*3580*/  IMAD R34, R0, R7, R34 ;  /* 0x0000000700227224 */ /* 0x000fe200078e0222 */
[----:B------:R-:W-:Y:S01]  /*3590*/  ISETP.GE.AND P3, PT, R35, RZ, PT ;  /* 0x000000ff2300720c */ /* 0x000fe20003f66270 */
[----:B------:R-:W-:Y:S01]  /*35a0*/  @!P2 IMAD.IADD R32, R32, 0x1, -R0 ;  /* 0x000000012020a824 */ /* 0x000fe200078e0a00 */
[----:B------:R-:W-:Y:S02]  /*35b0*/  IABS R35, R37 ;  /* 0x0000002500237213 */ /* 0x000fe40000000000 */
[----:B------:R-:W-:Y:S01]  /*35c0*/  ISETP.GT.U32.AND P2, PT, R0, R34, PT ;  /* 0x000000220000720c */ /* 0x000fe20003f44070 */
[----:B------:R-:W-:-:S04]  /*35d0*/  IMAD.HI.U32 R5, R4, R2, RZ ;  /* 0x0000000204057227 */ /* 0x000fc800078e00ff */
[----:B------:R-:W-:Y:S01]  /*35e0*/  @!P6 IMAD.IADD R33, R33, 0x1, -R0 ;  /* 0x000000012121e824 */ /* 0x000fe200078e0a00 */
[----:B------:R-:W-:Y:S01]  /*35f0*/  ISETP.GT.U32.AND P6, PT, R0, R32, PT ;  /* 0x000000200000720c */ /* 0x000fe20003fc4070 */
[----:B------:R-:W-:-:S04]  /*3600*/  IMAD.HI.U32 R6, R4, R35, RZ ;  /* 0x0000002304067227 */ /* 0x000fc800078e00ff */
[----:B------:R-:W-:Y:S02]  /*3610*/  @!P5 IMAD.IADD R30, R30, 0x1, -R0 ;  /* 0x000000011e1ed824 */ /* 0x000fe400078e0a00 */
[----:B------:R-:W-:Y:S02]  /*3620*/  IMAD.MOV R6, RZ, RZ, -R6 ;  /* 0x000000ffff067224 */ /* 0x000fe400078e0a06 */
[----:B------:R-:W-:Y:S01]  /*3630*/  IMAD.MOV R5, RZ, RZ, -R5 ;  /* 0x000000ffff057224 */ /* 0x000fe200078e0a05 */
[----:B------:R-:W-:Y:S01]  /*3640*/  ISETP.GE.AND P5, PT, R36, RZ, PT ;  /* 0x000000ff2400720c */ /* 0x000fe20003fa6270 */
[----:B------:R-:W-:Y:S01]  /*3650*/  @!P4 IMAD.MOV R30, RZ, RZ, -R30 ;  /* 0x000000ffff1ec224 */ /* 0x000fe200078e0a1e */
[C---:B------:R-:W-:Y:S01]  /*3660*/  ISETP.GT.U32.AND P4, PT, R0.reuse, R33, PT ;  /* 0x000000210000720c */ /* 0x040fe20003f84070 */
[C---:B------:R-:W-:Y:S01]  /*3670*/  IMAD R35, R0.reuse, R6, R35 ;  /* 0x0000000600237224 */ /* 0x040fe200078e0223 */
[----:B------:R-:W-:Y:S01]  /*3680*/  IABS R9, R39 ;  /* 0x0000002700097213 */ /* 0x000fe20000000000 */
[----:B------:R-:W-:Y:S01]  /*3690*/  IMAD R36, R0, R5, R2 ;  /* 0x0000000500247224 */ /* 0x000fe200078e0202 */
[----:B------:R-:W-:Y:S01]  /*36a0*/  IABS R6, R40 ;  /* 0x0000002800067213 */ /* 0x000fe20000000000 */
[----:B------:R-:W-:-:S02]  /*36b0*/  @!P2 IMAD.IADD R34, R34, 0x1, -R0 ;  /* 0x000000012222a824 */ /* 0x000fc400078e0a00 */
[----:B------:R-:W-:Y:S01]  /*36c0*/  @!P6 IMAD.IADD R32, R32, 0x1, -R0 ;  /* 0x000000012020e824 */ /* 0x000fe200078e0a00 */
[----:B------:R-:W-:Y:S01]  /*36d0*/  ISETP.GT.U32.AND P6, PT, R0, R36, PT ;  /* 0x000000240000720c */ /* 0x000fe20003fc4070 */
[----:B------:R-:W-:Y:S01]  /*36e0*/  IMAD.HI.U32 R11, R4, R9, RZ ;  /* 0x00000009040b7227 */ /* 0x000fe200078e00ff */
[----:B------:R-:W-:-:S03]  /*36f0*/  ISETP.GT.U32.AND P2, PT, R0, R34, PT ;  /* 0x000000220000720c */ /* 0x000fc60003f44070 */
[----:B------:R-:W-:-:S04]  /*3700*/  IMAD.HI.U32 R10, R4, R6, RZ ;  /* 0x00000006040a7227 */ /* 0x000fc800078e00ff */
[----:B------:R-:W-:Y:S02]  /*3710*/  IMAD.MOV R11, RZ, RZ, -R11 ;  /* 0x000000ffff0b7224 */ /* 0x000fe400078e0a0b */
[----:B------:R-:W-:Y:S02]  /*3720*/  IMAD.MOV R10, RZ, RZ, -R10 ;  /* 0x000000ffff0a7224 */ /* 0x000fe400078e0a0a */
[----:B------:R-:W-:Y:S01]  /*3730*/  @!P4 IMAD.IADD R33, R33, 0x1, -R0 ;  /* 0x000000012121c824 */ /* 0x000fe200078e0a00 */
[----:B------:R-:W-:Y:S01]  /*3740*/  ISETP.GE.AND P4, PT, R37, RZ, PT ;  /* 0x000000ff2500720c */ /* 0x000fe20003f86270 */
[----:B------:R-:W-:Y:S01]  /*3750*/  @!P1 IMAD.MOV R31, RZ, RZ, -R31 ;  /* 0x000000ffff1f9224 */ /* 0x000fe200078e0a1f */
[C---:B------:R-:W-:Y:S01]  /*3760*/  ISETP.GT.U32.AND P1, PT, R0.reuse, R35, PT ;  /* 0x000000230000720c */ /* 0x040fe20003f24070 */
[C---:B------:R-:W-:Y:S02]  /*3770*/  IMAD R37, R0.reuse, R11, R9 ;  /* 0x0000000b00257224 */ /* 0x040fe400078e0209 */
[----:B------:R-:W-:-:S02]  /*3780*/  IMAD R6, R0, R10, R6 ;  /* 0x0000000a00067224 */ /* 0x000fc400078e0206 */
[--C-:B------:R-:W-:Y:S01]  /*3790*/  @!P2 IMAD.IADD R34, R34, 0x1, -R0.reuse ;  /* 0x000000012222a824 */ /* 0x100fe200078e0a00 */
[----:B------:R-:W-:Y:S01]  /*37a0*/  ISETP.GT.U32.AND P2, PT, R0, R37, PT ;  /* 0x000000250000720c */ /* 0x000fe20003f44070 */
[--C-:B------:R-:W-:Y:S01]  /*37b0*/  @!P6 IMAD.IADD R36, R36, 0x1, -R0.reuse ;  /* 0x000000012424e824 */ /* 0x100fe200078e0a00 */
[----:B------:R-:W-:Y:S02]  /*37c0*/  ISETP.GT.U32.AND P6, PT, R0, R6, PT ;  /* 0x000000060000720c */ /* 0x000fe40003fc4070 */
[----:B------:R-:W-:Y:S02]  /*37d0*/  IABS R5, R41 ;  /* 0x0000002900057213 */ /* 0x000fe40000000000 */
[----:B------:R-:W-:Y:S01]  /*37e0*/  IABS R2, R42 ;  /* 0x0000002a00027213 */ /* 0x000fe20000000000 */
[----:B------:R-:W-:Y:S02]  /*37f0*/  @!P1 IMAD.IADD R35, R35, 0x1, -R0 ;  /* 0x0000000123239824 */ /* 0x000fe400078e0a00 */
[----:B------:R-:W-:Y:S01]  /*3800*/  IMAD.HI.U32 R7, R4, R5, RZ ;  /* 0x0000000504077227 */ /* 0x000fe200078e00ff */
[----:B------:R-:W-:-:S03]  /*3810*/  IABS R9, R43 ;  /* 0x0000002b00097213 */ /* 0x000fc60000000000 */
[--C-:B------:R-:W-:Y:S01]  /*3820*/  @!P2 IMAD.IADD R37, R37, 0x1, -R0.reuse ;  /* 0x000000012525a824 */ /* 0x100fe200078e0a00 */
[----:B------:R-:W-:Y:S01]  /*3830*/  ISETP.GT.U32.AND P2, PT, R0, R35, PT ;  /* 0x000000230000720c */ /* 0x000fe20003f44070 */
[----:B------:R-:W-:Y:S02]  /*3840*/  @!P6 IMAD.IADD R6, R6, 0x1, -R0 ;  /* 0x000000010606e824 */ /* 0x000fe400078e0a00 */
[----:B------:R-:W-:-:S04]  /*3850*/  IMAD.HI.U32 R8, R4, R2, RZ ;  /* 0x0000000204087227 */ /* 0x000fc800078e00ff */
[----:B------:R-:W-:Y:S01]  /*3860*/  IMAD.MOV R7, RZ, RZ, -R7 ;  /* 0x000000ffff077224 */ /* 0x000fe200078e0a07 */
[C---:B------:R-:W-:Y:S01]  /*3870*/  ISETP.GT.U32.AND P6, PT, R0.reuse, R6, PT ;  /* 0x000000060000720c */ /* 0x040fe20003fc4070 */
[----:B------:R-:W-:Y:S02]  /*3880*/  IMAD.MOV R8, RZ, RZ, -R8 ;  /* 0x000000ffff087224 */ /* 0x000fe400078e0a08 */
[----:B------:R-:W-:Y:S02]  /*3890*/  IMAD R5, R0, R7, R5 ;  /* 0x0000000700057224 */ /* 0x000fe400078e0205 */
[----:B------:R-:W-:Y:S01]  /*38a0*/  IMAD.HI.U32 R10, R4, R9, RZ ;  /* 0x00000009040a7227 */ /* 0x000fe200078e00ff */
[----:B------:R-:W-:-:S03]  /*38b0*/  IABS R7, R45 ;  /* 0x0000002d00077213 */ /* 0x000fc60000000000 */
[C---:B------:R-:W-:Y:S02]  /*38c0*/  IMAD R2, R0.reuse, R8, R2 ;  /* 0x0000000800027224 */ /* 0x040fe400078e0202 */
[----:B------:R-:W-:Y:S01]  /*38d0*/  @!P0 IMAD.MOV R32, RZ, RZ, -R32 ;  /* 0x000000ffff208224 */ /* 0x000fe200078e0a20 */
[C---:B------:R-:W-:Y:S01]  /*38e0*/  ISETP.GT.U32.AND P0, PT, R0.reuse, R36, PT ;  /* 0x000000240000720c */ /* 0x040fe20003f04070 */
[----:B------:R-:W-:Y:S02]  /*38f0*/  IMAD.MOV R10, RZ, RZ, -R10 ;  /* 0x000000ffff0a7224 */ /* 0x000fe400078e0a0a */
[----:B------:R-:W-:Y:S01]  /*3900*/  @!P5 IMAD.MOV R34, RZ, RZ, -R34 ;  /* 0x000000ffff22d224 */ /* 0x000fe200078e0a22 */
[C---:B------:R-:W-:Y:S01]  /*3910*/  ISETP.GT.U32.AND P5, PT, R0.reuse, R5, PT ;  /* 0x000000050000720c */ /* 0x040fe20003fa4070 */
[----:B------:R-:W-:Y:S02]  /*3920*/  IMAD.MOV.U32 R11, RZ, RZ, R7 ;  /* 0x000000ffff0b7224 */ /* 0x000fe400078e0007 */
[----:B------:R-:W-:Y:S01]  /*3930*/  @!P2 IMAD.IADD R35, R35, 0x1, -R0 ;  /* 0x000000012323a824 */ /* 0x000fe200078e0a00 */
[C---:B------:R-:W-:Y:S01]  /*3940*/  ISETP.GT.U32.AND P2, PT, R0.reuse, R2, PT ;  /* 0x000000020000720c */ /* 0x040fe20003f44070 */
[----:B------:R-:W-:-:S02]  /*3950*/  IMAD R7, R0, R10, R9 ;  /* 0x0000000a00077224 */ /* 0x000fc400078e0209 */
[--C-:B------:R-:W-:Y:S01]  /*3960*/  @!P6 IMAD.IADD R6, R6, 0x1, -R0.reuse ;  /* 0x000000010606e824 */ /* 0x100fe200078e0a00 */
[----:B------:R-:W-:Y:S01]  /*3970*/  IABS R8, R44 ;  /* 0x0000002c00087213 */ /* 0x000fe20000000000 */
[----:B------:R-:W-:Y:S01]  /*3980*/  @!P3 IMAD.MOV R33, RZ, RZ, -R33 ;  /* 0x000000ffff21b224 */ /* 0x000fe200078e0a21 */
[C---:B------:R-:W-:Y:S02]  /*3990*/  ISETP.GT.U32.AND P6, PT, R0.reuse, R7, PT ;  /* 0x000000070000720c */ /* 0x040fe40003fc4070 */
[----:B------:R-:W-:Y:S01]  /*39a0*/  ISETP.GT.U32.AND P3, PT, R0, R37, PT ;  /* 0x000000250000720c */ /* 0x000fe20003f64070 */
[--C-:B------:R-:W-:Y:S01]  /*39b0*/  @!P0 IMAD.IADD R36, R36, 0x1, -R0.reuse ;  /* 0x0000000124248824 */ /* 0x100fe200078e0a00 */
[----:B------:R-:W-:Y:S01]  /*39c0*/  ISETP.GE.AND P0, PT, R39, RZ, PT ;  /* 0x000000ff2700720c */ /* 0x000fe20003f06270 */
[----:B------:R-:W-:Y:S02]  /*39d0*/  @!P5 IMAD.IADD R5, R5, 0x1, -R0 ;  /* 0x000000010505d824 */ /* 0x000fe400078e0a00 */
[----:B------:R-:W-:-:S04]  /*39e0*/  IMAD.HI.U32 R10, R4, R8, RZ ;  /* 0x00000008040a7227 */ /* 0x000fc800078e00ff */
[----:B------:R-:W-:Y:S02]  /*39f0*/  @!P2 IMAD.IADD R2, R2, 0x1, -R0 ;  /* 0x000000010202a824 */ /* 0x000fe400078e0a00 */
[----:B------:R-:W-:Y:S01]  /*3a00*/  @!P4 IMAD.MOV R35, RZ, RZ, -R35 ;  /* 0x000000ffff23c224 */ /* 0x000fe200078e0a23 */
[----:B------:R-:W-:Y:S01]  /*3a10*/  ISETP.GT.U32.AND P4, PT, R0, R5, PT ;  /* 0x000000050000720c */ /* 0x000fe20003f84070 */
[----:B------:R-:W-:Y:S01]  /*3a20*/  IMAD.HI.U32 R9, R4, R11, RZ ;  /* 0x0000000b04097227 */ /* 0x000fe200078e00ff */
[----:B------:R-:W-:-:S03]  /*3a30*/  ISETP.GE.AND P2, PT, R42, RZ, PT ;  /* 0x000000ff2a00720c */ /* 0x000fc60003f46270 */
[----:B------:R-:W-:Y:S02]  /*3a40*/  IMAD.MOV R10, RZ, RZ, -R10 ;  /* 0x000000ffff0a7224 */ /* 0x000fe400078e0a0a */
[--C-:B------:R-:W-:Y:S01]  /*3a50*/  @!P6 IMAD.IADD R7, R7, 0x1, -R0.reuse ;  /* 0x000000010707e824 */ /* 0x100fe200078e0a00 */
[----:B------:R-:W-:Y:S01]  /*3a60*/  ISETP.GT.U32.AND P6, PT, R0, R2, PT ;  /* 0x000000020000720c */ /* 0x000fe20003fc4070 */
[----:B------:R-:W-:Y:S01]  /*3a70*/  @!P3 IMAD.IADD R37, R37, 0x1, -R0 ;  /* 0x000000012525b824 */ /* 0x000fe200078e0a00 */
[----:B------:R-:W-:Y:S01]  /*3a80*/  ISETP.GE.AND P1, PT, R38, RZ, PT ;  /* 0x000000ff2600720c */ /* 0x000fe20003f26270 */
[----:B------:R-:W-:Y:S02]  /*3a90*/  IMAD.MOV R9, RZ, RZ, -R9 ;  /* 0x000000ffff097224 */ /* 0x000fe400078e0a09 */
[C---:B------:R-:W-:Y:S02]  /*3aa0*/  IMAD R42, R0.reuse, R10, R8 ;  /* 0x0000000a002a7224 */ /* 0x040fe400078e0208 */
[C---:B------:R-:W-:Y:S01]  /*3ab0*/  IMAD R8, R0.reuse, R9, R11 ;  /* 0x0000000900087224 */ /* 0x040fe200078e020b */
[----:B------:R-:W-:Y:S01]  /*3ac0*/  IABS R9, R46 ;  /* 0x0000002e00097213 */ /* 0x000fe20000000000 */
[----:B------:R-:W-:Y:S01]  /*3ad0*/  @!P0 IMAD.MOV R37, RZ, RZ, -R37 ;  /* 0x000000ffff258224 */ /* 0x000fe200078e0a25 */
[----:B------:R-:W-:Y:S01]  /*3ae0*/  ISETP.GT.U32.AND P0, PT, R0, R42, PT ;  /* 0x0000002a0000720c */ /* 0x000fe20003f04070 */
[----:B------:R-:W-:Y:S01]  /*3af0*/  @!P4 IMAD.IADD R5, R5, 0x1, -R0 ;  /* 0x000000010505c824 */ /* 0x000fe200078e0a00 */
[----:B------:R-:W-:Y:S01]  /*3b00*/  ISETP.GE.AND P3, PT, R40, RZ, PT ;  /* 0x000000ff2800720c */ /* 0x000fe20003f66270 */
[----:B------:R-:W-:Y:S01]  /*3b10*/  IMAD.MOV.U32 R38, RZ, RZ, R6 ;  /* 0x000000ffff267224 */ /* 0x000fe200078e0006 */
[----:B------:R-:W-:Y:S01]  /*3b20*/  ISETP.GT.U32.AND P4, PT, R0, R8, PT ;  /* 0x000000080000720c */ /* 0x000fe20003f84070 */
[----:B------:R-:W-:-:S04]  /*3b30*/  IMAD.HI.U32 R6, R4, R9, RZ ;  /* 0x0000000904067227 */ /* 0x000fc800078e00ff */
[----:B------:R-:W-:Y:S01]  /*3b40*/  @!P6 IMAD.IADD R2, R2, 0x1, -R0 ;  /* 0x000000010202e824 */ /* 0x000fe200078e0a00 */
[----:B------:R-:W-:Y:S01]  /*3b50*/  ISETP.GE.AND P6, PT, R44, RZ, PT ;  /* 0x000000ff2c00720c */ /* 0x000fe20003fc6270 */
[----:B------:R-:W-:Y:S01]  /*3b60*/  @!P1 IMAD.MOV R36, RZ, RZ, -R36 ;  /* 0x000000ffff249224 */ /* 0x000fe200078e0a24 */
[----:B------:R-:W-:Y:S01]  /*3b70*/  ISETP.GT.U32.AND P1, PT, R0, R7, PT ;  /* 0x000000070000720c */ /* 0x000fe20003f24070 */
[----:B------:R-:W-:Y:S02]  /*3b80*/  IMAD.MOV R44, RZ, RZ, -R6 ;  /* 0x000000ffff2c7224 */ /* 0x000fe400078e0a06 */
[----:B------:R-:W-:Y:S02]  /*3b90*/  @!P0 IMAD.IADD R42, R42, 0x1, -R0 ;  /* 0x000000012a2a8824 */ /* 0x000fe400078e0a00 */
[----:B------:R-:W-:Y:S02]  /*3ba0*/  IMAD R44, R0, R44, R9 ;  /* 0x0000002c002c7224 */ /* 0x000fe400078e0209 */
[----:B------:R-:W-:-:S02]  /*3bb0*/  IMAD.MOV.U32 R40, RZ, RZ, R2 ;  /* 0x000000ffff287224 */ /* 0x000fc400078e0002 */
[----:B------:R-:W-:Y:S01]  /*3bc0*/  @!P3 IMAD.MOV R38, RZ, RZ, -R38 ;  /* 0x000000ffff26b224 */ /* 0x000fe200078e0a26 */
[----:B------:R-:W-:Y:S01]  /*3bd0*/  ISETP.GE.AND P3, PT, R43, RZ, PT ;  /* 0x000000ff2b00720c */ /* 0x000fe20003f66270 */
[----:B------:R-:W-:Y:S01]  /*3be0*/  @!P4 IMAD.IADD R8, R8, 0x1, -R0 ;  /* 0x000000010808c824 */ /* 0x000fe200078e0a00 */
[C---:B------:R-:W-:Y:S01]  /*3bf0*/  ISETP.GT.U32.AND P4, PT, R0.reuse, R42, PT ;  /* 0x0000002a0000720c */ /* 0x040fe20003f84070 */
[----:B------:R-:W-:Y:S01]  /*3c00*/  @!P2 IMAD.MOV R40, RZ, RZ, -R40 ;  /* 0x000000ffff28a224 */ /* 0x000fe200078e0a28 */
[----:B------:R-:W-:Y:S01]  /*3c10*/  ISETP.GT.U32.AND P2, PT, R0, R44, PT ;  /* 0x0000002c0000720c */ /* 0x000fe20003f44070 */
[----:B------:R-:W-:Y:S01]  /*3c20*/  @!P1 IMAD.IADD R7, R7, 0x1, -R0 ;  /* 0x0000000107079824 */ /* 0x000fe200078e0a00 */
[----:B------:R-:W-:-:S03]  /*3c30*/  ISETP.GE.AND P5, PT, R41, RZ, PT ;  /* 0x000000ff2900720c */ /* 0x000fc60003fa6270 */
[----:B------:R-:W-:Y:S01]  /*3c40*/  IMAD.MOV.U32 R41, RZ, RZ, R7 ;  /* 0x000000ffff297224 */ /* 0x000fe200078e0007 */
[----:B------:R-:W-:-:S03]  /*3c50*/  IABS R10, R47 ;  /* 0x0000002f000a7213 */ /* 0x000fc60000000000 */
[----:B------:R-:W-:Y:S01]  /*3c60*/  @!P3 IMAD.MOV R41, RZ, RZ, -R41 ;  /* 0x000000ffff29b224 */ /* 0x000fe200078e0a29 */
[----:B------:R-:W-:Y:S01]  /*3c70*/  ISETP.GE.AND P3, PT, R47, RZ, PT ;  /* 0x000000ff2f00720c */ /* 0x000fe20003f66270 */
[--C-:B------:R-:W-:Y:S01]  /*3c80*/  @!P4 IMAD.IADD R42, R42, 0x1, -R0.reuse ;  /* 0x000000012a2ac824 */ /* 0x100fe200078e0a00 */
[----:B------:R-:W-:Y:S01]  /*3c90*/  IABS R47, R49 ;  /* 0x00000031002f7213 */ /* 0x000fe20000000000 */
[----:B------:R-:W-:Y:S02]  /*3ca0*/  @!P2 IMAD.IADD R44, R44, 0x1, -R0 ;  /* 0x000000012c2ca824 */ /* 0x000fe400078e0a00 */
[----:B------:R-:W-:Y:S02]  /*3cb0*/  @!P6 IMAD.MOV R42, RZ, RZ, -R42 ;  /* 0x000000ffff2ae224 */ /* 0x000fe400078e0a2a */
[----:B------:R-:W-:Y:S01]  /*3cc0*/  IMAD.MOV.U32 R39, RZ, RZ, R5 ;  /* 0x000000ffff277224 */ /* 0x000fe200078e0005 */
[----:B------:R-:W-:Y:S01]  /*3cd0*/  ISETP.GT.U32.AND P6, PT, R0, R44, PT ;  /* 0x0000002c0000720c */ /* 0x000fe20003fc4070 */
[----:B------:R-:W-:-:S04]  /*3ce0*/  IMAD.HI.U32 R5, R4, R47, RZ ;  /* 0x0000002f04057227 */ /* 0x000fc800078e00ff */
[----:B------:R-:W-:Y:S01]  /*3cf0*/  @!P5 IMAD.MOV R39, RZ, RZ, -R39 ;  /* 0x000000ffff27d224 */ /* 0x000fe200078e0a27 */
[----:B------:R-:W-:Y:S01]  /*3d00*/  ISETP.GT.U32.AND P5, PT, R0, R8, PT ;  /* 0x000000080000720c */ /* 0x000fe20003fa4070 */
[----:B------:R-:W-:Y:S01]  /*3d10*/  IMAD.MOV R5, RZ, RZ, -R5 ;  /* 0x000000ffff057224 */ /* 0x000fe200078e0a05 */
[----:B------:R-:W-:Y:S02]  /*3d20*/  ISETP.GE.AND P0, PT, R46, RZ, PT ;  /* 0x000000ff2e00720c */ /* 0x000fe40003f06270 */
[----:B------:R-:W-:Y:S01]  /*3d30*/  IABS R46, R48 ;  /* 0x00000030002e7213 */ /* 0x000fe20000000000 */
[----:B------:R-:W-:Y:S01]  /*3d40*/  IMAD R47, R0, R5, R47 ;  /* 0x00000005002f7224 */ /* 0x000fe200078e022f */
[----:B------:R-:W-:Y:S01]  /*3d50*/  ISETP.GE.AND P1, PT, R45, RZ, PT ;  /* 0x000000ff2d00720c */ /* 0x000fe20003f26270 */
[----:B------:R-:W-:Y:S02]  /*3d60*/  @!P6 IMAD.IADD R44, R44, 0x1, -R0 ;  /* 0x000000012c2ce824 */ /* 0x000fe400078e0a00 */
[----:B------:R-:W-:Y:S01]  /*3d70*/  IMAD.HI.U32 R2, R4, R46, RZ ;  /* 0x0000002e04027227 */ /* 0x000fe200078e00ff */
[----:B------:R-:W-:-:S03]  /*3d80*/  ISETP.GT.U32.AND P6, PT, R0, R47, PT ;  /* 0x0000002f0000720c */ /* 0x000fc60003fc4070 */
[----:B------:R-:W-:Y:S02]  /*3d90*/  IMAD.MOV R2, RZ, RZ, -R2 ;  /* 0x000000ffff027224 */ /* 0x000fe400078e0a02 */
[----:B------:R-:W-:Y:S01]  /*3da0*/  @!P5 IMAD.IADD R8, R8, 0x1, -R0 ;  /* 0x000000010808d824 */ /* 0x000fe200078e0a00 */
[----:B------:R-:W-:Y:S01]  /*3db0*/  ISETP.GE.AND P5, PT, R48, RZ, PT ;  /* 0x000000ff3000720c */ /* 0x000fe20003fa6270 */
[----:B------:R-:W-:Y:S01]  /*3dc0*/  IMAD R46, R0, R2, R46 ;  /* 0x00000002002e7224 */ /* 0x000fe200078e022e */
[----:B------:R-:W-:Y:S01]  /*3dd0*/  IABS R48, R55 ;  /* 0x0000003700307213 */ /* 0x000fe20000000000 */
[----:B------:R-:W-:Y:S01]  /*3de0*/  IMAD.MOV.U32 R43, RZ, RZ, R8 ;  /* 0x000000ffff2b7224 */ /* 0x000fe200078e0008 */
[----:B------:R-:W-:Y:S01]  /*3df0*/  IABS R2, R56 ;  /* 0x0000003800027213 */ /* 0x000fe20000000000 */
[----:B------:R-:W-:-:S04]  /*3e00*/  IMAD.HI.U32 R6, R4, R10, RZ ;  /* 0x0000000a04067227 */ /* 0x000fc800078e00ff */
[----:B------:R-:W-:Y:S01]  /*3e10*/  @!P1 IMAD.MOV R43, RZ, RZ, -R43 ;  /* 0x000000ffff2b9224 */ /* 0x000fe200078e0a2b */
[----:B------:R-:W-:Y:S01]  /*3e20*/  ISETP.GE.AND P1, PT, R49, RZ, PT ;  /* 0x000000ff3100720c */ /* 0x000fe20003f26270 */
[----:B------:R-:W-:Y:S02]  /*3e30*/  IMAD.MOV R6, RZ, RZ, -R6 ;  /* 0x000000ffff067224 */ /* 0x000fe400078e0a06 */
[----:B------:R-:W-:-:S04]  /*3e40*/  IMAD.HI.U32 R5, R4, R48, RZ ;  /* 0x0000003004057227 */ /* 0x000fc800078e00ff */
[----:B------:R-:W-:Y:S02]  /*3e50*/  @!P6 IMAD.IADD R47, R47, 0x1, -R0 ;  /* 0x000000012f2fe824 */ /* 0x000fe400078e0a00 */
[----:B------:R-:W-:Y:S01]  /*3e60*/  IMAD.HI.U32 R49, R4, R2, RZ ;  /* 0x0000000204317227 */ /* 0x000fe200078e00ff */
[----:B-----5:R-:W-:-:S03]  /*3e70*/  IABS R51, R58 ;  /* 0x0000003a00337213 */ /* 0x020fc60000000000 */
[C---:B------:R-:W-:Y:S02]  /*3e80*/  IMAD R45, R0.reuse, R6, R10 ;  /* 0x00000006002d7224 */ /* 0x040fe400078e020a */
[----:B------:R-:W-:Y:S02]  /*3e90*/  IMAD.MOV R5, RZ, RZ, -R5 ;  /* 0x000000ffff057224 */ /* 0x000fe400078e0a05 */
[----:B------:R-:W-:Y:S01]  /*3ea0*/  @!P0 IMAD.MOV R44, RZ, RZ, -R44 ;  /* 0x000000ffff2c8224 */ /* 0x000fe200078e0a2c */
[C---:B------:R-:W-:Y:S01]  /*3eb0*/  ISETP.GT.U32.AND P0, PT, R0.reuse, R47, PT ;  /* 0x0000002f0000720c */ /* 0x040fe20003f04070 */
[----:B------:R-:W-:Y:S01]  /*3ec0*/  IMAD.MOV R49, RZ, RZ, -R49 ;  /* 0x000000ffff317224 */ /* 0x000fe200078e0a31 */
[C---:B------:R-:W-:Y:S01]  /*3ed0*/  ISETP.GT.U32.AND P4, PT, R0.reuse, R45, PT ;  /* 0x0000002d0000720c */ /* 0x040fe20003f84070 */
[C---:B------:R-:W-:Y:S01]  /*3ee0*/  IMAD R48, R0.reuse, R5, R48 ;  /* 0x0000000500307224 */ /* 0x040fe200078e0230 */
[C---:B------:R-:W-:Y:S01]  /*3ef0*/  ISETP.GT.U32.AND P2, PT, R0.reuse, R46, PT ;  /* 0x0000002e0000720c */ /* 0x040fe20003f44070 */
[----:B------:R-:W-:-:S02]  /*3f00*/  IMAD R49, R0, R49, R2 ;  /* 0x0000003100317224 */ /* 0x000fc400078e0202 */
[----:B------:R-:W-:Y:S01]  /*3f10*/  IMAD.HI.U32 R2, R4, R51, RZ ;  /* 0x0000003304027227 */ /* 0x000fe200078e00ff */
[----:B------:R-:W-:-:S03]  /*3f20*/  ISETP.GT.U32.AND P6, PT, R0, R48, PT ;  /* 0x000000300000720c */ /* 0x000fc60003fc4070 */
[----:B------:R-:W-:Y:S02]  /*3f30*/  IMAD.MOV R2, RZ, RZ, -R2 ;  /* 0x000000ffff027224 */ /* 0x000fe400078e0a02 */
[--C-:B------:R-:W-:Y:S02]  /*3f40*/  @!P0 IMAD.IADD R47, R47, 0x1, -R0.reuse ;  /* 0x000000012f2f8824 */ /* 0x100fe400078e0a00 */
[----:B------:R-:W-:Y:S02]  /*3f50*/  IMAD R51, R0, R2, R51 ;  /* 0x0000000200337224 */ /* 0x000fe400078e0233 */
[--C-:B------:R-:W-:Y:S02]  /*3f60*/  @!P4 IMAD.IADD R45, R45, 0x1, -R0.reuse ;  /* 0x000000012d2dc824 */ /* 0x100fe400078e0a00 */
[--C-:B------:R-:W-:Y:S02]  /*3f70*/  @!P2 IMAD.IADD R46, R46, 0x1, -R0.reuse ;  /* 0x000000012e2ea824 */ /* 0x100fe400078e0a00 */
[----:B------:R-:W-:Y:S01]  /*3f80*/  @!P1 IMAD.MOV R47, RZ, RZ, -R47 ;  /* 0x000000ffff2f9224 */ /* 0x000fe200078e0a2f */
[----:B------:R-:W-:Y:S01]  /*3f90*/  ISETP.GT.U32.AND P1, PT, R0, R51, PT ;  /* 0x000000330000720c */ /* 0x000fe20003f24070 */
[----:B------:R-:W-:Y:S01]  /*3fa0*/  @!P6 IMAD.IADD R48, R48, 0x1, -R0 ;  /* 0x000000013030e824 */ /* 0x000fe200078e0a00 */
[----:B------:R-:W-:-:S02]  /*3fb0*/  ISETP.GT.U32.AND P4, PT, R0, R45, PT ;  /* 0x0000002d0000720c */ /* 0x000fc40003f84070 */
[C---:B------:R-:W-:Y:S02]  /*3fc0*/  ISETP.GT.U32.AND P2, PT, R0.reuse, R46, PT ;  /* 0x0000002e0000720c */ /* 0x040fe40003f44070 */
[----:B------:R-:W-:Y:S02]  /*3fd0*/  IABS R50, R57 ;  /* 0x0000003900327213 */ /* 0x000fe40000000000 */
[----:B------:R-:W-:Y:S02]  /*3fe0*/  ISETP.GT.U32.AND P6, PT, R0, R48, PT ;  /* 0x000000300000720c */ /* 0x000fe40003fc4070 */
[----:B--2---:R-:W-:Y:S01]  /*3ff0*/  IABS R52, R59 ;  /* 0x0000003b00347213 */ /* 0x004fe20000000000 */
[----:B------:R-:W-:Y:S01]  /*4000*/  IMAD.HI.U32 R5, R4, R50, RZ ;  /* 0x0000003204057227 */ /* 0x000fe200078e00ff */
[----:B---3--:R-:W-:-:S03]  /*4010*/  IABS R53, R60 ;  /* 0x0000003c00357213 */ /* 0x008fc60000000000 */
[--C-:B------:R-:W-:Y:S02]  /*4020*/  @!P1 IMAD.IADD R51, R51, 0x1, -R0.reuse ;  /* 0x0000000133339824 */ /* 0x100fe400078e0a00 */
[----:B------:R-:W-:Y:S02]  /*4030*/  IMAD.MOV R5, RZ, RZ, -R5 ;  /* 0x000000ffff057224 */ /* 0x000fe400078e0a05 */
[----:B------:R-:W-:Y:S01]  /*4040*/  IMAD.HI.U32 R2, R4, R52, RZ ;  /* 0x0000003404027227 */ /* 0x000fe200078e00ff */
[----:B----4-:R-:W-:Y:S02]  /*4050*/  IABS R54, R16 ;  /* 0x0000001000367213 */ /* 0x010fe40000000000 */
[----:B------:R-:W-:Y:S01]  /*4060*/  ISETP.GT.U32.AND P1, PT, R0, R51, PT ;  /* 0x000000330000720c */ /* 0x000fe20003f24070 */
[--C-:B------:R-:W-:Y:S01]  /*4070*/  @!P4 IMAD.IADD R45, R45, 0x1, -R0.reuse ;  /* 0x000000012d2dc824 */ /* 0x100fe200078e0a00 */
[----:B------:R-:W-:Y:S01]  /*4080*/  ISETP.GE.AND P4, PT, R55, RZ, PT ;  /* 0x000000ff3700720c */ /* 0x000fe20003f86270 */
[----:B------:R-:W-:Y:S01]  /*4090*/  @!P2 IMAD.IADD R46, R46, 0x1, -R0 ;  /* 0x000000012e2ea824 */ /* 0x000fe200078e0a00 */
[C---:B------:R-:W-:Y:S01]  /*40a0*/  ISETP.GT.U32.AND P2, PT, R0.reuse, R49, PT ;  /* 0x000000310000720c */ /* 0x040fe20003f44070 */
[----:B------:R-:W-:-:S02]  /*40b0*/  IMAD R50, R0, R5, R50 ;  /* 0x0000000500327224 */ /* 0x000fc400078e0232 */
[----:B------:R-:W-:Y:S02]  /*40c0*/  IMAD.MOV R2, RZ, RZ, -R2 ;  /* 0x000000ffff027224 */ /* 0x000fe400078e0a02 */
[----:B------:R-:W-:-:S04]  /*40d0*/  IMAD.HI.U32 R5, R4, R53, RZ ;  /* 0x0000003504057227 */ /* 0x000fc800078e00ff */
[----:B------:R-:W-:Y:S01]  /*40e0*/  @!P6 IMAD.IADD R48, R48, 0x1, -R0 ;  /* 0x000000013030e824 */ /* 0x000fe200078e0a00 */
[----:B------:R-:W-:Y:S01]  /*40f0*/  ISETP.GE.AND P6, PT, R58, RZ, PT ;  /* 0x000000ff3a00720c */ /* 0x000fe20003fc6270 */
[----:B------:R-:W-:Y:S02]  /*4100*/  IMAD R52, R0, R2, R52 ;  /* 0x0000000200347224 */ /* 0x000fe400078e0234 */
[----:B------:R-:W-:Y:S02]  /*4110*/  IMAD.MOV R5, RZ, RZ, -R5 ;  /* 0x000000ffff057224 */ /* 0x000fe400078e0a05 */
[----:B------:R-:W-:-:S04]  /*4120*/  IMAD.HI.U32 R2, R4, R54, RZ ;  /* 0x0000003604027227 */ /* 0x000fc800078e00ff */
[C---:B------:R-:W-:Y:S02]  /*4130*/  IMAD R53, R0.reuse, R5, R53 ;  /* 0x0000000500357224 */ /* 0x040fe400078e0235 */
[----:B------:R-:W-:Y:S01]  /*4140*/  IMAD.MOV R2, RZ, RZ, -R2 ;  /* 0x000000ffff027224 */ /* 0x000fe200078e0a02 */
[----:B------:R-:W-:Y:S01]  /*4150*/  IABS R55, R15 ;  /* 0x0000000f00377213 */ /* 0x000fe20000000000 */
[----:B------:R-:W-:Y:S02]  /*4160*/  @!P2 IMAD.IADD R49, R49, 0x1, -R0 ;  /* 0x000000013131a824 */ /* 0x000fe400078e0a00 */
[----:B------:R-:W-:Y:S01]  /*4170*/  @!P4 IMAD.MOV R48, RZ, RZ, -R48 ;  /* 0x000000ffff30c224 */ /* 0x000fe200078e0a30 */
[C---:B------:R-:W-:Y:S01]  /*4180*/  ISETP.GT.U32.AND P4, PT, R0.reuse, R53, PT ;  /* 0x000000350000720c */ /* 0x040fe20003f84070 */
[C---:B------:R-:W-:Y:S02]  /*4190*/  IMAD R54, R0.reuse, R2, R54 ;  /* 0x0000000200367224 */ /* 0x040fe400078e0236 */
[----:B------:R-:W-:Y:S01]  /*41a0*/  @!P1 IMAD.IADD R51, R51, 0x1, -R0 ;  /* 0x0000000133339824 */ /* 0x000fe200078e0a00 */
[----:B------:R-:W-:Y:S01]  /*41b0*/  ISETP.GT.U32.AND P2, PT, R0, R49, PT ;  /* 0x000000310000720c */ /* 0x000fe20003f44070 */
[----:B------:R-:W-:Y:S01]  /*41c0*/  IMAD.HI.U32 R7, R4, R55, RZ ;  /* 0x0000003704077227 */ /* 0x000fe200078e00ff */
[----:B------:R-:W-:-:S03]  /*41d0*/  ISETP.GT.U32.AND P0, PT, R0, R50, PT ;  /* 0x000000320000720c */ /* 0x000fc60003f04070 */
[----:B------:R-:W-:Y:S01]  /*41e0*/  @!P6 IMAD.MOV R51, RZ, RZ, -R51 ;  /* 0x000000ffff33e224 */ /* 0x000fe200078e0a33 */
[----:B------:R-:W-:Y:S01]  /*41f0*/  ISETP.GT.U32.AND P6, PT, R0, R54, PT ;  /* 0x000000360000720c */ /* 0x000fe20003fc4070 */
[----:B------:R-:W-:Y:S01]  /*4200*/  @!P3 IMAD.MOV R45, RZ, RZ, -R45 ;  /* 0x000000ffff2db224 */ /* 0x000fe200078e0a2d */
[----:B------:R-:W-:Y:S01]  /*4210*/  ISETP.GE.AND P3, PT, R56, RZ, PT ;  /* 0x000000ff3800720c */ /* 0x000fe20003f66270 */
[----:B------:R-:W-:Y:S02]  /*4220*/  IMAD.MOV R7, RZ, RZ, -R7 ;  /* 0x000000ffff077224 */ /* 0x000fe400078e0a07 */
[--C-:B------:R-:W-:Y:S02]  /*4230*/  @!P4 IMAD.IADD R53, R53, 0x1, -R0.reuse ;  /* 0x000000013535c824 */ /* 0x100fe400078e0a00 */
[C---:B------:R-:W-:Y:S01]  /*4240*/  IMAD R55, R0.reuse, R7, R55 ;  /* 0x0000000700377224 */ /* 0x040fe200078e0237 */
[----:B------:R-:W-:Y:S01]  /*4250*/  IABS R56, R61 ;  /* 0x0000003d00387213 */ /* 0x000fe20000000000 */
[--C-:B------:R-:W-:Y:S01]  /*4260*/  @!P2 IMAD.IADD R49, R49, 0x1, -R0.reuse ;  /* 0x000000013131a824 */ /* 0x100fe200078e0a00 */
[----:B------:R-:W-:Y:S01]  /*4270*/  ISETP.GT.U32.AND P4, PT, R0, R53, PT ;  /* 0x000000350000720c */ /* 0x000fe20003f84070 */
[----:B------:R-:W-:-:S02]  /*4280*/  @!P0 IMAD.IADD R50, R50, 0x1, -R0 ;  /* 0x0000000132328824 */ /* 0x000fc400078e0a00 */
[----:B------:R-:W-:Y:S01]  /*4290*/  @!P6 IMAD.IADD R54, R54, 0x1, -R0 ;  /* 0x000000013636e824 */ /* 0x000fe200078e0a00 */
[----:B------:R-:W-:Y:S01]  /*42a0*/  ISETP.GT.U32.AND P6, PT, R0, R55, PT ;  /* 0x000000370000720c */ /* 0x000fe20003fc4070 */
[----:B------:R-:W-:Y:S01]  /*42b0*/  @!P5 IMAD.MOV R46, RZ, RZ, -R46 ;  /* 0x000000ffff2ed224 */ /* 0x000fe200078e0a2e */
[----:B------:R-:W-:Y:S01]  /*42c0*/  ISETP.GE.AND P5, PT, R57, RZ, PT ;  /* 0x000000ff3900720c */ /* 0x000fe20003fa6270 */
[----:B------:R-:W-:Y:S01]  /*42d0*/  @!P3 IMAD.MOV R49, RZ, RZ, -R49 ;  /* 0x000000ffff31b224 */ /* 0x000fe200078e0a31 */
[----:B------:R-:W-:Y:S01]  /*42e0*/  ISETP.GE.AND P3, PT, R60, RZ, PT ;  /* 0x000000ff3c00720c */ /* 0x000fe20003f66270 */
[----:B------:R-:W-:Y:S01]  /*42f0*/  IMAD.HI.U32 R6, R4, R56, RZ ;  /* 0x0000003804067227 */ /* 0x000fe200078e00ff */
[----:B------:R-:W-:Y:S02]  /*4300*/  ISETP.GT.U32.AND P0, PT, R0, R50, PT ;  /* 0x000000320000720c */ /* 0x000fe40003f04070 */
[----:B------:R-:W-:Y:S01]  /*4310*/  IABS R57, R3 ;  /* 0x0000000300397213 */ /* 0x000fe20000000000 */
[----:B------:R-:W-:Y:S01]  /*4320*/  IMAD.MOV R6, RZ, RZ, -R6 ;  /* 0x000000ffff067224 */ /* 0x000fe200078e0a06 */
[----:B------:R-:W-:-:S03]  /*4330*/  ISETP.GE.AND P2, PT, R59, RZ, PT ;  /* 0x000000ff3b00720c */ /* 0x000fc60003f46270 */
[----:B------:R-:W-:Y:S01]  /*4340*/  IMAD.HI.U32 R5, R4, R57, RZ ;  /* 0x0000003904057227 */ /* 0x000fe200078e00ff */
[----:B------:R-:W-:-:S03]  /*4350*/  IABS R59, R25 ;  /* 0x00000019003b7213 */ /* 0x000fc60000000000 */
[----:B------:R-:W-:Y:S02]  /*4360*/  @!P4 IMAD.IADD R53, R53, 0x1, -R0 ;  /* 0x000000013535c824 */ /* 0x000fe400078e0a00 */
[C---:B------:R-:W-:Y:S02]  /*4370*/  IMAD R56, R0.reuse, R6, R56 ;  /* 0x0000000600387224 */ /* 0x040fe400078e0238 */
[--C-:B------:R-:W-:Y:S01]  /*4380*/  @!P6 IMAD.IADD R55, R55, 0x1, -R0.reuse ;  /* 0x000000013737e824 */ /* 0x100fe200078e0a00 */
[C---:B------:R-:W-:Y:S01]  /*4390*/  ISETP.GT.U32.AND P6, PT, R0.reuse, R54, PT ;  /* 0x000000360000720c */ /* 0x040fe20003fc4070 */
[----:B------:R-:W-:Y:S02]  /*43a0*/  IMAD.MOV R5, RZ, RZ, -R5 ;  /* 0x000000ffff057224 */ /* 0x000fe400078e0a05 */
[----:B------:R-:W-:Y:S01]  /*43b0*/  @!P3 IMAD.MOV R53, RZ, RZ, -R53 ;  /* 0x000000ffff35b224 */ /* 0x000fe200078e0a35 */
[----:B------:R-:W-:Y:S01]  /*43c0*/  ISETP.GT.U32.AND P3, PT, R0, R56, PT ;  /* 0x000000380000720c */ /* 0x000fe20003f64070 */
[----:B------:R-:W-:Y:S01]  /*43d0*/  @!P0 IMAD.IADD R50, R50, 0x1, -R0 ;  /* 0x0000000132328824 */ /* 0x000fe200078e0a00 */
[C---:B------:R-:W-:Y:S01]  /*43e0*/  ISETP.GT.U32.AND P0, PT, R0.reuse, R52, PT ;  /* 0x000000340000720c */ /* 0x040fe20003f04070 */
[----:B------:R-:W-:-:S02]  /*43f0*/  IMAD R57, R0, R5, R57 ;  /* 0x0000000500397224 */ /* 0x000fc400078e0239 */
[----:B------:R-:W-:-:S04]  /*4400*/  IMAD.HI.U32 R5, R4, R59, RZ ;  /* 0x0000003b04057227 */ /* 0x000fc800078e00ff */
[----:B------:R-:W-:Y:S01]  /*4410*/  @!P5 IMAD.MOV R50, RZ, RZ, -R50 ;  /* 0x000000ffff32d224 */ /* 0x000fe200078e0a32 */
[----:B------:R-:W-:Y:S01]  /*4420*/  ISETP.GE.AND P5, PT, R16, RZ, PT ;  /* 0x000000ff1000720c */ /* 0x000fe20003fa6270 */
[----:B------:R-:W-:Y:S01]  /*4430*/  IMAD.MOV R5, RZ, RZ, -R5 ;  /* 0x000000ffff057224 */ /* 0x000fe200078e0a05 */
[----:B------:R-:W2:Y:S01]  /*4440*/  LDL.LU R16, [R1+0x44] ;  /* 0x0000440001107983 */ /* 0x000ea20000300800 */
[--C-:B------:R-:W-:Y:S01]  /*4450*/  @!P6 IMAD.IADD R54, R54, 0x1, -R0.reuse ;  /* 0x000000013636e824 */ /* 0x100fe200078e0a00 */
[C---:B------:R-:W-:Y:S01]  /*4460*/  ISETP.GT.U32.AND P6, PT, R0.reuse, R57, PT ;  /* 0x000000390000720c */ /* 0x040fe20003fc4070 */
[----:B------:R-:W-:Y:S02]  /*4470*/  IMAD R59, R0, R5, R59 ;  /* 0x00000005003b7224 */ /* 0x000fe400078e023b */
[--C-:B------:R-:W-:Y:S02]  /*4480*/  @!P3 IMAD.IADD R56, R56, 0x1, -R0.reuse ;  /* 0x000000013838b824 */ /* 0x100fe400078e0a00 */
[----:B------:R-:W-:Y:S01]  /*4490*/  @!P0 IMAD.IADD R52, R52, 0x1, -R0 ;  /* 0x0000000134348824 */ /* 0x000fe200078e0a00 */
[----:B------:R-:W-:-:S04]  /*44a0*/  ISETP.GT.U32.AND P3, PT, R0, R59, PT ;  /* 0x0000003b0000720c */ /* 0x000fc80003f64070 */
[----:B------:R-:W-:Y:S02]  /*44b0*/  ISETP.GT.U32.AND P0, PT, R0, R52, PT ;  /* 0x000000340000720c */ /* 0x000fe40003f04070 */
[----:B------:R-:W-:Y:S01]  /*44c0*/  IABS R13, R24 ;  /* 0x00000018000d7213 */ /* 0x000fe20000000000 */
[----:B------:R-:W-:Y:S01]  /*44d0*/  @!P6 IMAD.IADD R57, R57, 0x1, -R0 ;  /* 0x000000013939e824 */ /* 0x000fe200078e0a00 */
[----:B------:R-:W-:Y:S02]  /*44e0*/  ISETP.GE.AND P1, PT, R15, RZ, PT ;  /* 0x000000ff0f00720c */ /* 0x000fe40003f26270 */
[----:B------:R-:W3:Y:S01]  /*44f0*/  LDL.LU R15, [R1+0x48] ;  /* 0x00004800010f7983 */ /* 0x000ee20000300800 */
[----:B------:R-:W-:-:S04]  /*4500*/  IMAD.HI.U32 R5, R4, R13, RZ ;  /* 0x0000000d04057227 */ /* 0x000fc800078e00ff */
[--C-:B------:R-:W-:Y:S01]  /*4510*/  @!P3 IMAD.IADD R59, R59, 0x1, -R0.reuse ;  /* 0x000000013b3bb824 */ /* 0x100fe200078e0a00 */
[----:B------:R-:W-:Y:S01]  /*4520*/  ISETP.GT.U32.AND P3, PT, R0, R57, PT ;  /* 0x000000390000720c */ /* 0x000fe20003f64070 */
[----:B------:R-:W-:Y:S01]  /*4530*/  @!P0 IMAD.IADD R52, R52, 0x1, -R0 ;  /* 0x0000000134348824 */ /* 0x000fe200078e0a00 */
[----:B------:R-:W-:Y:S01]  /*4540*/  ISETP.GE.AND P0, PT, R61, RZ, PT ;  /* 0x000000ff3d00720c */ /* 0x000fe20003f06270 */
[----:B------:R-:W-:Y:S01]  /*4550*/  IMAD.MOV R5, RZ, RZ, -R5 ;  /* 0x000000ffff057224 */ /* 0x000fe200078e0a05 */
[----:B------:R-:W4:Y:S03]  /*4560*/  LDL.LU R61, [R1+0x4c] ;  /* 0x00004c00013d7983 */ /* 0x000f260000300800 */
[----:B------:R-:W-:Y:S01]  /*4570*/  IMAD R13, R0, R5, R13 ;  /* 0x00000005000d7224 */ /* 0x000fe200078e020d */
[----:B------:R-:W5:Y:S01]  /*4580*/  LDL.LU R23, [R1+0x50] ;  /* 0x0000500001177983 */ /* 0x000f620000300800 */
[----:B------:R-:W-:-:S03]  /*4590*/  ISETP.GE.AND P4, PT, R3, RZ, PT ;  /* 0x000000ff0300720c */ /* 0x000fc60003f86270 */
[----:B------:R-:W5:Y:S01]  /*45a0*/  LDL.LU R22, [R1+0x54] ;  /* 0x0000540001167983 */ /* 0x000f620000300800 */
[----:B------:R-:W-:Y:S01]  /*45b0*/  @!P3 IMAD.IADD R57, R57, 0x1, -R0 ;  /* 0x000000013939b824 */ /* 0x000fe200078e0a00 */
[----:B------:R-:W-:Y:S02]  /*45c0*/  ISETP.GT.U32.AND P3, PT, R0, R13, PT ;  /* 0x0000000d0000720c */ /* 0x000fe40003f64070 */
[----:B------:R-:W5:Y:S01]  /*45d0*/  LDL.LU R3, [R1+0x58] ;  /* 0x0000580001037983 */ /* 0x000f620000300800 */
[----:B------:R-:W-:-:S10]  /*45e0*/  IABS R60, R20 ;  /* 0x00000014003c7213 */ /* 0x000fd40000000000 */
[----:B------:R-:W-:Y:S01]  /*45f0*/  @!P3 IMAD.IADD R13, R13, 0x1, -R0 ;  /* 0x000000010d0db824 */ /* 0x000fe200078e0a00 */
[----:B------:R-:W-:Y:S02]  /*4600*/  ISETP.GE.AND P3, PT, R20, RZ, PT ;  /* 0x000000ff1400720c */ /* 0x000fe40003f66270 */
[----:B------:R-:W5:Y:S01]  /*4610*/  LDL R20, [R1+0xb54] ;  /* 0x000b540001147983 */ /* 0x000f620000100800 */
[----:B------:R-:W-:Y:S01]  /*4620*/  IABS R58, R26 ;  /* 0x0000001a003a7213 */ /* 0x000fe20000000000 */
[----:B------:R-:W-:Y:S01]  /*4630*/  @!P2 IMAD.MOV R52, RZ, RZ, -R52 ;  /* 0x000000ffff34a224 */ /* 0x000fe200078e0a34 */
[----:B------:R-:W-:-:S03]  /*4640*/  ISETP.GT.U32.AND P2, PT, R0, R55, PT ;  /* 0x000000370000720c */ /* 0x000fc60003f44070 */
[----:B------:R-:W-:-:S04]  /*4650*/  IMAD.HI.U32 R2, R4, R58, RZ ;  /* 0x0000003a04027227 */ /* 0x000fc800078e00ff */
[----:B------:R-:W-:-:S04]  /*4660*/  IMAD.MOV R2, RZ, RZ, -R2 ;  /* 0x000000ffff027224 */ /* 0x000fc800078e0a02 */
[----:B------:R-:W-:Y:S02]  /*4670*/  IMAD R58, R0, R2, R58 ;  /* 0x00000002003a7224 */ /* 0x000fe400078e023a */
[----:B------:R-:W-:-:S03]  /*4680*/  @!P2 IMAD.IADD R55, R55, 0x1, -R0 ;  /* 0x000000013737a824 */ /* 0x000fc600078e0a00 */
[----:B------:R-:W-:Y:S01]  /*4690*/  ISETP.GT.U32.AND P2, PT, R0, R58, PT ;  /* 0x0000003a0000720c */ /* 0x000fe20003f44070 */
[----:B------:R-:W-:Y:S01]  /*46a0*/  IMAD.HI.U32 R2, R4, R60, RZ ;  /* 0x0000003c04027227 */ /* 0x000fe200078e00ff */
[----:B------:R-:W-:-:S03]  /*46b0*/  IABS R6, R18 ;  /* 0x0000001200067213 */ /* 0x000fc60000000000 */
[----:B------:R-:W-:Y:S02]  /*46c0*/  IMAD.MOV R2, RZ, RZ, -R2 ;  /* 0x000000ffff027224 */ /* 0x000fe400078e0a02 */
[----:B------:R-:W-:-:S04]  /*46d0*/  IMAD.HI.U32 R14, R4, R6, RZ ;  /* 0x00000006040e7227 */ /* 0x000fc800078e00ff */
[----:B------:R-:W-:Y:S02]  /*46e0*/  IMAD R60, R0, R2, R60 ;  /* 0x00000002003c7224 */ /* 0x000fe400078e023c */
[----:B------:R-:W-:Y:S01]  /*46f0*/  @!P2 IMAD.IADD R58, R58, 0x1, -R0 ;  /* 0x000000013a3aa824 */ /* 0x000fe200078e0a00 */
[----:B------:R-:W-:Y:S02]  /*4700*/  ISETP.GT.U32.AND P2, PT, R0, R56, PT ;  /* 0x000000380000720c */ /* 0x000fe40003f44070 */
[----:B------:R-:W-:Y:S01]  /*4710*/  IABS R2, R21 ;  /* 0x0000001500027213 */ /* 0x000fe20000000000 */
[----:B------:R-:W-:-:S04]  /*4720*/  IMAD.MOV R14, RZ, RZ, -R14 ;  /* 0x000000ffff0e7224 */ /* 0x000fc800078e0a0e */
[----:B------:R-:W-:Y:S01]  /*4730*/  IMAD.HI.U32 R12, R4, R2, RZ ;  /* 0x00000002040c7227 */ /* 0x000fe200078e00ff */
[----:B------:R-:W-:-:S03]  /*4740*/  IABS R11, R19 ;  /* 0x00000013000b7213 */ /* 0x000fc60000000000 */
[----:B------:R-:W-:Y:S02]  /*4750*/  IMAD R14, R0, R14, R6 ;  /* 0x0000000e000e7224 */ /* 0x000fe400078e0206 */
[----:B------:R-:W-:Y:S02]  /*4760*/  IMAD.MOV R12, RZ, RZ, -R12 ;  /* 0x000000ffff0c7224 */ /* 0x000fe400078e0a0c */
[----:B------:R-:W-:Y:S01]  /*4770*/  @!P2 IMAD.IADD R56, R56, 0x1, -R0 ;  /* 0x000000013838a824 */ /* 0x000fe200078e0a00 */
[C---:B------:R-:W-:Y:S01]  /*4780*/  ISETP.GT.U32.AND P2, PT, R0.reuse, R14, PT ;  /* 0x0000000e0000720c */ /* 0x040fe20003f44070 */
[----:B------:R-:W-:Y:S02]  /*4790*/  IMAD R12, R0, R12, R2 ;  /* 0x0000000c000c7224 */ /* 0x000fe400078e0202 */
[----:B------:R-:W-:-:S04]  /*47a0*/  IMAD.HI.U32 R2, R4, R11, RZ ;  /* 0x0000000b04027227 */ /* 0x000fc800078e00ff */
[----:B------:R-:W-:Y:S01]  /*47b0*/  IMAD.MOV R2, RZ, RZ, -R2 ;  /* 0x000000ffff027224 */ /* 0x000fe200078e0a02 */
[----:B------:R-:W-:-:S03]  /*47c0*/  IABS R10, R17 ;  /* 0x00000011000a7213 */ /* 0x000fc60000000000 */
[----:B------:R-:W-:Y:S02]  /*47d0*/  IMAD R11, R0, R2, R11 ;  /* 0x00000002000b7224 */ /* 0x000fe400078e020b */
[----:B------:R-:W-:Y:S02]  /*47e0*/  @!P2 IMAD.IADD R14, R14, 0x1, -R0 ;  /* 0x000000010e0ea824 */ /* 0x000fe400078e0a00 */
[----:B------:R-:W-:Y:S01]  /*47f0*/  IMAD.HI.U32 R2, R4, R10, RZ ;  /* 0x0000000a04027227 */ /* 0x000fe200078e00ff */
[----:B------:R-:W-:-:S03]  /*4800*/  ISETP.GT.U32.AND P2, PT, R0, R11, PT ;  /* 0x0000000b0000720c */ /* 0x000fc60003f44070 */
[----:B------:R-:W-:Y:S01]  /*4810*/  IMAD.MOV R2, RZ, RZ, -R2 ;  /* 0x000000ffff027224 */ /* 0x000fe200078e0a02 */
[----:B------:R-:W-:-:S03]  /*4820*/  ISETP.GT.U32.AND P6, PT, R0, R60, PT ;  /* 0x0000003c0000720c */ /* 0x000fc60003fc4070 */
[----:B------:R-:W-:Y:S02]  /*4830*/  IMAD R10, R0, R2, R10 ;  /* 0x00000002000a7224 */ /* 0x000fe400078e020a */
[----:B------:R-:W-:-:S04]  /*4840*/  @!P5 IMAD.MOV R54, RZ, RZ, -R54 ;  /* 0x000000ffff36d224 */ /* 0x000fc800078e0a36 */
[--C-:B------:R-:W-:Y:S01]  /*4850*/  @!P2 IMAD.IADD R11, R11, 0x1, -R0.reuse ;  /* 0x000000010b0ba824 */ /* 0x100fe200078e0a00 */
[C---:B------:R-:W-:Y:S02]  /*4860*/  ISETP.GT.U32.AND P2, PT, R0.reuse, R10, PT ;  /* 0x0000000a0000720c */ /* 0x040fe40003f44070 */
[C---:B------:R-:W-:Y:S01]  /*4870*/  ISETP.GT.U32.AND P5, PT, R0.reuse, R58, PT ;  /* 0x0000003a0000720c */ /* 0x040fe20003fa4070 */
[----:B------:R-:W-:Y:S01]  /*4880*/  @!P1 IMAD.MOV R55, RZ, RZ, -R55 ;  /* 0x000000ffff379224 */ /* 0x000fe200078e0a37 */
[----:B------:R-:W-:Y:S01]  /*4890*/  ISETP.GT.U32.AND P1, PT, R0, R59, PT ;  /* 0x0000003b0000720c */ /* 0x000fe20003f24070 */
[----:B------:R-:W-:-:S05]  /*48a0*/  @!P6 IMAD.IADD R60, R60, 0x1, -R0 ;  /* 0x000000013c3ce824 */ /* 0x000fca00078e0a00 */
[----:B------:R-:W-:-:S03]  /*48b0*/  ISETP.GT.U32.AND P6, PT, R0, R60, PT ;  /* 0x0000003c0000720c */ /* 0x000fc60003fc4070 */
[--C-:B------:R-:W-:Y:S02]  /*48c0*/  @!P2 IMAD.IADD R10, R10, 0x1, -R0.reuse ;  /* 0x000000010a0aa824 */ /* 0x100fe400078e0a00 */
[--C-:B------:R-:W-:Y:S01]  /*48d0*/  @!P5 IMAD.IADD R58, R58, 0x1, -R0.reuse ;  /* 0x000000013a3ad824 */ /* 0x100fe200078e0a00 */
[----:B------:R-:W-:Y:S01]  /*48e0*/  ISETP.GT.U32.AND P5, PT, R0, R12, PT ;  /* 0x0000000c0000720c */ /* 0x000fe20003fa4070 */
[----:B------:R-:W-:Y:S01]  /*48f0*/  @!P1 IMAD.IADD R59, R59, 0x1, -R0 ;  /* 0x000000013b3b9824 */ /* 0x000fe200078e0a00 */
[----:B------:R-:W-:Y:S01]  /*4900*/  ISETP.GE.AND P1, PT, R26, RZ, PT ;  /* 0x000000ff1a00720c */ /* 0x000fe20003f26270 */
[----:B------:R-:W-:Y:S01]  /*4910*/  @!P0 IMAD.MOV R56, RZ, RZ, -R56 ;  /* 0x000000ffff388224 */ /* 0x000fe200078e0a38 */
[----:B------:R-:W-:-:S03]  /*4920*/  ISETP.GT.U32.AND P0, PT, R0, R14, PT ;  /* 0x0000000e0000720c */ /* 0x000fc60003f04070 */
[----:B------:R-:W-:Y:S01]  /*4930*/  @!P6 IMAD.IADD R60, R60, 0x1, -R0 ;  /* 0x000000013c3ce824 */ /* 0x000fe200078e0a00 */
[----:B------:R-:W-:-:S05]  /*4940*/  ISETP.GE.AND P6, PT, R25, RZ, PT ;  /* 0x000000ff1900720c */ /* 0x000fca0003fc6270 */
[----:B------:R-:W-:Y:S02]  /*4950*/  @!P5 IMAD.IADD R12, R12, 0x1, -R0 ;  /* 0x000000010c0cd824 */ /* 0x000fe400078e0a00 */
[----:B------:R-:W-:Y:S01]  /*4960*/  @!P1 IMAD.MOV R58, RZ, RZ, -R58 ;  /* 0x000000ffff3a9224 */ /* 0x000fe200078e0a3a */
[----:B------:R-:W-:Y:S01]  /*4970*/  ISETP.GE.AND P5, PT, R18, RZ, PT ;  /* 0x000000ff1200720c */ /* 0x000fe20003fa6270 */
[----:B------:R-:W-:Y:S01]  /*4980*/  @!P4 IMAD.MOV R57, RZ, RZ, -R57 ;  /* 0x000000ffff39c224 */ /* 0x000fe200078e0a39 */
[C---:B------:R-:W-:Y:S01]  /*4990*/  ISETP.GT.U32.AND P1, PT, R0.reuse, R12, PT ;  /* 0x0000000c0000720c */ /* 0x040fe20003f24070 */
[----:B------:R-:W-:Y:S01]  /*49a0*/  @!P3 IMAD.MOV R60, RZ, RZ, -R60 ;  /* 0x000000ffff3cb224 */ /* 0x000fe200078e0a3c */
[----:B------:R-:W-:Y:S01]  /*49b0*/  ISETP.GT.U32.AND P4, PT, R0, R11, PT ;  /* 0x0000000b0000720c */ /* 0x000fe20003f84070 */
[----:B------:R-:W-:Y:S02]  /*49c0*/  @!P0 IMAD.IADD R14, R14, 0x1, -R0 ;  /* 0x000000010e0e8824 */ /* 0x000fe400078e0a00 */
[----:B------:R-:W-:Y:S01]  /*49d0*/  @!P6 IMAD.MOV R59, RZ, RZ, -R59 ;  /* 0x000000ffff3be224 */ /* 0x000fe200078e0a3b */
[----:B------:R-:W-:-:S07]  /*49e0*/  ISETP.GT.U32.AND P6, PT, R0, R10, PT ;  /* 0x0000000a0000720c */ /* 0x000fce0003fc4070 */
[--C-:B------:R-:W-:Y:S02]  /*49f0*/  @!P1 IMAD.IADD R12, R12, 0x1, -R0.reuse ;  /* 0x000000010c0c9824 */ /* 0x100fe400078e0a00 */
[----:B------:R-:W-:-:S04]  /*4a00*/  @!P4 IMAD.IADD R11, R11, 0x1, -R0 ;  /* 0x000000010b0bc824 */ /* 0x000fc800078e0a00 */
[----:B------:R-:W-:Y:S01]  /*4a10*/  @!P6 IMAD.IADD R10, R10, 0x1, -R0 ;  /* 0x000000010a0ae824 */ /* 0x000fe200078e0a00 */
[----:B------:R-:W-:Y:S01]  /*4a20*/  ISETP.GE.AND P6, PT, R24, RZ, PT ;  /* 0x000000ff1800720c */ /* 0x000fe20003fc6270 */
[----:B------:R-:W-:Y:S01]  /*4a30*/  @!P5 IMAD.MOV R14, RZ, RZ, -R14 ;  /* 0x000000ffff0ed224 */ /* 0x000fe200078e0a0e */
[----:B--2---:R-:W-:-:S05]  /*4a40*/  IABS R9, R16 ;  /* 0x0000001000097213 */ /* 0x004fca0000000000 */
[----:B------:R-:W-:-:S04]  /*4a50*/  IMAD.HI.U32 R5, R4, R9, RZ ;  /* 0x0000000904057227 */ /* 0x000fc800078e00ff */
[----:B------:R-:W-:-:S04]  /*4a60*/  IMAD.MOV R2, RZ, RZ, -R5 ;  /* 0x000000ffff027224 */ /* 0x000fc800078e0a05 */
[----:B------:R-:W-:-:S05]  /*4a70*/  IMAD R9, R0, R2, R9 ;  /* 0x0000000200097224 */ /* 0x000fca00078e0209 */
[----:B------:R-:W-:Y:S02]  /*4a80*/  ISETP.GT.U32.AND P2, PT, R0, R9, PT ;  /* 0x000000090000720c */ /* 0x000fe40003f44070 */
[----:B---3--:R-:W-:-:S05]  /*4a90*/  IABS R8, R15 ;  /* 0x0000000f00087213 */ /* 0x008fca0000000000 */
[----:B0-----:R-:W-:Y:S01]  /*4aa0*/  IMAD.HI.U32 R27, R4, R8, RZ ;  /* 0x00000008041b7227 */ /* 0x001fe200078e00ff */
[----:B----4-:R-:W-:-:S05]  /*4ab0*/  IABS R7, R61 ;  /* 0x0000003d00077213 */ /* 0x010fca0000000000 */
[----:B------:R-:W-:Y:S01]  /*4ac0*/  @!P2 IMAD.IADD R9, R9, 0x1, -R0 ;  /* 0x000000010909a824 */ /* 0x000fe200078e0a00 */
[----:B------:R-:W-:Y:S01]  /*4ad0*/  ISETP.GT.U32.AND P2, PT, R0, R13, PT ;  /* 0x0000000d0000720c */ /* 0x000fe20003f44070 */
[----:B------:R-:W-:Y:S01]  /*4ae0*/  IMAD.HI.U32 R25, R4, R7, RZ ;  /* 0x0000000704197227 */ /* 0x000fe200078e00ff */
[----:B-----5:R-:W-:-:S03]  /*4af0*/  IABS R6, R23 ;  /* 0x0000001700067213 */ /* 0x020fc60000000000 */
[----:B------:R-:W-:Y:S01]  /*4b00*/  IMAD.MOV R27, RZ, RZ, -R27 ;  /* 0x000000ffff1b7224 */ /* 0x000fe200078e0a1b */
[----:B------:R-:W-:Y:S01]  /*4b10*/  IABS R5, R22 ;  /* 0x0000001600057213 */ /* 0x000fe20000000000 */
[----:B------:R-:W-:Y:S01]  /*4b20*/  IMAD.MOV R25, RZ, RZ, -R25 ;  /* 0x000000ffff197224 */ /* 0x000fe200078e0a19 */
[----:B------:R-:W-:Y:S01]  /*4b30*/  IABS R2, R3 ;  /* 0x0000000300027213 */ /* 0x000fe20000000000 */
[C---:B------:R-:W-:Y:S01]  /*4b40*/  IMAD R8, R0.reuse, R27, R8 ;  /* 0x0000001b00087224 */ /* 0x040fe200078e0208 */
[----:B------:R-:W-:Y:S01]  /*4b50*/  ISETP.GT.U32.AND P3, PT, R0, R9, PT ;  /* 0x000000090000720c */ /* 0x000fe20003f64070 */
[----:B------:R-:W-:Y:S01]  /*4b60*/  IMAD.HI.U32 R26, R4, R6, RZ ;  /* 0x00000006041a7227 */ /* 0x000fe200078e00ff */
[----:B------:R-:W2:Y:S03]  /*4b70*/  LDL.LU R27, [R1+0x28cc] ;  /* 0x0028cc00011b7983 */ /* 0x000ea60000300800 */
[----:B------:R-:W-:-:S02]  /*4b80*/  IMAD R7, R0, R25, R7 ;  /* 0x0000001900077224 */ /* 0x000fc400078e0207 */
[----:B------:R-:W-:Y:S01]  /*4b90*/  IMAD.HI.U32 R18, R4, R5, RZ ;  /* 0x0000000504127227 */ /* 0x000fe200078e00ff */
[----:B------:R-:W-:-:S03]  /*4ba0*/  ISETP.GT.U32.AND P0, PT, R0, R8, PT ;  /* 0x000000080000720c */ /* 0x000fc60003f04070 */
[----:B------:R-:W-:-:S04]  /*4bb0*/  IMAD.HI.U32 R25, R4, R2, RZ ;  /* 0x0000000204197227 */ /* 0x000fc800078e00ff */
[----:B------:R-:W-:Y:S02]  /*4bc0*/  IMAD.MOV R26, RZ, RZ, -R26 ;  /* 0x000000ffff1a7224 */ /* 0x000fe400078e0a1a */
[----:B------:R-:W-:Y:S01]  /*4bd0*/  @!P2 IMAD.IADD R13, R13, 0x1, -R0 ;  /* 0x000000010d0da824 */ /* 0x000fe200078e0a00 */
[C---:B------:R-:W-:Y:S01]  /*4be0*/  ISETP.GT.U32.AND P2, PT, R0.reuse, R7, PT ;  /* 0x000000070000720c */ /* 0x040fe20003f44070 */
[----:B------:R-:W-:Y:S02]  /*4bf0*/  IMAD.MOV R18, RZ, RZ, -R18 ;  /* 0x000000ffff127224 */ /* 0x000fe400078e0a12 */
[----:B------:R-:W-:Y:S02]  /*4c00*/  IMAD.MOV R25, RZ, RZ, -R25 ;  /* 0x000000ffff197224 */ /* 0x000fe400078e0a19 */
[C---:B------:R-:W-:Y:S02]  /*4c10*/  IMAD R6, R0.reuse, R26, R6 ;  /* 0x0000001a00067224 */ /* 0x040fe400078e0206 */
[C---:B------:R-:W-:Y:S01]  /*4c20*/  IMAD R5, R0.reuse, R18, R5 ;  /* 0x0000001200057224 */ /* 0x040fe200078e0205 */
[----:B------:R-:W-:Y:S01]  /*4c30*/  IABS R18, R20 ;  /* 0x0000001400127213 */ /* 0x000fe20000000000 */
[C---:B------:R-:W-:Y:S01]  /*4c40*/  IMAD R2, R0.reuse, R25, R2 ;  /* 0x0000001900027224 */ /* 0x040fe200078e0202 */
[C---:B------:R-:W-:Y:S01]  /*4c50*/  ISETP.GT.U32.AND P1, PT, R0.reuse, R6, PT ;  /* 0x000000060000720c */ /* 0x040fe20003f24070 */
[--C-:B------:R-:W-:Y:S01]  /*4c60*/  @!P3 IMAD.IADD R9, R9, 0x1, -R0.reuse ;  /* 0x000000010909b824 */ /* 0x100fe200078e0a00 */
[----:B------:R-:W-:Y:S01]  /*4c70*/  ISETP.GT.U32.AND P4, PT, R0, R5, PT ;  /* 0x000000050000720c */ /* 0x000fe20003f84070 */
[----:B------:R-:W-:Y:S01]  /*4c80*/  IMAD.HI.U32 R4, R4, R18, RZ ;  /* 0x0000001204047227 */ /* 0x000fe200078e00ff */
[----:B------:R-:W-:Y:S01]  /*4c90*/  ISETP.GT.U32.AND P3, PT, R0, R2, PT ;  /* 0x000000020000720c */ /* 0x000fe20003f64070 */
[----:B------:R-:W3:Y:S02]  /*4ca0*/  LDL.LU R26, [R1+0x28c8] ;  /* 0x0028c800011a7983 */ /* 0x000ee40000300800 */
[--C-:B------:R-:W-:Y:S01]  /*4cb0*/  @!P0 IMAD.IADD R8, R8, 0x1, -R0.reuse ;  /* 0x0000000108088824 */ /* 0x100fe200078e0a00 */
[----:B------:R-:W-:Y:S01]  /*4cc0*/  ISETP.GE.AND P0, PT, R21, RZ, PT ;  /* 0x000000ff1500720c */ /* 0x000fe20003f06270 */
[----:B------:R-:W-:Y:S01]  /*4cd0*/  @!P2 IMAD.IADD R7, R7, 0x1, -R0 ;  /* 0x000000010707a824 */ /* 0x000fe200078e0a00 */
[----:B------:R-:W-:Y:S01]  /*4ce0*/  ISETP.GE.AND P2, PT, R19, RZ, PT ;  /* 0x000000ff1300720c */ /* 0x000fe20003f46270 */
[----:B------:R-:W-:Y:S01]  /*4cf0*/  IMAD.MOV R4, RZ, RZ, -R4 ;  /* 0x000000ffff047224 */ /* 0x000fe200078e0a04 */
[----:B------:R-:W4:Y:S01]  /*4d00*/  LDL.LU R25, [R1+0x28c4] ;  /* 0x0028c40001197983 */ /* 0x000f220000300800 */
[----:B------:R-:W-:-:S02]  /*4d10*/  @!P1 IMAD.IADD R6, R6, 0x1, -R0 ;  /* 0x0000000106069824 */ /* 0x000fc400078e0a00 */
[--C-:B------:R-:W-:Y:S02]  /*4d20*/  @!P4 IMAD.IADD R5, R5, 0x1, -R0.reuse ;  /* 0x000000010505c824 */ /* 0x100fe400078e0a00 */
[----:B------:R-:W-:Y:S01]  /*4d30*/  @!P3 IMAD.IADD R2, R2, 0x1, -R0 ;  /* 0x000000010202b824 */ /* 0x000fe200078e0a00 */
[C---:B------:R-:W-:Y:S01]  /*4d40*/  ISETP.GT.U32.AND P5, PT, R0.reuse, R7, PT ;  /* 0x000000070000720c */ /* 0x040fe20003fa4070 */
[C---:B------:R-:W-:Y:S01]  /*4d50*/  IMAD R4, R0.reuse, R4, R18 ;  /* 0x0000000400047224 */ /* 0x040fe200078e0212 */
[C---:B------:R-:W-:Y:S01]  /*4d60*/  ISETP.GT.U32.AND P3, PT, R0.reuse, R8, PT ;  /* 0x000000080000720c */ /* 0x040fe20003f64070 */
[----:B------:R-:W-:Y:S01]  /*4d70*/  @!P0 IMAD.MOV R12, RZ, RZ, -R12 ;  /* 0x000000ffff0c8224 */ /* 0x000fe200078e0a0c */
[----:B------:R-:W5:Y:S01]  /*4d80*/  LDL.LU R24, [R1+0x28c0] ;  /* 0x0028c00001187983 */ /* 0x000f620000300800 */
[----:B------:R-:W-:Y:S01]  /*4d90*/  @!P6 IMAD.MOV R13, RZ, RZ, -R13 ;  /* 0x000000ffff0de224 */ /* 0x000fe200078e0a0d */
[C---:B------:R-:W-:Y:S01]  /*4da0*/  ISETP.GT.U32.AND P4, PT, R0.reuse, R4, PT ;  /* 0x000000040000720c */ /* 0x040fe20003f84070 */
[----:B------:R-:W-:Y:S01]  /*4db0*/  @!P2 IMAD.MOV R11, RZ, RZ, -R11 ;  /* 0x000000ffff0ba224 */ /* 0x000fe200078e0a0b */
[C---:B------:R-:W-:Y:S01]  /*4dc0*/  ISETP.GT.U32.AND P0, PT, R0.reuse, R6, PT ;  /* 0x000000060000720c */ /* 0x040fe20003f04070 */
[----:B------:R-:W2:Y:S01]  /*4dd0*/  LDL.LU R18, [R1+0x14] ;  /* 0x0000140001127983 */ /* 0x000ea20000300800 */
[C---:B------:R-:W-:Y:S01]  /*4de0*/  ISETP.GT.U32.AND P6, PT, R0.reuse, R5, PT ;  /* 0x000000050000720c */ /* 0x040fe20003fc4070 */
[----:B------:R-:W0:Y:S01]  /*4df0*/  LDC R19, c[0x0][0x23c] ;  /* 0x00008f00ff137b82 */ /* 0x000e220000000800 */
[----:B------:R-:W-:-:S02]  /*4e00*/  ISETP.GT.U32.AND P2, PT, R0, R2, PT ;  /* 0x000000020000720c */ /* 0x000fc40003f44070 */
[----:B------:R-:W-:Y:S01]  /*4e10*/  ISETP.GE.AND P1, PT, R17, RZ, PT ;  /* 0x000000ff1100720c */ /* 0x000fe20003f26270 */
[--C-:B------:R-:W-:Y:S01]  /*4e20*/  @!P3 IMAD.IADD R8, R8, 0x1, -R0.reuse ;  /* 0x000000010808b824 */ /* 0x100fe200078e0a00 */
[----:B------:R-:W3:Y:S01]  /*4e30*/  LDL.LU R17, [R1+0x10] ;  /* 0x0000100001117983 */ /* 0x000ee20000300800 */
[----:B------:R-:W-:Y:S02]  /*4e40*/  ISETP.GE.AND P3, PT, R15, RZ, PT ;  /* 0x000000ff0f00720c */ /* 0x000fe40003f66270 */
[--C-:B------:R-:W-:Y:S01]  /*4e50*/  @!P4 IMAD.IADD R4, R4, 0x1, -R0.reuse ;  /* 0x000000010404c824 */ /* 0x100fe200078e0a00 */
[----:B------:R-:W-:Y:S01]  /*4e60*/  ISETP.GE.AND P4, PT, R16, RZ, PT ;  /* 0x000000ff1000720c */ /* 0x000fe20003f86270 */
[--C-:B------:R-:W-:Y:S01]  /*4e70*/  @!P5 IMAD.IADD R7, R7, 0x1, -R0.reuse ;  /* 0x000000010707d824 */ /* 0x100fe200078e0a00 */
[----:B------:R-:W4:Y:S01]  /*4e80*/  LDL.LU R16, [R1+0x8] ;  /* 0x0000080001107983 */ /* 0x000f220000300800 */
[----:B------:R-:W-:Y:S01]  /*4e90*/  ISETP.GE.AND P5, PT, R61, RZ, PT ;  /* 0x000000ff3d00720c */ /* 0x000fe20003fa6270 */
[--C-:B------:R-:W-:Y:S01]  /*4ea0*/  @!P0 IMAD.IADD R6, R6, 0x1, -R0.reuse ;  /* 0x0000000106068824 */ /* 0x100fe200078e0a00 */
[----:B------:R-:W-:Y:S01]  /*4eb0*/  ISETP.GE.AND P0, PT, R23, RZ, PT ;  /* 0x000000ff1700720c */ /* 0x000fe20003f06270 */
[----:B------:R-:W5:Y:S01]  /*4ec0*/  LDL.LU R15, [R1+0x4] ;  /* 0x00000400010f7983 */ /* 0x000f620000300800 */
[--C-:B------:R-:W-:Y:S01]  /*4ed0*/  @!P6 IMAD.IADD R5, R5, 0x1, -R0.reuse ;  /* 0x000000010505e824 */ /* 0x100fe200078e0a00 */
[----:B------:R-:W-:Y:S01]  /*4ee0*/  ISETP.GE.AND P6, PT, R22, RZ, PT ;  /* 0x000000ff1600720c */ /* 0x000fe20003fc6270 */
[----:B------:R-:W-:Y:S01]  /*4ef0*/  @!P2 IMAD.IADD R2, R2, 0x1, -R0 ;  /* 0x000000010202a824 */ /* 0x000fe200078e0a00 */
[----:B------:R-:W5:Y:S01]  /*4f00*/  LDL.LU R61, [R1] ;  /* 0x00000000013d7983 */ /* 0x000f620000300800 */
[----:B------:R-:W-:-:S03]  /*4f10*/  ISETP.GE.AND P2, PT, R3, RZ, PT ;  /* 0x000000ff0300720c */ /* 0x000fc60003f46270 */
[----:B------:R-:W5:Y:S04]  /*4f20*/  LDL.LU R23, [R1+0x28bc] ;  /* 0x0028bc0001177983 */ /* 0x000f680000300800 */
[----:B------:R-:W5:Y:S04]  /*4f30*/  LDL.LU R22, [R1+0x28b8] ;  /* 0x0028b80001167983 */ /* 0x000f680000300800 */
[----:B------:R-:W2:Y:S01]  /*4f40*/  LDL.LU R3, [R1+0x28b4] ;  /* 0x0028b40001037983 */ /* 0x000ea20000300800 */
[----:B------:R-:W1:Y:S01]  /*4f50*/  S2R R21, SR_TID.X ;  /* 0x0000000000157919 */ /* 0x000e620000002100 */
[----:B------:R-:W-:Y:S01]  /*4f60*/  @!P1 IMAD.MOV R10, RZ, RZ, -R10 ;  /* 0x000000ffff0a9224 */ /* 0x000fe200078e0a0a */
[----:B------:R-:W-:Y:S01]  /*4f70*/  ISETP.GT.U32.AND P1, PT, R0, R4, PT ;  /* 0x000000040000720c */ /* 0x000fe20003f24070 */
[----:B------:R-:W-:Y:S01]  /*4f80*/  @!P4 IMAD.MOV R9, RZ, RZ, -R9 ;  /* 0x000000ffff09c224 */ /* 0x000fe200078e0a09 */
[----:B------:R-:W-:-:S11]  /*4f90*/  ISETP.GE.AND P4, PT, R20, RZ, PT ;  /* 0x000000ff1400720c */ /* 0x000fd60003f86270 */
[----:B------:R-:W-:Y:S01]  /*4fa0*/  @!P1 IMAD.IADD R4, R4, 0x1, -R0 ;  /* 0x0000000104049824 */ /* 0x000fe200078e0a00 */
[----:B-1----:R-:W-:-:S05]  /*4fb0*/  LOP3.LUT R21, R21, 0x1f, RZ, 0xc0, !PT ;  /* 0x0000001f15157812 */ /* 0x002fca00078ec0ff */
[----:B0-----:R-:W-:-:S04]  /*4fc0*/  IMAD R21, R21, R19, RZ ;  /* 0x0000001315157224 */ /* 0x001fc800078e02ff */
[C---:B------:R-:W-:Y:S02]  /*4fd0*/  IMAD R0, R19.reuse, 0x20, R21 ;  /* 0x0000002013007824 */ /* 0x040fe400078e0215 */
[----:B------:R-:W5:Y:S02]  /*4fe0*/  LDL.LU R21, [R1+0x28b0] ;  /* 0x0028b00001157983 */ /* 0x000f640000300800 */
[----:B------:R-:W-:Y:S02]  /*4ff0*/  IMAD R19, R19, 0x20, R0 ;  /* 0x0000002013137824 */ /* 0x000fe400078e0200 */
[----:B------:R-:W5:Y:S04]  /*5000*/  LDL.LU R20, [R1+0x28ac] ;  /* 0x0028ac0001147983 */ /* 0x000f680000300800 */
[----:B------:R-:W5:Y:S01]  /*5010*/  LDL.LU R19, [R1+0x28a8] ;  /* 0x0028a80001137983 */ /* 0x000f620000300800 */
[----:B--2---:R-:W-:-:S02]  /*5020*/  ISETP.NE.AND P1, PT, R3, RZ, PT ;  /* 0x000000ff0300720c */ /* 0x004fc40003f25270 */
[----:B------:R-:W-:-:S04]  /*5030*/  LOP3.LUT R3, RZ, R3, RZ, 0x33, !PT ;  /* 0x00000003ff037212 */ /* 0x000fc800078e33ff */
[C---:B------:R-:W-:Y:S02]  /*5040*/  SEL R18, R3.reuse, R18, !P1 ;  /* 0x0000001203127207 */ /* 0x040fe40004800000 */
[C---:B---3--:R-:W-:Y:S02]  /*5050*/  SEL R17, R3.reuse, R17, !P1 ;  /* 0x0000001103117207 */ /* 0x048fe40004800000 */
[C---:B----4-:R-:W-:Y:S01]  /*5060*/  SEL R16, R3.reuse, R16, !P1 ;  /* 0x0000001003107207 */ /* 0x050fe20004800000 */
[----:B------:R0:W-:Y:S01]  /*5070*/  STL [R1+0x30], R18 ;  /* 0x0000301201007387 */ /* 0x0001e20000100800 */
[C---:B-----5:R-:W-:Y:S02]  /*5080*/  SEL R15, R3.reuse, R15, !P1 ;  /* 0x0000000f030f7207 */ /* 0x060fe40004800000 */
[C---:B------:R-:W-:Y:S01]  /*5090*/  SEL R61, R3.reuse, R61, !P1 ;  /* 0x0000003d033d7207 */ /* 0x040fe20004800000 */
[----:B0-----:R-:W2:Y:S04]  /*50a0*/  LDL.LU R18, [R1+0x28a4] ;  /* 0x0028a40001127983 */ /* 0x001ea80000300800 */
[----:B------:R0:W-:Y:S04]  /*50b0*/  STL [R1+0x2c], R17 ;  /* 0x00002c1101007387 */ /* 0x0001e80000100800 */
[----:B0-----:R-:W3:Y:S04]  /*50c0*/  LDL.LU R17, [R1+0x28a0] ;  /* 0x0028a00001117983 */ /* 0x001ee80000300800 */
[----:B------:R0:W-:Y:S04]  /*50d0*/  STL [R1+0x28], R16 ;  /* 0x0000281001007387 */ /* 0x0001e80000100800 */
[----:B0-----:R-:W4:Y:S04]  /*50e0*/  LDL.LU R16, [R1+0x289c] ;  /* 0x00289c0001107983 */ /* 0x001f280000300800 */
[----:B------:R0:W-:Y:S04]  /*50f0*/  STL [R1+0x24], R15 ;  /* 0x0000240f01007387 */ /* 0x0001e80000100800 */
[----:B0-----:R-:W5:Y:S04]  /*5100*/  LDL.LU R15, [R1+0x2898] ;  /* 0x00289800010f7983 */ /* 0x001f680000300800 */
[----:B------:R0:W-:Y:S04]  /*5110*/  STL [R1+0x20], R61 ;  /* 0x0000203d01007387 */ /* 0x0001e80000100800 */
[----:B0-----:R-:W2:Y:S01]  /*5120*/  LDL.LU R61, [R1+0x2894] ;  /* 0x00289400013d7983 */ /* 0x001ea20000300800 */
[----:B------:R-:W-:-:S02]  /*5130*/  SEL R22, R3, R22, !P1 ;  /* 0x0000001603167207 */ /* 0x000fc40004800000 */
[C---:B------:R-:W-:Y:S01]  /*5140*/  SEL R23, R3.reuse, R23, !P1 ;  /* 0x0000001703177207 */ /* 0x040fe20004800000 */
[----:B------:R-:W-:Y:S02]  /*5150*/  @!P6 IMAD.MOV R5, RZ, RZ, -R5 ;  /* 0x000000ffff05e224 */ /* 0x000fe400078e0a05 */
[----:B------:R-:W-:Y:S02]  /*5160*/  @!P3 IMAD.MOV R8, RZ, RZ, -R8 ;  /* 0x000000ffff08b224 */ /* 0x000fe400078e0a08 */
[----:B------:R-:W-:Y:S02]  /*5170*/  @!P5 IMAD.MOV R7, RZ, RZ, -R7 ;  /* 0x000000ffff07d224 */ /* 0x000fe400078e0a07 */
[----:B------:R-:W-:Y:S02]  /*5180*/  @!P0 IMAD.MOV R6, RZ, RZ, -R6 ;  /* 0x000000ffff068224 */ /* 0x000fe400078e0a06 */
[----:B------:R-:W-:Y:S02]  /*5190*/  @!P2 IMAD.MOV R2, RZ, RZ, -R2 ;  /* 0x000000ffff02a224 */ /* 0x000fe400078e0a02 */
[----:B------:R-:W-:Y:S01]  /*51a0*/  @!P4 IMAD.MOV R4, RZ, RZ, -R4 ;  /* 0x000000ffff04c224 */ /* 0x000fe200078e0a04 */
[----:B------:R-:W-:-:S02]  /*51b0*/  SEL R24, R3, R24, !P1 ;  /* 0x0000001803187207 */ /* 0x000fc40004800000 */
[C---:B------:R-:W-:Y:S02]  /*51c0*/  SEL R25, R3.reuse, R25, !P1 ;  /* 0x0000001903197207 */ /* 0x040fe40004800000 */
[C---:B------:R-:W-:Y:S02]  /*51d0*/  SEL R26, R3.reuse, R26, !P1 ;  /* 0x0000001a031a7207 */ /* 0x040fe40004800000 */
[C---:B------:R-:W-:Y:S02]  /*51e0*/  SEL R27, R3.reuse, R27, !P1 ;  /* 0x0000001b031b7207 */ /* 0x040fe40004800000 */
[C---:B------:R-:W-:Y:S02]  /*51f0*/  SEL R28, R3.reuse, R28, !P1 ;  /* 0x0000001c031c7207 */ /* 0x040fe40004800000 */
[C---:B------:R-:W-:Y:S02]  /*5200*/  SEL R29, R3.reuse, R29, !P1 ;  /* 0x0000001d031d7207 */ /* 0x040fe40004800000 */
        /* <DEDUP_REMOVED lines=36> */
[----:B----4-:R-:W-:-:S02]  /*5450*/  SEL R16, R3, R16, !P1 ;  /* 0x0000001003107207 */ /* 0x010fc40004800000 */
[----:B--2---:R-:W-:-:S05]  /*5460*/  SEL R61, R3, R61, !P1 ;  /* 0x0000003d033d7207 */ /* 0x004fca0004800000 */
[----:B------:R5:W-:Y:S02]  /*5470*/  STL [R1+0x1c], R61 ;  /* 0x00001c3d01007387 */ /* 0x000be40000100800 */
[C---:B-----5:R-:W-:Y:S02]  /*5480*/  SEL R61, R3.reuse, R15, !P1 ;  /* 0x0000000f033d7207 */ /* 0x060fe40004800000 */
[----:B---3--:R-:W-:-:S03]  /*5490*/  SEL R15, R3, R17, !P1 ;  /* 0x00000011030f7207 */ /* 0x008fc60004800000 */
[----:B------:R0:W-:Y:S01]  /*54a0*/  STL [R1+0x18], R61 ;  /* 0x0000183d01007387 */ /* 0x0001e20000100800 */
[----:B------:R-:W-:-:S03]  /*54b0*/  SEL R17, R3, R18, !P1 ;  /* 0x0000001203117207 */ /* 0x000fc60004800000 */
[----:B------:R1:W-:Y:S04]  /*54c0*/  STL [R1+0x14], R16 ;  /* 0x0000141001007387 */ /* 0x0003e80000100800 */
[----:B------:R2:W-:Y:S01]  /*54d0*/  STL [R1+0x10], R15 ;  /* 0x0000100f01007387 */ /* 0x0005e20000100800 */
[C---:B0-----:R-:W-:Y:S02]  /*54e0*/  SEL R61, R3.reuse, R21, !P1 ;  /* 0x00000015033d7207 */ /* 0x041fe40004800000 */
[C---:B-1----:R-:W-:Y:S02]  /*54f0*/  SEL R16, R3.reuse, R19, !P1 ;  /* 0x0000001303107207 */ /* 0x042fe40004800000 */
[----:B------:R-:W0:Y:S01]  /*5500*/  S2R R19, SR_TID.X ;  /* 0x0000000000137919 */ /* 0x000e220000002100 */
[----:B--2---:R-:W-:Y:S01]  /*5510*/  SEL R15, R3, R20, !P1 ;  /* 0x00000014030f7207 */ /* 0x004fe20004800000 */
[----:B------:R-:W-:Y:S04]  /*5520*/  STL [R1+0x8], R17 ;  /* 0x0000081101007387 */ /* 0x000fe80000100800 */
[----:B------:R-:W-:Y:S04]  /*5530*/  STL [R1+0x4], R16 ;  /* 0x0000041001007387 */ /* 0x000fe80000100800 */
[----:B------:R-:W-:Y:S04]  /*5540*/  STL [R1+0x2888], R61 ;  /* 0x0028883d01007387 */ /* 0x000fe80000100800 */
[----:B------:R-:W-:Y:S04]  /*5550*/  STL [R1], R15 ;  /* 0x0000000f01007387 */ /* 0x000fe80000100800 */
[----:B------:R-:W-:Y:S04]  /*5560*/  STL [R1+0x288c], R22 ;  /* 0x00288c1601007387 */ /* 0x000fe80000100800 */
[----:B------:R1:W-:Y:S02]  /*5570*/  STL [R1+0x2890], R23 ;  /* 0x0028901701007387 */ /* 0x0003e40000100800 */
[----:B-1----:R-:W1:Y:S01]  /*5580*/  LDC R23, c[0x0][0x23c] ;  /* 0x00008f00ff177b82 */ /* 0x002e620000000800 */
[----:B0-----:R-:W-:-:S02]  /*5590*/  LOP3.LUT R21, R19, 0x1f, RZ, 0xc0, !PT ;  /* 0x0000001f13157812 */ /* 0x001fc400078ec0ff */
[C---:B------:R-:W-:Y:S02]  /*55a0*/  SEL R15, R3.reuse, R9, !P1 ;  /* 0x00000009030f7207 */ /* 0x040fe40004800000 */
[C---:B------:R-:W-:Y:S02]  /*55b0*/  SEL R19, R3.reuse, R5, !P1 ;  /* 0x0000000503137207 */ /* 0x040fe40004800000 */
[C---:B------:R-:W-:Y:S02]  /*55c0*/  SEL R16, R3.reuse, R8, !P1 ;  /* 0x0000000803107207 */ /* 0x040fe40004800000 */
[C---:B------:R-:W-:Y:S02]  /*55d0*/  SEL R17, R3.reuse, R7, !P1 ;  /* 0x0000000703117207 */ /* 0x040fe40004800000 */
[C---:B------:R-:W-:Y:S02]  /*55e0*/  SEL R18, R3.reuse, R6, !P1 ;  /* 0x0000000603127207 */ /* 0x040fe40004800000 */
[----:B------:R-:W-:Y:S01]  /*55f0*/  SEL R20, R3, R2, !P1 ;  /* 0x0000000203147207 */ /* 0x000fe20004800000 */
[----:B-1----:R-:W-:-:S02]  /*5600*/  IMAD R61, R23, 0x20, R0 ;  /* 0x00000020173d7824 */ /* 0x002fc400078e0200 */
[----:B------:R-:W-:Y:S02]  /*5610*/  IMAD R22, R21, R23, RZ ;  /* 0x0000001715167224 */ /* 0x000fe400078e02ff */
[----:B------:R-:W-:Y:S01]  /*5620*/  IMAD R9, R23, 0x20, R61 ;  /* 0x0000002017097824 */ /* 0x000fe200078e023d */
[----:B------:R-:W-:Y:S02]  /*5630*/  SEL R21, R3, R4, !P1 ;  /* 0x0000000403157207 */ /* 0x000fe40004800000 */
[----:B------:R-:W-:Y:S02]  /*5640*/  IADD3 R5, P0, R22, UR6, RZ ;  /* 0x0000000616057c10 */ /* 0x000fe4000ff1e0ff */
[----:B------:R-:W-:Y:S02]  /*5650*/  IADD3 R4, P1, R0, UR6, RZ ;  /* 0x0000000600047c10 */ /* 0x000fe4000ff3e0ff */
[----:B------:R-:W-:Y:S02]  /*5660*/  IADD3 R2, P2, R61, UR6, RZ ;  /* 0x000000063d027c10 */ /* 0x000fe4000ff5e0ff */
[----:B------:R-:W-:Y:S01]  /*5670*/  IADD3 R3, P3, R9, UR6, RZ ;  /* 0x0000000609037c10 */ /* 0x000fe2000ff7e0ff */
[----:B------:R-:W-:Y:S01]  /*5680*/  STL [R1+0x2858], R5 ;  /* 0x0028580501007387 */ /* 0x000fe20000100800 */
[----:B------:R-:W-:Y:S01]  /*5690*/  LEA.HI.X.SX32 R6, R22, UR7, 0x1, P0 ;  /* 0x0000000716067c11 */ /* 0x000fe200080f0eff */
[----:B------:R-:W-:Y:S01]  /*56a0*/  IMAD R58, R58, UR34, RZ ;  /* 0x000000223a3a7c24 */ /* 0x000fe2000f8e02ff */
[----:B------:R-:W-:Y:S01]  /*56b0*/  LEA.HI.X.SX32 R7, R0, UR7, 0x1, P1 ;  /* 0x0000000700077c11 */ /* 0x000fe200088f0eff */
[----:B------:R-:W-:Y:S01]  /*56c0*/  STL [R1+0x285c], R4 ;  /* 0x00285c0401007387 */ /* 0x000fe20000100800 */
[----:B------:R-:W-:Y:S01]  /*56d0*/  LEA.HI.X.SX32 R8, R61, UR7, 0x1, P2 ;  /* 0x000000073d087c11 */ /* 0x000fe200090f0eff */
[----:B------:R-:W-:Y:S01]  /*56e0*/  IMAD R27, R27, UR34, RZ ;  /* 0x000000221b1b7c24 */ /* 0x000fe2000f8e02ff */
[----:B------:R-:W-:Y:S01]  /*56f0*/  UIMAD UR50, UR50, 0x5d, URZ ;  /* 0x0000005d323278a4 */ /* 0x000fe2000f8e023f */
[----:B------:R-:W-:Y:S01]  /*5700*/  STL [R1+0x2860], R2 ;  /* 0x0028600201007387 */ /* 0x000fe20000100800 */
[----:B------:R-:W-:Y:S01]  /*5710*/  IMAD R35, R35, UR34, RZ ;  /* 0x0000002223237c24 */ /* 0x000fe2000f8e02ff */
[----:B------:R-:W-:-:S02]  /*5720*/  UIMAD UR42, UR42, 0x5c, URZ ;  /* 0x0000005c2a2a78a4 */ /* 0x000fc4000f8e023f */
[----:B------:R-:W-:Y:S01]  /*5730*/  STL [R1+0x2864], R3 ;  /* 0x0028640301007387 */ /* 0x000fe20000100800 */
[----:B------:R-:W-:Y:S01]  /*5740*/  IMAD R40, R40, UR34, RZ ;  /* 0x0000002228287c24 */ /* 0x000fe2000f8e02ff */
[----:B------:R-:W-:Y:S02]  /*5750*/  UIMAD UR30, UR30, 0x5b, URZ ;  /* 0x0000005b1e1e78a4 */ /* 0x000fe4000f8e023f */
[----:B------:R0:W-:Y:S01]  /*5760*/  STL [R1+0x284c], R6 ;  /* 0x00284c0601007387 */ /* 0x0001e20000100800 */
[----:B------:R-:W-:Y:S01]  /*5770*/  IMAD R47, R47, UR34, RZ ;  /* 0x000000222f2f7c24 */ /* 0x000fe2000f8e02ff */
[----:B------:R-:W-:Y:S02]  /*5780*/  UIMAD UR22, UR22, 0x5a, URZ ;  /* 0x0000005a161678a4 */ /* 0x000fe4000f8e023f */
[----:B------:R1:W-:Y:S01]  /*5790*/  STL [R1+0x2850], R7 ;  /* 0x0028500701007387 */ /* 0x0003e20000100800 */
[----:B------:R-:W-:Y:S01]  /*57a0*/  IMAD R52, R52, UR34, RZ ;  /* 0x0000002234347c24 */ /* 0x000fe2000f8e02ff */
[----:B------:R-:W-:-:S02]  /*57b0*/  UIMAD UR14, UR14, 0x59, URZ ;  /* 0x000000590e0e78a4 */ /* 0x000fc4000f8e023f */
[----:B------:R-:W-:Y:S01]  /*57c0*/  UIMAD UR60, UR60, 0x58, URZ ;  /* 0x000000583c3c78a4 */ /* 0x000fe2000f8e023f */
[----:B0-----:R-:W2:Y:S01]  /*57d0*/  LDL.LU R6, [R1+0x30] ;  /* 0x0000300001067983 */ /* 0x001ea20000300800 */
[----:B------:R-:W-:Y:S02]  /*57e0*/  UIMAD UR56, UR56, 0x57, URZ ;  /* 0x00000057383878a4 */ /* 0x000fe4000f8e023f */
[----:B------:R-:W-:Y:S01]  /*57f0*/  UIMAD UR52, UR52, 0x56, URZ ;  /* 0x00000056343478a4 */ /* 0x000fe2000f8e023f */
[----:B------:R-:W3:Y:S01]  /*5800*/  LDL.LU R23, [R1+0x2c] ;  /* 0x00002c0001177983 */ /* 0x000ee20000300800 */
[----:B------:R-:W-:Y:S02]  /*5810*/  UIMAD UR48, UR48, 0x55, URZ ;  /* 0x00000055303078a4 */ /* 0x000fe4000f8e023f */
[----:B------:R-:W-:Y:S01]  /*5820*/  UIMAD UR44, UR44, 0x54, URZ ;  /* 0x000000542c2c78a4 */ /* 0x000fe2000f8e023f */
[----:B------:R-:W4:Y:S01]  /*5830*/  LDL.LU R22, [R1+0x28] ;  /* 0x0000280001167983 */ /* 0x000f220000300800 */
[----:B------:R-:W-:-:S02]  /*5840*/  UIMAD UR40, UR40, 0x53, URZ ;  /* 0x00000053282878a4 */ /* 0x000fc4000f8e023f */
[----:B------:R-:W-:Y:S01]  /*5850*/  UIMAD UR36, UR36, 0x52, URZ ;  /* 0x00000052242478a4 */ /* 0x000fe2000f8e023f */
[----:B------:R-:W5:Y:S01]  /*5860*/  LDL.LU R61, [R1+0x24] ;  /* 0x00002400013d7983 */ /* 0x000f620000300800 */
[----:B------:R-:W-:Y:S01]  /*5870*/  LEA.HI.X.SX32 R9, R9, UR7, 0x1, P3 ;  /* 0x0000000709097c11 */ /* 0x000fe200098f0eff */
[----:B------:R-:W-:Y:S02]  /*5880*/  UIMAD UR28, UR28, 0x51, URZ ;  /* 0x000000511c1c78a4 */ /* 0x000fe4000f8e023f */
[----:B-1----:R-:W2:Y:S01]  /*5890*/  LDL.LU R7, [R1+0x18] ;  /* 0x0000180001077983 */ /* 0x002ea20000300800 */
[----:B------:R-:W-:Y:S02]  /*58a0*/  UIMAD UR24, UR24, 0x50, URZ ;  /* 0x00000050181878a4 */ /* 0x000fe4000f8e023f */
[----:B------:R-:W-:Y:S01]  /*58b0*/  UIMAD UR20, UR20, 0x4f, URZ ;  /* 0x0000004f141478a4 */ /* 0x000fe2000f8e023f */
[----:B------:R-:W2:Y:S01]  /*58c0*/  LDL.LU R0, [R1+0x14] ;  /* 0x0000140001007983 */ /* 0x000ea20000300800 */
[----:B------:R-:W-:-:S02]  /*58d0*/  UIMAD UR16, UR16, 0x4e, URZ ;  /* 0x0000004e101078a4 */ /* 0x000fc4000f8e023f */
[----:B------:R-:W-:Y:S01]  /*58e0*/  UIMAD UR10, UR10, 0x4d, URZ ;  /* 0x0000004d0a0a78a4 */ /* 0x000fe2000f8e023f */
[----:B------:R-:W2:Y:S01]  /*58f0*/  LDL.LU R3, [R1+0x10] ;  /* 0x0000100001037983 */ /* 0x000ea20000300800 */
[----:B------:R-:W-:Y:S01]  /*5900*/  ULDC UR6, c[0x0][0x238] ;  /* 0x00008e0000067ab9 */ /* 0x000fe20000000800 */
[----:B------:R-:W-:Y:S02]  /*5910*/  UIMAD UR61, UR61, 0x4b, URZ ;  /* 0x0000004b3d3d78a4 */ /* 0x000fe4000f8e023f */
[----:B------:R-:W2:Y:S01]  /*5920*/  LDL.LU R2, [R1+0x8] ;  /* 0x0000080001027983 */ /* 0x000ea20000300800 */
[----:B------:R-:W-:Y:S02]  /*5930*/  UIMAD UR59, UR59, 0x4a, URZ ;  /* 0x0000004a3b3b78a4 */ /* 0x000fe4000f8e023f */
[----:B------:R-:W-:Y:S01]  /*5940*/  UIMAD UR57, UR57, 0x49, URZ ;  /* 0x00000049393978a4 */ /* 0x000fe2000f8e023f */
[----:B------:R-:W2:Y:S01]  /*5950*/  LDL.LU R4, [R1+0x4] ;  /* 0x0000040001047983 */ /* 0x000ea20000300800 */
[----:B------:R-:W-:-:S02]  /*5960*/  UIMAD UR55, UR55, 0x48, URZ ;  /* 0x00000048373778a4 */ /* 0x000fc4000f8e023f */
[----:B------:R-:W-:Y:S01]  /*5970*/  UIMAD UR53, UR53, 0x47, URZ ;  /* 0x00000047353578a4 */ /* 0x000fe2000f8e023f */
[----:B------:R-:W2:Y:S01]  /*5980*/  LDL.LU R5, [R1] ;  /* 0x0000000001057983 */ /* 0x000ea20000300800 */
[----:B------:R-:W-:Y:S02]  /*5990*/  UIMAD UR51, UR51, 0x46, URZ ;  /* 0x00000046333378a4 */ /* 0x000fe4000f8e023f */
[----:B------:R-:W-:Y:S01]  /*59a0*/  UIMAD UR49, UR49, 0x45, URZ ;  /* 0x00000045313178a4 */ /* 0x000fe2000f8e023f */
[----:B------:R0:W-:Y:S01]  /*59b0*/  STL [R1+0x2854], R8 ;  /* 0x0028540801007387 */ /* 0x0001e20000100800 */
[----:B------:R-:W-:Y:S02]  /*59c0*/  UIMAD UR47, UR47, 0x44, URZ ;  /* 0x000000442f2f78a4 */ /* 0x000fe4000f8e023f */
[----:B------:R-:W-:Y:S02]  /*59d0*/  UIMAD UR45, UR45, 0x43, URZ ;  /* 0x000000432d2d78a4 */ /* 0x000fe4000f8e023f */
[----:B------:R-:W-:-:S02]  /*59e0*/  UIMAD UR43, UR43, 0x42, URZ ;  /* 0x000000422b2b78a4 */ /* 0x000fc4000f8e023f */
[----:B------:R-:W-:Y:S02]  /*59f0*/  UIMAD UR41, UR41, 0x41, URZ ;  /* 0x00000041292978a4 */ /* 0x000fe4000f8e023f */
[----:B------:R-:W-:Y:S01]  /*5a00*/  USHF.L.U32 UR39, UR39, 0x6, URZ ;  /* 0x0000000627277899 */ /* 0x000fe2000800063f */
[----:B0-----:R-:W2:Y:S01]  /*5a10*/  LDL.LU R8, [R1+0x1c] ;  /* 0x00001c0001087983 */ /* 0x001ea20000300800 */
[----:B------:R-:W-:Y:S02]  /*5a20*/  UIMAD UR37, UR37, 0x3f, URZ ;  /* 0x0000003f252578a4 */ /* 0x000fe4000f8e023f */
[----:B------:R-:W-:Y:S01]  /*5a30*/  UIMAD UR31, UR31, 0x3e, URZ ;  /* 0x0000003e1f1f78a4 */ /* 0x000fe2000f8e023f */
[----:B------:R0:W-:Y:S01]  /*5a40*/  STL [R1+0x2868], R9 ;  /* 0x0028680901007387 */ /* 0x0001e20000100800 */
[----:B------:R-:W-:Y:S02]  /*5a50*/  UIMAD UR29, UR29, 0x3d, URZ ;  /* 0x0000003d1d1d78a4 */ /* 0x000fe4000f8e023f */
[----:B------:R-:W-:-:S02]  /*5a60*/  UIMAD UR27, UR27, 0x3c, URZ ;  /* 0x0000003c1b1b78a4 */ /* 0x000fc4000f8e023f */
[----:B------:R-:W-:Y:S02]  /*5a70*/  UIMAD UR25, UR25, 0x3b, URZ ;  /* 0x0000003b191978a4 */ /* 0x000fe4000f8e023f */
[----:B------:R-:W-:Y:S02]  /*5a80*/  UIMAD UR23, UR23, 0x3a, URZ ;  /* 0x0000003a171778a4 */ /* 0x000fe4000f8e023f */
[----:B------:R-:W-:Y:S01]  /*5a90*/  UIMAD UR21, UR21, 0x39, URZ ;  /* 0x00000039151578a4 */ /* 0x000fe2000f8e023f */
[----:B0-----:R-:W2:Y:S01]  /*5aa0*/  LDL.LU R9, [R1+0x20] ;  /* 0x0000200001097983 */ /* 0x001ea20000300800 */
[----:B------:R-:W-:Y:S02]  /*5ab0*/  UIMAD UR19, UR19, 0x38, URZ ;  /* 0x00000038131378a4 */ /* 0x000fe4000f8e023f */
[----:B------:R-:W-:Y:S01]  /*5ac0*/  UIMAD UR17, UR17, 0x37, URZ ;  /* 0x00000037111178a4 */ /* 0x000fe2000f8e023f */
[----:B------:R-:W-:Y:S01]  /*5ad0*/  ULDC UR7, c[0x0][0x238] ;  /* 0x00008e0000077ab9 */ /* 0x000fe20000000800 */
[----:B---3--:R-:W-:-:S05]  /*5ae0*/  IMAD R23, R23, UR34, RZ ;  /* 0x0000002217177c24 */ /* 0x008fca000f8e02ff */
[----:B------:R0:W-:Y:S04]  /*5af0*/  STL [R1+0x2c], R23 ;  /* 0x00002c1701007387 */ /* 0x0001e80000100800 */
[----:B0-----:R-:W3:Y:S01]  /*5b00*/  LDL.LU R23, [R1+0x2890] ;  /* 0x0028900001177983 */ /* 0x001ee20000300800 */
[----:B----4-:R-:W-:Y:S02]  /*5b10*/  IMAD R22, R22, UR34, RZ ;  /* 0x0000002216167c24 */ /* 0x010fe4000f8e02ff */
[----:B-----5:R-:W-:-:S03]  /*5b20*/  IMAD R61, R61, UR34, RZ ;  /* 0x000000223d3d7c24 */ /* 0x020fc6000f8e02ff */
[----:B------:R0:W-:Y:S04]  /*5b30*/  STL [R1+0x28], R22 ;  /* 0x0000281601007387 */ /* 0x0001e80000100800 */
[----:B0-----:R-:W4:Y:S04]  /*5b40*/  LDL.LU R22, [R1+0x288c] ;  /* 0x00288c0001167983 */ /* 0x001f280000300800 */
[----:B------:R0:W-:Y:S04]  /*5b50*/  STL [R1+0x24], R61 ;  /* 0x0000243d01007387 */ /* 0x0001e80000100800 */
[----:B0-----:R-:W5:Y:S01]  /*5b60*/  LDL.LU R61, [R1+0x2888] ;  /* 0x00288800013d7983 */ /* 0x001f620000300800 */
[----:B--2---:R-:W-:-:S05]  /*5b70*/  IMAD R9, R9, UR34, RZ ;  /* 0x0000002209097c24 */ /* 0x004fca000f8e02ff */
[----:B------:R0:W-:Y:S02]  /*5b80*/  STL [R1+0x20], R9 ;  /* 0x0000200901007387 */ /* 0x0001e40000100800 */
[----:B0-----:R-:W-:Y:S02]  /*5b90*/  IMAD R9, R8, UR34, RZ ;  /* 0x0000002208097c24 */ /* 0x001fe4000f8e02ff */
[----:B------:R-:W-:Y:S02]  /*5ba0*/  IMAD R8, R7, UR34, RZ ;  /* 0x0000002207087c24 */ /* 0x000fe4000f8e02ff */
[----:B------:R-:W-:Y:S02]  /*5bb0*/  IMAD R7, R0, UR34, RZ ;  /* 0x0000002200077c24 */ /* 0x000fe4000f8e02ff */
[----:B------:R-:W-:Y:S01]  /*5bc0*/  IMAD R0, R3, UR34, RZ ;  /* 0x0000002203007c24 */ /* 0x000fe2000f8e02ff */
[----:B------:R-:W-:Y:S01]  /*5bd0*/  STL [R1+0x1c], R9 ;  /* 0x00001c0901007387 */ /* 0x000fe20000100800 */
[----:B------:R-:W-:-:S03]  /*5be0*/  IMAD R3, R2, UR34, RZ ;  /* 0x0000002202037c24 */ /* 0x000fc6000f8e02ff */
[----:B------:R-:W-:Y:S01]  /*5bf0*/  STL [R1+0x18], R8 ;  /* 0x0000180801007387 */ /* 0x000fe20000100800 */
[----:B------:R-:W-:-:S03]  /*5c00*/  IMAD R2, R4, UR34, RZ ;  /* 0x0000002204027c24 */ /* 0x000fc6000f8e02ff */
[----:B------:R-:W-:Y:S04]  /*5c10*/  STL [R1+0x14], R7 ;  /* 0x0000140701007387 */ /* 0x000fe80000100800 */
[----:B------:R0:W-:Y:S04]  /*5c20*/  STL [R1+0x10], R0 ;  /* 0x0000100001007387 */ /* 0x0001e80000100800 */
[----:B------:R1:W-:Y:S01]  /*5c30*/  STL [R1+0x8], R3 ;  /* 0x0000080301007387 */ /* 0x0003e20000100800 */
[----:B0-----:R-:W-:-:S03]  /*5c40*/  IMAD R0, R5, UR34, RZ ;  /* 0x0000002205007c24 */ /* 0x001fc6000f8e02ff */
[----:B------:R0:W-:Y:S04]  /*5c50*/  STL [R1+0x4], R2 ;  /* 0x0000040201007387 */ /* 0x0001e80000100800 */
[----:B------:R3:W-:Y:S01]  /*5c60*/  STL [R1], R0 ;  /* 0x0000000001007387 */ /* 0x0007e20000100800 */
[----:B-1----:R-:W-:Y:S02]  /*5c70*/  IMAD R3, R24, UR34, RZ ;  /* 0x0000002218037c24 */ /* 0x002fe4000f8e02ff */
[----:B0-----:R-:W-:Y:S02]  /*5c80*/  IMAD R2, R25, UR34, RZ ;  /* 0x0000002219027c24 */ /* 0x001fe4000f8e02ff */
[----:B---3--:R-:W-:-:S05]  /*5c90*/  IMAD R0, R23, UR34, RZ ;  /* 0x0000002217007c24 */ /* 0x008fca000f8e02ff */
[----:B------:R0:W-:Y:S04]  /*5ca0*/  STL [R1+0x30], R0 ;  /* 0x0000300001007387 */ /* 0x0001e80000100800 */
[----:B------:R1:W-:Y:S01]  /*5cb0*/  STL [R1+0x34], R3 ;  /* 0x0000340301007387 */ /* 0x0003e20000100800 */
[----:B0-----:R-:W-:-:S03]  /*5cc0*/  IMAD R0, R26, UR34, RZ ;  /* 0x000000221a007c24 */ /* 0x001fc6000f8e02ff */
[----:B------:R0:W-:Y:S01]  /*5cd0*/  STL [R1+0x38], R2 ;  /* 0x0000380201007387 */ /* 0x0001e20000100800 */
[----:B-1----:R-:W-:-:S03]  /*5ce0*/  IMAD R3, R29, UR34, RZ ;  /* 0x000000221d037c24 */ /* 0x002fc6000f8e02ff */
[----:B------:R1:W-:Y:S01]  /*5cf0*/  STL [R1+0x3c], R0 ;  /* 0x00003c0001007387 */ /* 0x0003e20000100800 */
[----:B0-----:R-:W-:Y:S02]  /*5d00*/  IMAD R2, R28, UR34, RZ ;  /* 0x000000221c027c24 */ /* 0x001fe4000f8e02ff */
[----:B-1----:R-:W-:-:S03]  /*5d10*/  IMAD R0, R30, UR34, RZ ;  /* 0x000000221e007c24 */ /* 0x002fc6000f8e02ff */
[----:B------:R0:W-:Y:S04]  /*5d20*/  STL [R1+0x40], R2 ;  /* 0x0000400201007387 */ /* 0x0001e80000100800 */
[----:B------:R1:W-:Y:S04]  /*5d30*/  STL [R1+0x44], R3 ;  /* 0x0000440301007387 */ /* 0x0003e80000100800 */
[----:B------:R2:W-:Y:S01]  /*5d40*/  STL [R1+0x48], R0 ;  /* 0x0000480001007387 */ /* 0x0005e20000100800 */
[----:B0-----:R-:W-:Y:S02]  /*5d50*/  IMAD R2, R31, UR34, RZ ;  /* 0x000000221f027c24 */ /* 0x001fe4000f8e02ff */
[----:B-1----:R-:W-:-:S03]  /*5d60*/  IMAD R3, R32, UR34, RZ ;  /* 0x0000002220037c24 */ /* 0x002fc6000f8e02ff */
[----:B------:R0:W-:Y:S01]  /*5d70*/  STL [R1+0x4c], R2 ;  /* 0x00004c0201007387 */ /* 0x0001e20000100800 */
[----:B--2---:R-:W-:-:S03]  /*5d80*/  IMAD R0, R33, UR34, RZ ;  /* 0x0000002221007c24 */ /* 0x004fc6000f8e02ff */
[----:B------:R1:W-:Y:S04]  /*5d90*/  STL [R1+0x50], R3 ;  /* 0x0000500301007387 */ /* 0x0003e80000100800 */
[----:B------:R2:W-:Y:S01]  /*5da0*/  STL [R1+0x54], R0 ;  /* 0x0000540001007387 */ /* 0x0005e20000100800 */
[----:B0-----:R-:W-:Y:S02]  /*5db0*/  IMAD R2, R34, UR34, RZ ;  /* 0x0000002222027c24 */ /* 0x001fe4000f8e02ff */
[----:B-1----:R-:W-:Y:S02]  /*5dc0*/  IMAD R3, R37, UR34, RZ ;  /* 0x0000002225037c24 */ /* 0x002fe4000f8e02ff */
[----:B--2---:R-:W-:Y:S01]  /*5dd0*/  IMAD R0, R36, UR34, RZ ;  /* 0x0000002224007c24 */ /* 0x004fe2000f8e02ff */
[----:B------:R0:W-:Y:S04]  /*5de0*/  STL [R1+0x58], R2 ;  /* 0x0000580201007387 */ /* 0x0001e80000100800 */
[----:B------:R1:W-:Y:S01]  /*5df0*/  STL [R1+0x6c], R0 ;  /* 0x00006c0001007387 */ /* 0x0003e20000100800 */
[----:B0-----:R-:W-:-:S03]  /*5e00*/  IMAD R2, R38, UR34, RZ ;  /* 0x0000002226027c24 */ /* 0x001fc6000f8e02ff */
[----:B------:R0:W-:Y:S01]  /*5e10*/  STL [R1+0x70], R3 ;  /* 0x0000700301007387 */ /* 0x0001e20000100800 */
[----:B-1----:R-:W-:-:S03]  /*5e20*/  IMAD R0, R39, UR34, RZ ;  /* 0x0000002227007c24 */ /* 0x002fc6000f8e02ff */
        /* <DEDUP_REMOVED lines=13> */
[----:B-1----:R-:W-:-:S03]  /*5f00*/  IMAD R3, R49, UR34, RZ ;  /* 0x0000002231037c24 */ /* 0x002fc6000f8e02ff */
[----:B------:R0:W-:Y:S01]  /*5f10*/  STL [R1+0x90], R2 ;  /* 0x0000900201007387 */ /* 0x0001e20000100800 */
[----:B--2---:R-:W-:-:S05]  /*5f20*/  IMAD R0, R48, UR34, RZ ;  /* 0x0000002230007c24 */ /* 0x004fca000f8e02ff */
[----:B------:R1:W-:Y:S01]  /*5f30*/  STL [R1+0x94], R0 ;  /* 0x0000940001007387 */ /* 0x0003e20000100800 */
[----:B0-----:R-:W-:-:S03]  /*5f40*/  IMAD R2, R50, UR34, RZ ;  /* 0x0000002232027c24 */ /* 0x001fc6000f8e02ff */
[----:B------:R0:W-:Y:S04]  /*5f50*/  STL [R1+0x98], R3 ;  /* 0x0000980301007387 */ /* 0x0001e80000100800 */
[----:B------:R2:W-:Y:S01]  /*5f60*/  STL [R1+0x9c], R2 ;  /* 0x00009c0201007387 */ /* 0x0005e20000100800 */
[----:B-1----:R-:W-:Y:S02]  /*5f70*/  IMAD R0, R51, UR34, RZ ;  /* 0x0000002233007c24 */ /* 0x002fe4000f8e02ff */
[----:B0-----:R-:W-:-:S03]  /*5f80*/  IMAD R3, R53, UR34, RZ ;  /* 0x0000002235037c24 */ /* 0x001fc6000f8e02ff */
[----:B------:R0:W-:Y:S01]  /*5f90*/  STL [R1+0xa0], R0 ;  /* 0x0000a00001007387 */ /* 0x0001e20000100800 */
[----:B--2---:R-:W-:-:S03]  /*5fa0*/  IMAD R2, R54, UR34, RZ ;  /* 0x0000002236027c24 */ /* 0x004fc6000f8e02ff */
[----:B------:R1:W-:Y:S04]  /*5fb0*/  STL [R1+0xa4], R3 ;  /* 0x0000a40301007387 */ /* 0x0003e80000100800 */
[----:B------:R2:W-:Y:S01]  /*5fc0*/  STL [R1+0xa8], R2 ;  /* 0x0000a80201007387 */ /* 0x0005e20000100800 */
[----:B0-----:R-:W-:Y:S02]  /*5fd0*/  IMAD R0, R55, UR34, RZ ;  /* 0x0000002237007c24 */ /* 0x001fe4000f8e02ff */
[----:B-1----:R-:W-:-:S03]  /*5fe0*/  IMAD R3, R56, UR34, RZ ;  /* 0x0000002238037c24 */ /* 0x002fc6000f8e02ff */
[----:B------:R0:W-:Y:S01]  /*5ff0*/  STL [R1+0xac], R0 ;  /* 0x0000ac0001007387 */ /* 0x0001e20000100800 */
[----:B--2---:R-:W-:-:S03]  /*6000*/  IMAD R2, R57, UR34, RZ ;  /* 0x0000002239027c24 */ /* 0x004fc6000f8e02ff */
[----:B0-----:R-:W2:Y:S04]  /*6010*/  LDL.LU R0, [R1+0x68] ;  /* 0x0000680001007983 */ /* 0x001ea80000300800 */
[----:B------:R-:W-:Y:S04]  /*6020*/  STL [R1+0xb0], R3 ;  /* 0x0000b00301007387 */ /* 0x000fe80000100800 */
[----:B------:R0:W-:Y:S04]  /*6030*/  STL [R1+0xb4], R2 ;  /* 0x0000b40201007387 */ /* 0x0001e80000100800 */
[----:B------:R-:W-:Y:S04]  /*6040*/  STL [R1+0x287c], R58 ;  /* 0x00287c3a01007387 */ /* 0x000fe80000100800 */
[----:B------:R-:W3:Y:S01]  /*6050*/  LDL.LU R25, [R1+0x64] ;  /* 0x0000640001197983 */ /* 0x000ee20000300800 */
[----:B0-----:R-:W-:-:S03]  /*6060*/  IMAD R2, R59, UR34, RZ ;  /* 0x000000223b027c24 */ /* 0x001fc6000f8e02ff */
[----:B------:R-:W3:Y:S04]  /*6070*/  LDL.LU R24, [R1+0x60] ;  /* 0x0000600001187983 */ /* 0x000ee80000300800 */
[----:B------:R0:W-:Y:S04]  /*6080*/  STL [R1+0xb8], R2 ;  /* 0x0000b80201007387 */ /* 0x0001e80000100800 */
[----:B------:R-:W3:Y:S01]  /*6090*/  LDL.LU R23, [R1+0x5c] ;  /* 0x00005c0001177983 */ /* 0x000ee20000300800 */
[----:B------:R-:W-:Y:S02]  /*60a0*/  IMAD R3, R60, UR34, RZ ;  /* 0x000000223c037c24 */ /* 0x000fe4000f8e02ff */
[----:B------:R-:W-:-:S02]  /*60b0*/  IMAD R4, R13, UR34, RZ ;  /* 0x000000220d047c24 */ /* 0x000fc4000f8e02ff */
[----:B0-----:R-:W-:Y:S01]  /*60c0*/  IMAD R2, R14, UR34, RZ ;  /* 0x000000220e027c24 */ /* 0x001fe2000f8e02ff */
[----:B------:R0:W-:Y:S01]  /*60d0*/  STL [R1+0xbc], R3 ;  /* 0x0000bc0301007387 */ /* 0x0001e20000100800 */
[----:B------:R-:W-:-:S03]  /*60e0*/  IMAD R9, R10, UR34, RZ ;  /* 0x000000220a097c24 */ /* 0x000fc6000f8e02ff */
[----:B------:R1:W-:Y:S01]  /*60f0*/  STL [R1+0xc0], R2 ;  /* 0x0000c00201007387 */ /* 0x0003e20000100800 */
[----:B0-----:R-:W-:-:S03]  /*6100*/  IMAD R3, R12, UR34, RZ ;  /* 0x000000220c037c24 */ /* 0x001fc6000f8e02ff */
[----:B------:R-:W-:Y:S01]  /*6110*/  STL [R1+0xc4], R4 ;  /* 0x0000c40401007387 */ /* 0x000fe20000100800 */
[----:B-1----:R-:W-:-:S03]  /*6120*/  IMAD R2, R11, UR34, RZ ;  /* 0x000000220b027c24 */ /* 0x002fc6000f8e02ff */
[----:B------:R0:W-:Y:S04]  /*6130*/  STL [R1+0xc8], R3 ;  /* 0x0000c80301007387 */ /* 0x0001e80000100800 */
[----:B------:R1:W-:Y:S01]  /*6140*/  STL [R1+0xcc], R2 ;  /* 0x0000cc0201007387 */ /* 0x0003e20000100800 */
[----:B0-----:R-:W-:-:S03]  /*6150*/  IMAD R3, R15, UR34, RZ ;  /* 0x000000220f037c24 */ /* 0x001fc6000f8e02ff */
[----:B------:R-:W-:Y:S01]  /*6160*/  STL [R1+0xd0], R9 ;  /* 0x0000d00901007387 */ /* 0x000fe20000100800 */
[----:B-1----:R-:W-:-:S03]  /*6170*/  IMAD R2, R16, UR34, RZ ;  /* 0x0000002210027c24 */ /* 0x002fc6000f8e02ff */
[----:B------:R-:W-:Y:S01]  /*6180*/  STL [R1+0x286c], R9 ;  /* 0x00286c0901007387 */ /* 0x000fe20000100800 */
[----:B------:R-:W-:-:S03]  /*6190*/  IMAD R4, R17, UR34, RZ ;  /* 0x0000002211047c24 */ /* 0x000fc6000f8e02ff */
[----:B------:R-:W-:Y:S01]  /*61a0*/  STL [R1+0xd8], R3 ;  /* 0x0000d80301007387 */ /* 0x000fe20000100800 */
[----:B------:R-:W-:-:S03]  /*61b0*/  IMAD R5, R18, UR34, RZ ;  /* 0x0000002212057c24 */ /* 0x000fc6000f8e02ff */
[----:B------:R-:W-:Y:S01]  /*61c0*/  STL [R1+0x2870], R3 ;  /* 0x0028700301007387 */ /* 0x000fe20000100800 */
[----:B------:R-:W-:-:S03]  /*61d0*/  IMAD R8, R19, UR34, RZ ;  /* 0x0000002213087c24 */ /* 0x000fc6000f8e02ff */
[----:B------:R-:W-:Y:S04]  /*61e0*/  STL [R1+0xe0], R2 ;  /* 0x0000e00201007387 */ /* 0x000fe80000100800 */
[----:B------:R0:W-:Y:S04]  /*61f0*/  STL [R1+0x2874], R2 ;  /* 0x0028740201007387 */ /* 0x0001e80000100800 */
[----:B------:R-:W-:Y:S01]  /*6200*/  STL [R1+0xe8], R4 ;  /* 0x0000e80401007387 */ /* 0x000fe20000100800 */
[----:B------:R-:W-:-:S03]  /*6210*/  IMAD R6, R6, UR34, RZ ;  /* 0x0000002206067c24 */ /* 0x000fc6000f8e02ff */
[----:B------:R-:W-:Y:S01]  /*6220*/  STL [R1+0x2878], R4 ;  /* 0x0028780401007387 */ /* 0x000fe20000100800 */
[----:B0-----:R-:W-:-:S03]  /*6230*/  IMAD R2, R21, UR34, RZ ;  /* 0x0000002215027c24 */ /* 0x001fc6000f8e02ff */
[----:B------:R-:W-:Y:S01]  /*6240*/  STL [R1+0xec], R5 ;  /* 0x0000ec0501007387 */ /* 0x000fe20000100800 */
[----:B-----5:R-:W-:Y:S02]  /*6250*/  IMAD R61, R61, UR34, RZ ;  /* 0x000000223d3d7c24 */ /* 0x020fe4000f8e02ff */
[----:B----4-:R-:W-:Y:S01]  /*6260*/  IMAD R22, R22, UR34, RZ ;  /* 0x0000002216167c24 */ /* 0x010fe2000f8e02ff */
[----:B------:R-:W-:Y:S01]  /*6270*/  STL [R1+0x2880], R5 ;  /* 0x0028800501007387 */ /* 0x000fe20000100800 */
[----:B------:R-:W-:Y:S01]  /*6280*/  IMAD R7, R20, UR34, RZ ;  /* 0x0000002214077c24 */ /* 0x000fe2000f8e02ff */
[----:B------:R-:W-:Y:S02]  /*6290*/  ULDC.64 UR34, c[0x0][0x210] ;  /* 0x0000840000227ab9 */ /* 0x000fe40000000a00 */
[----:B------:R-:W-:Y:S04]  /*62a0*/  STL [R1+0x104], R2 ;  /* 0x0001040201007387 */ /* 0x000fe80000100800 */
[----:B------:R-:W-:Y:S04]  /*62b0*/  STL [R1+0xf4], R8 ;  /* 0x0000f40801007387 */ /* 0x000fe80000100800 */
[----:B------:R0:W-:Y:S04]  /*62c0*/  STL [R1+0x2884], R8 ;  /* 0x0028840801007387 */ /* 0x0001e80000100800 */
[----:B------:R-:W-:Y:S01]  /*62d0*/  STL [R1+0xfc], R7 ;  /* 0x0000fc0701007387 */ /* 0x000fe20000100800 */
[----:B--2---:R-:W-:-:S05]  /*62e0*/  IMAD R0, R0, UR58, RZ ;  /* 0x0000003a00007c24 */ /* 0x004fca000f8e02ff */
[----:B0-----:R-:W-:Y:S01]  /*62f0*/  IADD3 R8, P0, R0, UR34, RZ ;  /* 0x0000002200087c10 */ /* 0x001fe2000ff1e0ff */
[----:B---3--:R-:W-:Y:S02]  /*6300*/  IMAD R10, R25, UR58, RZ ;  /* 0x0000003a190a7c24 */ /* 0x008fe4000f8e02ff */
[----:B------:R-:W-:-:S03]  /*6310*/  IMAD R11, R24, UR58, RZ ;  /* 0x0000003a180b7c24 */ /* 0x000fc6000f8e02ff */
[----:B------:R-:W-:Y:S01]  /*6320*/  IADD3 R9, P1, R10, UR34, RZ ;  /* 0x000000220a097c10 */ /* 0x000fe2000ff3e0ff */
[----:B------:R-:W-:Y:S01]  /*6330*/  IMAD R12, R23, UR58, RZ ;  /* 0x0000003a170c7c24 */ /* 0x000fe2000f8e02ff */
[C---:B------:R-:W-:Y:S01]  /*6340*/  IADD3 R13, P2, R11.reuse, UR34, RZ ;  /* 0x000000220b0d7c10 */ /* 0x040fe2000ff5e0ff */
[----:B------:R-:W-:Y:S01]  /*6350*/  STL [R1+0x8ec], R8 ;  /* 0x0008ec0801007387 */ /* 0x000fe20000100800 */
[----:B------:R-:W-:Y:S01]  /*6360*/  LEA.HI.X.SX32 R2, R0, UR35, 0x1, P0 ;  /* 0x0000002300027c11 */ /* 0x000fe200080f0eff */
[----:B------:R-:W-:Y:S01]  /*6370*/  UIMAD UR6, UR6, 0x4c, URZ ;  /* 0x0000004c060678a4 */ /* 0x000fe2000f8e023f */
[----:B------:R-:W-:Y:S01]  /*6380*/  IADD3 R14, P3, R12, UR34, RZ ;  /* 0x000000220c0e7c10 */ /* 0x000fe2000ff7e0ff */
[----:B------:R-:W-:Y:S01]  /*6390*/  UIMAD UR34, UR9, 0x7f, URZ ;  /* 0x0000007f092278a4 */ /* 0x000fe2000f8e023f */
[----:B------:R-:W-:Y:S01]  /*63a0*/  LEA.HI.X.SX32 R3, R10, UR35, 0x1, P1 ;  /* 0x000000230a037c11 */ /* 0x000fe200088f0eff */
[----:B------:R-:W-:Y:S01]  /*63b0*/  STL [R1+0x8f4], R9 ;  /* 0x0008f40901007387 */ /* 0x000fe20000100800 */
[----:B------:R-:W-:Y:S01]  /*63c0*/  LEA.HI.X.SX32 R4, R11, UR35, 0x1, P2 ;  /* 0x000000230b047c11 */ /* 0x000fe200090f0eff */
[----:B------:R-:W0:Y:S01]  /*63d0*/  LDC R24, c[0x0][0x230] ;  /* 0x00008c00ff187b82 */ /* 0x000e220000000800 */
[----:B------:R-:W-:Y:S01]  /*63e0*/  LEA.HI.X.SX32 R5, R12, UR35, 0x1, P3 ;  /* 0x000000230c057c11 */ /* 0x000fe200098f0eff */
[----:B------:R-:W-:Y:S01]  /*63f0*/  STL [R1+0x8fc], R13 ;  /* 0x0008fc0d01007387 */ /* 0x000fe20000100800 */
[----:B------:R-:W-:Y:S01]  /*6400*/  IADD3 R0, P0, R14, UR34, RZ ;  /* 0x000000220e007c10 */ /* 0x000fe2000ff1e0ff */
[----:B------:R-:W-:-:S02]  /*6410*/  UIMAD UR7, UR7, 0x36, URZ ;  /* 0x00000036070778a4 */ /* 0x000fc4000f8e023f */
[----:B------:R-:W-:Y:S01]  /*6420*/  STL [R1+0x904], R14 ;  /* 0x0009040e01007387 */ /* 0x000fe20000100800 */
[----:B------:R-:W-:Y:S01]  /*6430*/  IADD3 R11, P1, R13, UR34, RZ ;  /* 0x000000220d0b7c10 */ /* 0x000fe2000ff3e0ff */
[----:B------:R-:W-:Y:S02]  /*6440*/  UIMAD UR13, UR13, 0x35, URZ ;  /* 0x000000350d0d78a4 */ /* 0x000fe4000f8e023f */
[----:B------:R-:W-:Y:S01]  /*6450*/  STL [R1+0x8e8], R2 ;  /* 0x0008e80201007387 */ /* 0x000fe20000100800 */
[----:B------:R-:W-:Y:S02]  /*6460*/  USHF.R.S32.HI UR35, URZ, 0x1f, UR34 ;  /* 0x0000001f3f237899 */ /* 0x000fe40008011422 */
[----:B------:R-:W-:Y:S01]  /*6470*/  IADD3 R10, P2, R9, UR34, RZ ;  /* 0x00000022090a7c10 */ /* 0x000fe2000ff5e0ff */
[----:B------:R-:W-:Y:S01]  /*6480*/  UIMAD UR12, UR12, 0x34, URZ ;  /* 0x000000340c0c78a4 */ /* 0x000fe2000f8e023f */
[----:B------:R-:W-:Y:S01]  /*6490*/  STL [R1+0x8f0], R3 ;  /* 0x0008f00301007387 */ /* 0x000fe20000100800 */
[----:B------:R-:W-:Y:S01]  /*64a0*/  SHF.R.S32.HI R45, RZ, 0x1f, R40 ;  /* 0x0000001fff2d7819 */ /* 0x000fe20000011428 */
[----:B------:R-:W-:-:S02]  /*64b0*/  UIMAD UR11, UR11, 0x33, URZ ;  /* 0x000000330b0b78a4 */ /* 0x000fc4000f8e023f */
[----:B------:R-:W-:Y:S01]  /*64c0*/  STL [R1+0x8f8], R4 ;  /* 0x0008f80401007387 */ /* 0x000fe20000100800 */
[----:B------:R-:W-:Y:S01]  /*64d0*/  SHF.R.S32.HI R54, RZ, 0x1f, R47 ;  /* 0x0000001fff367819 */ /* 0x000fe2000001142f */
[----:B------:R-:W-:Y:S02]  /*64e0*/  UIMAD UR5, UR5, 0x32, URZ ;  /* 0x00000032050578a4 */ /* 0x000fe4000f8e023f */
[----:B------:R-:W-:Y:S01]  /*64f0*/  STL [R1+0x900], R5 ;  /* 0x0009000501007387 */ /* 0x000fe20000100800 */
[----:B------:R-:W-:Y:S01]  /*6500*/  SHF.R.S32.HI R60, RZ, 0x1f, R52 ;  /* 0x0000001fff3c7819 */ /* 0x000fe20000011434 */
[----:B------:R-:W-:Y:S02]  /*6510*/  UIMAD UR15, UR15, 0x31, URZ ;  /* 0x000000310f0f78a4 */ /* 0x000fe4000f8e023f */
[----:B------:R1:W-:Y:S01]  /*6520*/  STL [R1+0x1cc4], R0 ;  /* 0x001cc40001007387 */ /* 0x0003e20000100800 */
[----:B------:R-:W-:Y:S02]  /*6530*/  UIMAD UR46, UR46, 0x30, URZ ;  /* 0x000000302e2e78a4 */ /* 0x000fe4000f8e023f */
[----:B------:R-:W-:Y:S01]  /*6540*/  UIMAD UR8, UR8, 0x2f, URZ ;  /* 0x0000002f080878a4 */ /* 0x000fe2000f8e023f */
[----:B------:R2:W-:Y:S01]  /*6550*/  STL [R1+0x1ccc], R11 ;  /* 0x001ccc0b01007387 */ /* 0x0005e20000100800 */
[----:B------:R-:W-:-:S02]  /*6560*/  UIMAD UR26, UR26, 0x2e, URZ ;  /* 0x0000002e1a1a78a4 */ /* 0x000fc4000f8e023f */
[----:B------:R-:W-:Y:S01]  /*6570*/  UIMAD UR54, UR54, 0x2d, URZ ;  /* 0x0000002d363678a4 */ /* 0x000fe2000f8e023f */
[----:B------:R-:W3:Y:S01]  /*6580*/  S2R R23, SR_TID.X ;  /* 0x0000000000177919 */ /* 0x000ee20000002100 */
[----:B------:R-:W-:Y:S01]  /*6590*/  UIMAD UR38, UR38, 0x2c, URZ ;  /* 0x0000002c262678a4 */ /* 0x000fe2000f8e023f */
[----:B-1----:R-:W-:Y:S01]  /*65a0*/  IADD3 R0, P3, R8, UR34, RZ ;  /* 0x0000002208007c10 */ /* 0x002fe2000ff7e0ff */
[----:B------:R-:W-:Y:S01]  /*65b0*/  UIMAD UR18, UR18, 0x2b, URZ ;  /* 0x0000002b121278a4 */ /* 0x000fe2000f8e023f */
[----:B------:R1:W-:Y:S01]  /*65c0*/  STL [R1+0x1cd4], R10 ;  /* 0x001cd40a01007387 */ /* 0x0003e20000100800 */
[----:B------:R-:W-:Y:S01]  /*65d0*/  UIMAD UR34, UR9, 0x7e, URZ ;  /* 0x0000007e092278a4 */ /* 0x000fe2000f8e023f */
[----:B--2---:R-:W-:Y:S01]  /*65e0*/  IADD3.X R11, R4, UR35, RZ, P1, !PT ;  /* 0x00000023040b7c10 */ /* 0x004fe20008ffe4ff */
[----:B------:R-:W-:Y:S01]  /*65f0*/  ULDC UR58, c[0x0][0x238] ;  /* 0x00008e00003a7ab9 */ /* 0x000fe20000000800 */
[----:B------:R2:W-:Y:S01]  /*6600*/  STL [R1+0x1cdc], R0 ;  /* 0x001cdc0001007387 */ /* 0x0005e20000100800 */
[----:B-1----:R-:W-:-:S02]  /*6610*/  IADD3.X R10, R5, UR35, RZ, P0, !PT ;  /* 0x00000023050a7c10 */ /* 0x002fc400087fe4ff */
[----:B--2---:R-:W-:-:S03]  /*6620*/  IADD3.X R0, R3, UR35, RZ, P2, !PT ;  /* 0x0000002303007c10 */ /* 0x004fc600097fe4ff */
[----:B------:R1:W-:Y:S04]  /*6630*/  STL [R1+0x1cc0], R10 ;  /* 0x001cc00a01007387 */ /* 0x0003e80000100800 */
[----:B------:R2:W-:Y:S04]  /*6640*/  STL [R1+0x1cc8], R11 ;  /* 0x001cc80b01007387 */ /* 0x0005e80000100800 */
[----:B------:R4:W-:Y:S01]  /*6650*/  STL [R1+0x1cd0], R0 ;  /* 0x001cd00001007387 */ /* 0x0009e20000100800 */
[----:B-1----:R-:W-:Y:S01]  /*6660*/  IADD3.X R10, R2, UR35, RZ, P3, !PT ;  /* 0x00000023020a7c10 */ /* 0x002fe20009ffe4ff */
[----:B------:R-:W-:-:S02]  /*6670*/  USHF.R.S32.HI UR35, URZ, 0x1f, UR34 ;  /* 0x0000001f3f237899 */ /* 0x000fc40008011422 */
[----:B--2---:R-:W-:Y:S02]  /*6680*/  IADD3 R11, P1, R13, UR34, RZ ;  /* 0x000000220d0b7c10 */ /* 0x004fe4000ff3e0ff */
[----:B------:R1:W-:Y:S01]  /*6690*/  STL [R1+0x1cd8], R10 ;  /* 0x001cd80a01007387 */ /* 0x0003e20000100800 */
[----:B----4-:R-:W-:-:S05]  /*66a0*/  IADD3 R0, P0, R14, UR34, RZ ;  /* 0x000000220e007c10 */ /* 0x010fca000ff1e0ff */
[----:B------:R2:W-:Y:S01]  /*66b0*/  STL [R1+0x1ce4], R0 ;  /* 0x001ce40001007387 */ /* 0x0005e20000100800 */
[----:B-1----:R-:W-:-:S03]  /*66c0*/  IADD3 R10, P2, R9, UR34, RZ ;  /* 0x00000022090a7c10 */ /* 0x002fc6000ff5e0ff */
[----:B------:R1:W-:Y:S01]  /*66d0*/  STL [R1+0x1cec], R11 ;  /* 0x001cec0b01007387 */ /* 0x0003e20000100800 */
[----:B--2---:R-:W-:-:S03]  /*66e0*/  IADD3 R0, P3, R8, UR34, RZ ;  /* 0x0000002208007c10 */ /* 0x004fc6000ff7e0ff */
[----:B------:R2:W-:Y:S01]  /*66f0*/  STL [R1+0x1cf4], R10 ;  /* 0x001cf40a01007387 */ /* 0x0005e20000100800 */
[----:B------:R-:W-:Y:S01]  /*6700*/  UIMAD UR34, UR9, 0x7d, URZ ;  /* 0x0000007d092278a4 */ /* 0x000fe2000f8e023f */
[----:B-1----:R-:W-:Y:S02]  /*6710*/  IADD3.X R11, R4, UR35, RZ, P1, !PT ;  /* 0x00000023040b7c10 */ /* 0x002fe40008ffe4ff */
[----:B------:R1:W-:Y:S01]  /*6720*/  STL [R1+0x1cfc], R0 ;  /* 0x001cfc0001007387 */ /* 0x0003e20000100800 */
[----:B--2---:R-:W-:Y:S02]  /*6730*/  IADD3.X R10, R5, UR35, RZ, P0, !PT ;  /* 0x00000023050a7c10 */ /* 0x004fe400087fe4ff */
[----:B-1----:R-:W-:-:S03]  /*6740*/  IADD3.X R0, R3, UR35, RZ, P2, !PT ;  /* 0x0000002303007c10 */ /* 0x002fc600097fe4ff */
        /* <DEDUP_REMOVED lines=571> */
[----:B0-----:R-:W-:Y:S01]  /*8b00*/  VIADD R24, R24, 0x7f ;  /* 0x0000007f18187836 */ /* 0x001fe20000000000 */
[----:B------:R-:W-:Y:S01]  /*8b10*/  UIMAD UR58, UR58, 0x2a, URZ ;  /* 0x0000002a3a3a78a4 */ /* 0x000fe2000f8e023f */
[----:B-1----:R-:W-:Y:S01]  /*8b20*/  IADD3.X R11, R4, UR35, RZ, P1, !PT ;  /* 0x00000023040b7c10 */ /* 0x002fe20008ffe4ff */
[----:B------:R0:W-:Y:S01]  /*8b30*/  STL [R1+0x20fc], R0 ;  /* 0x0020fc0001007387 */ /* 0x0001e20000100800 */
[----:B------:R-:W-:Y:S01]  /*8b40*/  ULDC UR34, c[0x0][0x238] ;  /* 0x00008e0000227ab9 */ /* 0x000fe20000000800 */
[----:B--2---:R-:W-:Y:S02]  /*8b50*/  IADD3.X R10, R5, UR35, RZ, P0, !PT ;  /* 0x00000023050a7c10 */ /* 0x004fe400087fe4ff */
[----:B0-----:R-:W-:-:S03]  /*8b60*/  IADD3.X R0, R3, UR35, RZ, P2, !PT ;  /* 0x0000002303007c10 */ /* 0x001fc600097fe4ff */
[----:B------:R0:W-:Y:S04]  /*8b70*/  STL [R1+0x20e0], R10 ;  /* 0x0020e00a01007387 */ /* 0x0001e80000100800 */
[----:B------:R1:W-:Y:S04]  /*8b80*/  STL [R1+0x20e8], R11 ;  /* 0x0020e80b01007387 */ /* 0x0003e80000100800 */
[----:B------:R2:W-:Y:S01]  /*8b90*/  STL [R1+0x20f0], R0 ;  /* 0x0020f00001007387 */ /* 0x0005e20000100800 */
[----:B0-----:R-:W-:Y:S01]  /*8ba0*/  IADD3.X R10, R2, UR35, RZ, P3, !PT ;  /* 0x00000023020a7c10 */ /* 0x001fe20009ffe4ff */
[----:B------:R-:W-:-:S02]  /*8bb0*/  USHF.R.S32.HI UR35, URZ, 0x1f, UR50 ;  /* 0x0000001f3f237899 */ /* 0x000fc40008011432 */
[----:B-1----:R-:W-:Y:S02]  /*8bc0*/  IADD3 R11, P1, R13, UR50, RZ ;  /* 0x000000320d0b7c10 */ /* 0x002fe4000ff3e0ff */
[----:B------:R0:W-:Y:S01]  /*8bd0*/  STL [R1+0x20f8], R10 ;  /* 0x0020f80a01007387 */ /* 0x0001e20000100800 */
[----:B--2---:R-:W-:-:S05]  /*8be0*/  IADD3 R0, P0, R14, UR50, RZ ;  /* 0x000000320e007c10 */ /* 0x004fca000ff1e0ff */
[----:B------:R1:W-:Y:S01]  /*8bf0*/  STL [R1+0x2104], R0 ;  /* 0x0021040001007387 */ /* 0x0003e20000100800 */
[----:B0-----:R-:W-:-:S03]  /*8c00*/  IADD3 R10, P2, R9, UR50, RZ ;  /* 0x00000032090a7c10 */ /* 0x001fc6000ff5e0ff */
[----:B------:R0:W-:Y:S01]  /*8c10*/  STL [R1+0x210c], R11 ;  /* 0x00210c0b01007387 */ /* 0x0001e20000100800 */
[----:B-1----:R-:W-:-:S03]  /*8c20*/  IADD3 R0, P3, R8, UR50, RZ ;  /* 0x0000003208007c10 */ /* 0x002fc6000ff7e0ff */
[----:B------:R1:W-:Y:S01]  /*8c30*/  STL [R1+0x2114], R10 ;  /* 0x0021140a01007387 */ /* 0x0003e20000100800 */
[----:B------:R-:W-:Y:S01]  /*8c40*/  UIMAD UR34, UR34, 0x29, URZ ;  /* 0x00000029222278a4 */ /* 0x000fe2000f8e023f */
[----:B0-----:R-:W-:Y:S02]  /*8c50*/  IADD3.X R11, R4, UR35, RZ, P1, !PT ;  /* 0x00000023040b7c10 */ /* 0x001fe40008ffe4ff */
[----:B------:R0:W-:Y:S01]  /*8c60*/  STL [R1+0x211c], R0 ;  /* 0x00211c0001007387 */ /* 0x0001e20000100800 */
[----:B------:R-:W-:Y:S01]  /*8c70*/  ULDC UR50, c[0x0][0x238] ;  /* 0x00008e0000327ab9 */ /* 0x000fe20000000800 */
[----:B-1----:R-:W-:Y:S02]  /*8c80*/  IADD3.X R10, R5, UR35, RZ, P0, !PT ;  /* 0x00000023050a7c10 */ /* 0x002fe400087fe4ff */
        /* <DEDUP_REMOVED lines=166> */
[----:B------:R-:W-:Y:S01]  /*96f0*/  USHF.L.U32 UR48, UR48, 0x5, URZ ;  /* 0x0000000530307899 */ /* 0x000fe2000800063f */
        /* <DEDUP_REMOVED lines=467> */
[----:B--2---:R-:W-:Y:S01]  /*b430*/  IADD3 R0, P0, R14, UR25, RZ ;  /* 0x000000190e007c10 */ /* 0x004fe2000ff1e0ff */
[----:B------:R0:W-:Y:S04]  /*b440*/  STL [R1+0x2538], R10 ;  /* 0x0025380a01007387 */ /* 0x0001e80000100800 */
[----:B------:R1:W-:Y:S01]  /*b450*/  STL [R1+0x2544], R0 ;  /* 0x0025440001007387 */ /* 0x0003e20000100800 */
[----:B0-----:R-:W-:-:S03]  /*b460*/  IADD3 R10, P2, R9, UR25, RZ ;  /* 0x00000019090a7c10 */ /* 0x001fc6000ff5e0ff */
[----:B------:R0:W-:Y:S01]  /*b470*/  STL [R1+0x254c], R11 ;  /* 0x00254c0b01007387 */ /* 0x0001e20000100800 */
[----:B-1----:R-:W-:-:S03]  /*b480*/  IADD3 R0, P3, R8, UR25, RZ ;  /* 0x0000001908007c10 */ /* 0x002fc6000ff7e0ff */
[----:B------:R-:W-:Y:S01]  /*b490*/  STL [R1+0x2554], R10 ;  /* 0x0025540a01007387 */ /* 0x000fe20000100800 */
[----:B------:R-:W-:Y:S01]  /*b4a0*/  UIMAD UR27, UR27, 0x7, URZ ;  /* 0x000000071b1b78a4 */ /* 0x000fe2000f8e023f */
[----:B------:R-:W-:Y:S02]  /*b4b0*/  ULDC UR25, c[0x0][0x238] ;  /* 0x00008e0000197ab9 */ /* 0x000fe40000000800 */
[----:B------:R1:W-:Y:S01]  /*b4c0*/  STL [R1+0x255c], R0 ;  /* 0x00255c0001007387 */ /* 0x0003e20000100800 */
[----:B0-----:R-:W-:Y:S02]  /*b4d0*/  IADD3.X R11, R4, UR35, RZ, P1, !PT ;  /* 0x00000023040b7c10 */ /* 0x001fe40008ffe4ff */
[----:B-1----:R-:W-:Y:S02]  /*b4e0*/  IADD3.X R0, R5, UR35, RZ, P0, !PT ;  /* 0x0000002305007c10 */ /* 0x002fe400087fe4ff */
[----:B------:R-:W-:-:S03]  /*b4f0*/  IADD3.X R10, R3, UR35, RZ, P2, !PT ;  /* 0x00000023030a7c10 */ /* 0x000fc600097fe4ff */
[----:B------:R0:W-:Y:S04]  /*b500*/  STL [R1+0x2540], R0 ;  /* 0x0025400001007387 */ /* 0x0001e80000100800 */
[----:B------:R-:W-:Y:S01]  /*b510*/  STL [R1+0x2548], R11 ;  /* 0x0025480b01007387 */ /* 0x000fe20000100800 */
[----:B0-----:R-:W-:-:S03]  /*b520*/  IADD3.X R0, R2, UR35, RZ, P3, !PT ;  /* 0x0000002302007c10 */ /* 0x001fc60009ffe4ff */
[----:B------:R0:W-:Y:S01]  /*b530*/  STL [R1+0x2550], R10 ;  /* 0x0025500a01007387 */ /* 0x0001e20000100800 */
[----:B------:R-:W-:-:S03]  /*b540*/  USHF.R.S32.HI UR35, URZ, 0x1f, UR23 ;  /* 0x0000001f3f237899 */ /* 0x000fc60008011417 */
[----:B------:R1:W-:Y:S01]  /*b550*/  STL [R1+0x2558], R0 ;  /* 0x0025580001007387 */ /* 0x0003e20000100800 */
[----:B0-----:R-:W-:Y:S02]  /*b560*/  IADD3 R10, P0, R14, UR23, RZ ;  /* 0x000000170e0a7c10 */ /* 0x001fe4000ff1e0ff */
[----:B-1----:R-:W-:-:S03]  /*b570*/  IADD3 R0, P1, R13, UR23, RZ ;  /* 0x000000170d007c10 */ /* 0x002fc6000ff3e0ff */
[----:B------:R0:W-:Y:S01]  /*b580*/  STL [R1+0x2564], R10 ;  /* 0x0025640a01007387 */ /* 0x0001e20000100800 */
[----:B------:R-:W-:-:S03]  /*b590*/  IADD3.X R15, R5, UR35, RZ, P0, !PT ;  /* 0x00000023050f7c10 */ /* 0x000fc600087fe4ff */
[----:B------:R1:W-:Y:S01]  /*b5a0*/  STL [R1+0x256c], R0 ;  /* 0x00256c0001007387 */ /* 0x0003e20000100800 */
[----:B------:R-:W-:Y:S02]  /*b5b0*/  IADD3.X R16, R4, UR35, RZ, P1, !PT ;  /* 0x0000002304107c10 */ /* 0x000fe40008ffe4ff */
[----:B0-----:R-:W-:Y:S02]  /*b5c0*/  IADD3 R10, P2, R9, UR23, RZ ;  /* 0x00000017090a7c10 */ /* 0x001fe4000ff5e0ff */
[----:B-1----:R-:W-:-:S03]  /*b5d0*/  IADD3 R0, P3, R8, UR23, RZ ;  /* 0x0000001708007c10 */ /* 0x002fc6000ff7e0ff */
[----:B------:R-:W-:Y:S01]  /*b5e0*/  STL [R1+0x2574], R10 ;  /* 0x0025740a01007387 */ /* 0x000fe20000100800 */
[----:B------:R-:W-:Y:S01]  /*b5f0*/  IADD3.X R12, R3, UR35, RZ, P2, !PT ;  /* 0x00000023030c7c10 */ /* 0x000fe200097fe4ff */
[----:B------:R-:W-:Y:S02]  /*b600*/  UIMAD UR25, UR25, 0x6, URZ ;  /* 0x00000006191978a4 */ /* 0x000fe4000f8e023f */
[----:B------:R-:W-:Y:S01]  /*b610*/  STL [R1+0x257c], R0 ;  /* 0x00257c0001007387 */ /* 0x000fe20000100800 */
[----:B---3--:R-:W-:Y:S01]  /*b620*/  LOP3.LUT R11, R23, 0x3, RZ, 0xc0, !PT ;  /* 0x00000003170b7812 */ /* 0x008fe200078ec0ff */
[----:B------:R-:W-:Y:S02]  /*b630*/  ULDC UR23, c[0x0][0x238] ;  /* 0x00008e0000177ab9 */ /* 0x000fe40000000800 */
[----:B------:R0:W-:Y:S04]  /*b640*/  STL [R1+0x2560], R15 ;  /* 0x0025600f01007387 */ /* 0x0001e80000100800 */
[----:B------:R1:W-:Y:S04]  /*b650*/  STL [R1+0x2568], R16 ;  /* 0x0025681001007387 */ /* 0x0003e80000100800 */
[----:B------:R2:W-:Y:S01]  /*b660*/  STL [R1+0x2570], R12 ;  /* 0x0025700c01007387 */ /* 0x0005e20000100800 */
[----:B0-----:R-:W-:Y:S01]  /*b670*/  IADD3.X R15, R2, UR35, RZ, P3, !PT ;  /* 0x00000023020f7c10 */ /* 0x001fe20009ffe4ff */
[----:B------:R-:W-:-:S02]  /*b680*/  USHF.R.S32.HI UR35, URZ, 0x1f, UR21 ;  /* 0x0000001f3f237899 */ /* 0x000fc40008011415 */
[----:B-1----:R-:W-:Y:S02]  /*b690*/  IADD3 R16, P1, R13, UR21, RZ ;  /* 0x000000150d107c10 */ /* 0x002fe4000ff3e0ff */
[----:B--2---:R-:W-:Y:S01]  /*b6a0*/  IADD3 R12, P0, R14, UR21, RZ ;  /* 0x000000150e0c7c10 */ /* 0x004fe2000ff1e0ff */
[----:B------:R0:W-:Y:S01]  /*b6b0*/  STL [R1+0x2578], R15 ;  /* 0x0025780f01007387 */ /* 0x0001e20000100800 */
[----:B------:R-:W-:-:S03]  /*b6c0*/  SHF.R.S32.HI R0, RZ, 0x1f, R24 ;  /* 0x0000001fff007819 */ /* 0x000fc60000011418 */
[----:B------:R1:W-:Y:S01]  /*b6d0*/  STL [R1+0x2584], R12 ;  /* 0x0025840c01007387 */ /* 0x0003e20000100800 */
[----:B0-----:R-:W-:-:S03]  /*b6e0*/  IADD3 R15, P2, R9, UR21, RZ ;  /* 0x00000015090f7c10 */ /* 0x001fc6000ff5e0ff */
[----:B------:R-:W-:Y:S01]  /*b6f0*/  STL [R1+0x258c], R16 ;  /* 0x00258c1001007387 */ /* 0x000fe20000100800 */
[----:B-1----:R-:W-:-:S03]  /*b700*/  IADD3 R12, P3, R8, UR21, RZ ;  /* 0x00000015080c7c10 */ /* 0x002fc6000ff7e0ff */
[----:B------:R0:W-:Y:S01]  /*b710*/  STL [R1+0x2594], R15 ;  /* 0x0025940f01007387 */ /* 0x0001e20000100800 */
[----:B------:R-:W-:Y:S01]  /*b720*/  LEA.HI R0, R0, R24, RZ, 0x7 ;  /* 0x0000001800007211 */ /* 0x000fe200078f38ff */
[----:B------:R-:W-:Y:S01]  /*b730*/  IMAD R0, R11, 0x220, RZ ;  /* 0x000002200b007824 */ /* 0x000fe200078e02ff */
[----:B------:R-:W-:Y:S01]  /*b740*/  SHF.R.U32.HI R10, RZ, 0x2, R23 ;  /* 0x00000002ff0a7819 */ /* 0x000fe20000011617 */
[----:B------:R1:W-:Y:S01]  /*b750*/  STL [R1+0x259c], R12 ;  /* 0x00259c0c01007387 */ /* 0x0003e20000100800 */
[----:B------:R-:W-:Y:S01]  /*b760*/  IADD3.X R11, R3, UR35, RZ, P2, !PT ;  /* 0x00000023030b7c10 */ /* 0x000fe200097fe4ff */
[----:B------:R-:W-:Y:S01]  /*b770*/  UIMAD UR23, UR23, 0x5, URZ ;  /* 0x00000005171778a4 */ /* 0x000fe2000f8e023f */
[----:B------:R-:W-:Y:S01]  /*b780*/  ULDC UR21, c[0x0][0x238] ;  /* 0x00008e0000157ab9 */ /* 0x000fe20000000800 */
[----:B0-----:R-:W-:Y:S02]  /*b790*/  IADD3.X R15, R4, UR35, RZ, P1, !PT ;  /* 0x00000023040f7c10 */ /* 0x001fe40008ffe4ff */
[----:B-1----:R-:W-:-:S05]  /*b7a0*/  IADD3.X R12, R5, UR35, RZ, P0, !PT ;  /* 0x00000023050c7c10 */ /* 0x002fca00087fe4ff */
[----:B------:R0:W-:Y:S04]  /*b7b0*/  STL [R1+0x2580], R12 ;  /* 0x0025800c01007387 */ /* 0x0001e80000100800 */
[----:B------:R1:W-:Y:S04]  /*b7c0*/  STL [R1+0x2588], R15 ;  /* 0x0025880f01007387 */ /* 0x0003e80000100800 */
[----:B------:R2:W-:Y:S01]  /*b7d0*/  STL [R1+0x2590], R11 ;  /* 0x0025900b01007387 */ /* 0x0005e20000100800 */
[----:B0-----:R-:W-:Y:S02]  /*b7e0*/  IADD3.X R12, R2, UR35, RZ, P3, !PT ;  /* 0x00000023020c7c10 */ /* 0x001fe40009ffe4ff */
[----:B------:R-:W-:Y:S01]  /*b7f0*/  SGXT.U32 R10, R10, 0x3 ;  /* 0x000000030a0a781a */ /* 0x000fe20000000000 */
[----:B------:R-:W-:-:S02]  /*b800*/  USHF.R.S32.HI UR35, URZ, 0x1f, UR19 ;  /* 0x0000001f3f237899 */ /* 0x000fc40008011413 */
[----:B-1----:R-:W-:Y:S02]  /*b810*/  IADD3 R15, P1, R13, UR19, RZ ;  /* 0x000000130d0f7c10 */ /* 0x002fe4000ff3e0ff */
[----:B--2---:R-:W-:Y:S01]  /*b820*/  IADD3 R11, P0, R14, UR19, RZ ;  /* 0x000000130e0b7c10 */ /* 0x004fe2000ff1e0ff */
[----:B------:R0:W-:Y:S01]  /*b830*/  STL [R1+0x2598], R12 ;  /* 0x0025980c01007387 */ /* 0x0001e20000100800 */
[----:B------:R-:W-:-:S03]  /*b840*/  LOP3.LUT R0, R0, R10, RZ, 0xfc, !PT ;  /* 0x0000000a00007212 */ /* 0x000fc600078efcff */
[----:B------:R1:W-:Y:S01]  /*b850*/  STL [R1+0x25a4], R11 ;  /* 0x0025a40b01007387 */ /* 0x0003e20000100800 */
[----:B0-----:R-:W-:-:S03]  /*b860*/  IADD3 R12, P2, R9, UR19, RZ ;  /* 0x00000013090c7c10 */ /* 0x001fc6000ff5e0ff */
[----:B------:R-:W-:Y:S01]  /*b870*/  STL [R1+0x25ac], R15 ;  /* 0x0025ac0f01007387 */ /* 0x000fe20000100800 */
[----:B-1----:R-:W-:-:S03]  /*b880*/  IADD3 R11, P3, R8, UR19, RZ ;  /* 0x00000013080b7c10 */ /* 0x002fc6000ff7e0ff */
[----:B------:R-:W-:Y:S01]  /*b890*/  STL [R1+0x25b4], R12 ;  /* 0x0025b40c01007387 */ /* 0x000fe20000100800 */
[----:B------:R-:W-:Y:S01]  /*b8a0*/  IADD3.X R10, R5, UR35, RZ, P0, !PT ;  /* 0x00000023050a7c10 */ /* 0x000fe200087fe4ff */
[----:B------:R-:W-:Y:S02]  /*b8b0*/  USHF.L.U32 UR21, UR21, 0x2, URZ ;  /* 0x0000000215157899 */ /* 0x000fe4000800063f */
[----:B------:R0:W-:Y:S01]  /*b8c0*/  STL [R1+0x25bc], R11 ;  /* 0x0025bc0b01007387 */ /* 0x0001e20000100800 */
[----:B------:R-:W-:-:S03]  /*b8d0*/  ULDC UR19, c[0x0][0x238] ;  /* 0x00008e0000137ab9 */ /* 0x000fc60000000800 */
[----:B------:R1:W-:Y:S01]  /*b8e0*/  STL [R1+0x2838], R0 ;  /* 0x0028380001007387 */ /* 0x0003e20000100800 */
[----:B0-----:R-:W-:-:S03]  /*b8f0*/  IADD3.X R11, R4, UR35, RZ, P1, !PT ;  /* 0x00000023040b7c10 */ /* 0x001fc60008ffe4ff */
[----:B------:R0:W-:Y:S01]  /*b900*/  STL [R1+0x25a0], R10 ;  /* 0x0025a00a01007387 */ /* 0x0001e20000100800 */
[----:B-1----:R-:W-:-:S03]  /*b910*/  IADD3.X R0, R3, UR35, RZ, P2, !PT ;  /* 0x0000002303007c10 */ /* 0x002fc600097fe4ff */
[----:B------:R1:W-:Y:S04]  /*b920*/  STL [R1+0x25a8], R11 ;  /* 0x0025a80b01007387 */ /* 0x0003e80000100800 */
[----:B------:R2:W-:Y:S01]  /*b930*/  STL [R1+0x25b0], R0 ;  /* 0x0025b00001007387 */ /* 0x0005e20000100800 */
[----:B0-----:R-:W-:Y:S01]  /*b940*/  IADD3.X R10, R2, UR35, RZ, P3, !PT ;  /* 0x00000023020a7c10 */ /* 0x001fe20009ffe4ff */
[----:B------:R-:W-:Y:S02]  /*b950*/  USHF.R.S32.HI UR35, URZ, 0x1f, UR17 ;  /* 0x0000001f3f237899 */ /* 0x000fe40008011411 */
        /* <DEDUP_REMOVED lines=8> */
[----:B------:R-:W-:Y:S01]  /*b9e0*/  IADD3.X R12, R4, UR35, RZ, P1, !PT ;  /* 0x00000023040c7c10 */ /* 0x000fe20008ffe4ff */
[----:B------:R-:W-:Y:S02]  /*b9f0*/  UIMAD UR19, UR19, 0x3, URZ ;  /* 0x00000003131378a4 */ /* 0x000fe4000f8e023f */
[----:B------:R1:W-:Y:S01]  /*ba00*/  STL [R1+0x25dc], R0 ;  /* 0x0025dc0001007387 */ /* 0x0003e20000100800 */
[----:B------:R-:W-:Y:S01]  /*ba10*/  ULDC UR17, c[0x0][0x238] ;  /* 0x00008e0000117ab9 */ /* 0x000fe20000000800 */
[----:B0-----:R-:W-:-:S05]  /*ba20*/  IADD3.X R11, R5, UR35, RZ, P0, !PT ;  /* 0x00000023050b7c10 */ /* 0x001fca00087fe4ff */
        /* <DEDUP_REMOVED lines=14> */
[----:B------:R-:W-:Y:S02]  /*bb10*/  IADD3.X R15, R4, UR35, RZ, P1, !PT ;  /* 0x00000023040f7c10 */ /* 0x000fe40008ffe4ff */
[----:B------:R-:W-:Y:S01]  /*bb20*/  LOP3.LUT R10, R23, 0x7, RZ, 0xc0, !PT ;  /* 0x00000007170a7812 */ /* 0x000fe200078ec0ff */
[----:B------:R1:W-:Y:S01]  /*bb30*/  STL [R1+0x25fc], R0 ;  /* 0x0025fc0001007387 */ /* 0x0003e20000100800 */
[----:B------:R-:W-:Y:S01]  /*bb40*/  USHF.L.U32 UR17, UR17, 0x1, URZ ;  /* 0x0000000111117899 */ /* 0x000fe2000800063f */
[----:B0-----:R-:W-:Y:S01]  /*bb50*/  IADD3.X R12, R3, UR35, RZ, P2, !PT ;  /* 0x00000023030c7c10 */ /* 0x001fe200097fe4ff */
[----:B------:R-:W-:Y:S01]  /*bb60*/  ULDC UR7, c[0x0][0x238] ;  /* 0x00008e0000077ab9 */ /* 0x000fe20000000800 */
[----:B-1----:R-:W-:-:S05]  /*bb70*/  IADD3.X R0, R5, UR35, RZ, P0, !PT ;  /* 0x0000002305007c10 */ /* 0x002fca00087fe4ff */
[----:B------:R0:W-:Y:S04]  /*bb80*/  STL [R1+0x25e0], R0 ;  /* 0x0025e00001007387 */ /* 0x0001e80000100800 */
[----:B------:R-:W-:Y:S04]  /*bb90*/  STL [R1+0x25e8], R15 ;  /* 0x0025e80f01007387 */ /* 0x000fe80000100800 */
[----:B------:R-:W2:Y:S01]  /*bba0*/  LDL R42, [R1+0x2c] ;  /* 0x00002c00012a7983 */ /* 0x000ea20000100800 */
[----:B0-----:R-:W-:-:S03]  /*bbb0*/  IADD3.X R0, R2, UR35, RZ, P3, !PT ;  /* 0x0000002302007c10 */ /* 0x001fc60009ffe4ff */
[----:B------:R0:W-:Y:S04]  /*bbc0*/  STL [R1+0x25f0], R12 ;  /* 0x0025f00c01007387 */ /* 0x0001e80000100800 */
[----:B------:R-:W3:Y:S01]  /*bbd0*/  LDL R33, [R1+0x28] ;  /* 0x0000280001217983 */ /* 0x000ee20000100800 */
[----:B------:R-:W-:-:S03]  /*bbe0*/  IADD3 R9, P2, R9, UR13, RZ ;  /* 0x0000000d09097c10 */ /* 0x000fc6000ff5e0ff */
[----:B------:R1:W-:Y:S01]  /*bbf0*/  STL [R1+0x25f8], R0 ;  /* 0x0025f80001007387 */ /* 0x0003e20000100800 */
[----:B0-----:R-:W-:-:S03]  /*bc00*/  IADD3 R12, P0, R14, UR13, RZ ;  /* 0x0000000d0e0c7c10 */ /* 0x001fc6000ff1e0ff */
[----:B------:R-:W4:Y:S01]  /*bc10*/  LDL R41, [R1+0x24] ;  /* 0x0000240001297983 */ /* 0x000f220000100800 */
[----:B-1----:R-:W-:-:S03]  /*bc20*/  IADD3 R0, P1, R13, UR13, RZ ;  /* 0x0000000d0d007c10 */ /* 0x002fc6000ff3e0ff */
[----:B------:R-:W-:Y:S04]  /*bc30*/  STL [R1+0x2604], R12 ;  /* 0x0026040c01007387 */ /* 0x000fe80000100800 */
[----:B------:R-:W5:Y:S04]  /*bc40*/  LDL R36, [R1+0x20] ;  /* 0x0000200001247983 */ /* 0x000f680000100800 */
[----:B------:R0:W-:Y:S04]  /*bc50*/  STL [R1+0x260c], R0 ;  /* 0x00260c0001007387 */ /* 0x0001e80000100800 */
[----:B------:R-:W2:Y:S04]  /*bc60*/  LDL R34, [R1+0x1c] ;  /* 0x00001c0001227983 */ /* 0x000ea80000100800 */
[----:B------:R-:W-:Y:S04]  /*bc70*/  STL [R1+0x2614], R9 ;  /* 0x0026140901007387 */ /* 0x000fe80000100800 */
[----:B------:R-:W2:Y:S01]  /*bc80*/  LDL R39, [R1+0x18] ;  /* 0x0000180001277983 */ /* 0x000ea20000100800 */
[----:B0-----:R-:W-:Y:S01]  /*bc90*/  IADD3 R0, P3, R8, UR13, RZ ;  /* 0x0000000d08007c10 */ /* 0x001fe2000ff7e0ff */
[----:B------:R-:W-:-:S02]  /*bca0*/  IMAD.SHL.U32 R11, R23, 0x2, RZ ;  /* 0x00000002170b7824 */ /* 0x000fc400078e00ff */
[----:B------:R-:W-:Y:S01]  /*bcb0*/  IMAD R10, R10, 0x90, RZ ;  /* 0x000000900a0a7824 */ /* 0x000fe200078e02ff */
[----:B------:R-:W-:Y:S01]  /*bcc0*/  USHF.R.S32.HI UR35, URZ, 0x1f, UR13 ;  /* 0x0000001f3f237899 */ /* 0x000fe2000801140d */
[----:B------:R0:W-:Y:S02]  /*bcd0*/  STL [R1+0x261c], R0 ;  /* 0x00261c0001007387 */ /* 0x0001e40000100800 */
[----:B------:R-:W-:Y:S02]  /*bce0*/  ULDC UR13, c[0x0][0x238] ;  /* 0x00008e00000d7ab9 */ /* 0x000fe40000000800 */
[----:B------:R-:W2:Y:S04]  /*bcf0*/  LDL R38, [R1+0x14] ;  /* 0x0000140001267983 */ /* 0x000ea80000100800 */
[----:B------:R-:W2:Y:S01]  /*bd00*/  LDL R37, [R1+0x10] ;  /* 0x0000100001257983 */ /* 0x000ea20000100800 */
[----:B0-----:R-:W-:-:S05]  /*bd10*/  LOP3.LUT R0, R10, 0x30, R11, 0x78, !PT ;  /* 0x000000300a007812 */ /* 0x001fca00078e780b */
[----:B------:R0:W-:Y:S01]  /*bd20*/  STL [R1+0x9c4], R0 ;  /* 0x0009c40001007387 */ /* 0x0001e20000100800 */
[----:B------:R-:W-:-:S03]  /*bd30*/  IADD3.X R4, R4, UR35, RZ, P1, !PT ;  /* 0x0000002304047c10 */ /* 0x000fc60008ffe4ff */
[----:B------:R-:W2:Y:S04]  /*bd40*/  LDL R30, [R1+0x8] ;  /* 0x00000800011e7983 */ /* 0x000ea80000100800 */
[----:B------:R-:W2:Y:S01]  /*bd50*/  LDL R24, [R1+0x4] ;  /* 0x0000040001187983 */ /* 0x000ea20000100800 */
[----:B0-----:R-:W-:-:S03]  /*bd60*/  IADD3.X R0, R5, UR35, RZ, P0, !PT ;  /* 0x0000002305007c10 */ /* 0x001fc600087fe4ff */
[----:B------:R-:W2:Y:S04]  /*bd70*/  LDL R23, [R1] ;  /* 0x0000000001177983 */ /* 0x000ea80000100800 */
[----:B------:R0:W-:Y:S04]  /*bd80*/  STL [R1+0x2600], R0 ;  /* 0x0026000001007387 */ /* 0x0001e80000100800 */
[----:B------:R-:W2:Y:S01]  /*bd90*/  LDL R25, [R1+0x30] ;  /* 0x0000300001197983 */ /* 0x000ea20000100800 */
[----:B0-----:R-:W-:-:S03]  /*bda0*/  IADD3.X R0, R3, UR35, RZ, P2, !PT ;  /* 0x0000002303007c10 */ /* 0x001fc600097fe4ff */
[----:B------:R-:W-:Y:S04]  /*bdb0*/  STL [R1+0x2608], R4 ;  /* 0x0026080401007387 */ /* 0x000fe80000100800 */
[----:B------:R-:W2:Y:S04]  /*bdc0*/  LDL R26, [R1+0x34] ;  /* 0x00003400011a7983 */ /* 0x000ea80000100800 */
[----:B------:R0:W-:Y:S04]  /*bdd0*/  STL [R1+0x2610], R0 ;  /* 0x0026100001007387 */ /* 0x0001e80000100800 */
[----:B------:R-:W2:Y:S04]  /*bde0*/  LDL R28, [R1+0x38] ;  /* 0x00003800011c7983 */ /* 0x000ea80000100800 */
[----:B------:R-:W2:Y:S01]  /*bdf0*/  LDL R29, [R1+0x3c] ;  /* 0x00003c00011d7983 */ /* 0x000ea20000100800 */
[----:B0-----:R-:W-:-:S03]  /*be00*/  IADD3.X R0, R2, UR35, RZ, P3, !PT ;  /* 0x0000002302007c10 */ /* 0x001fc60009ffe4ff */
[----:B------:R-:W2:Y:S04]  /*be10*/  LDL R31, [R1+0x40] ;  /* 0x00004000011f7983 */ /* 0x000ea80000100800 */
[----:B------:R-:W2:Y:S04]  /*be20*/  LDL R32, [R1+0x44] ;  /* 0x0000440001207983 */ /* 0x000ea80000100800 */
[----:B------:R-:W-:Y:S01]  /*be30*/  STL [R1+0x2618], R0 ;  /* 0x0026180001007387 */ /* 0x000fe20000100800 */
[----:B---3--:R-:W-:-:S03]  /*be40*/  SHF.R.S32.HI R12, RZ, 0x1f, R33 ;  /* 0x0000001fff0c7819 */ /* 0x008fc60000011421 */
[----:B------:R-:W3:Y:S01]  /*be50*/  LDL R33, [R1+0x48] ;  /* 0x0000480001217983 */ /* 0x000ee20000100800 */
[----:B----4-:R-:W-:-:S03]  /*be60*/  SHF.R.S32.HI R13, RZ, 0x1f, R41 ;  /* 0x0000001fff0d7819 */ /* 0x010fc60000011429 */
[----:B------:R-:W-:Y:S04]  /*be70*/  STL [R1+0x2848], R12 ;  /* 0x0028480c01007387 */ /* 0x000fe80000100800 */
[----:B------:R-:W-:Y:S01]  /*be80*/  STL [R1+0x2840], R13 ;  /* 0x0028400d01007387 */ /* 0x000fe20000100800 */
[----:B-----5:R-:W-:-:S05]  /*be90*/  SHF.R.S32.HI R14, RZ, 0x1f, R36 ;  /* 0x0000001fff0e7819 */ /* 0x020fca0000011424 */
[----:B------:R0:W-:Y:S01]  /*bea0*/  STL [R1+0x2844], R14 ;  /* 0x0028440e01007387 */ /* 0x0001e20000100800 */
[----:B--2---:R-:W-:-:S03]  /*beb0*/  SHF.R.S32.HI R15, RZ, 0x1f, R34 ;  /* 0x0000001fff0f7819 */ /* 0x004fc60000011422 */
[----:B------:R-:W2:Y:S04]  /*bec0*/  LDL R36, [R1+0x50] ;  /* 0x0000500001247983 */ /* 0x000ea80000100800 */
[----:B------:R-:W4:Y:S01]  /*bed0*/  LDL R34, [R1+0x4c] ;  /* 0x00004c0001227983 */ /* 0x000f220000100800 */
[----:B------:R-:W-:-:S05]  /*bee0*/  SHF.R.S32.HI R16, RZ, 0x1f, R39 ;  /* 0x0000001fff107819 */ /* 0x000fca0000011427 */
[----:B------:R1:W-:Y:S04]  /*bef0*/  STL [R1+0x283c], R16 ;  /* 0x00283c1001007387 */ /* 0x0003e80000100800 */
[----:B------:R-:W5:Y:S04]  /*bf00*/  LDL R8, [R1+0xa4] ;  /* 0x0000a40001087983 */ /* 0x000f680000100800 */
[----:B0-----:R-:W3:Y:S04]  /*bf10*/  LDL R14, [R1+0xa8] ;  /* 0x0000a800010e7983 */ /* 0x001ee80000100800 */
[----:B------:R-:W2:Y:S04]  /*bf20*/  LDL R5, [R1+0xac] ;  /* 0x0000ac0001057983 */ /* 0x000ea80000100800 */
[----:B------:R-:W4:Y:S01]  /*bf30*/  LDL R58, [R1+0xb0] ;  /* 0x0000b000013a7983 */ /* 0x000f220000100800 */
[----:B------:R-:W-:-:S02]  /*bf40*/  SHF.R.S32.HI R11, RZ, 0x1f, R42 ;  /* 0x0000001fff0b7819 */ /* 0x000fc4000001142a */
[----:B------:R-:W-:Y:S01]  /*bf50*/  SHF.R.S32.HI R17, RZ, 0x1f, R38 ;  /* 0x0000001fff117819 */ /* 0x000fe20000011426 */
[----:B------:R-:W4:Y:S01]  /*bf60*/  LDL R41, [R1+0x6c] ;  /* 0x00006c0001297983 */ /* 0x000f220000100800 */
[----:B------:R-:W-:-:S03]  /*bf70*/  SHF.R.S32.HI R18, RZ, 0x1f, R37 ;  /* 0x0000001fff127819 */ /* 0x000fc60000011425 */
[----:B------:R-:W4:Y:S04]  /*bf80*/  LDL R37, [R1+0x54] ;  /* 0x0000540001257983 */ /* 0x000f280000100800 */
        /* <DEDUP_REMOVED lines=19> */
[----:B-1----:R-:W4:Y:S04]  /*c0c0*/  LDL R16, [R1+0xc8] ;  /* 0x0000c80001107983 */ /* 0x002f280000100800 */
[----:B------:R-:W4:Y:S04]  /*c0d0*/  LDL R0, [R1+0xcc] ;  /* 0x0000cc0001007983 */ /* 0x000f280000100800 */
[----:B------:R-:W4:Y:S01]  /*c0e0*/  LDL.LU R12, [R1+0x2c] ;  /* 0x00002c00010c7983 */ /* 0x000f220000300800 */
[----:B-----5:R-:W-:-:S02]  /*c0f0*/  SHF.R.S32.HI R8, RZ, 0x1f, R8 ;  /* 0x0000001fff087819 */ /* 0x020fc40000011408 */
[----:B---3--:R-:W-:-:S03]  /*c100*/  SHF.R.S32.HI R14, RZ, 0x1f, R14 ;  /* 0x0000001fff0e7819 */ /* 0x008fc6000001140e */
[----:B------:R0:W-:Y:S01]  /*c110*/  STL [R1+0x5c], R8 ;  /* 0x00005c0801007387 */ /* 0x0001e20000100800 */
[----:B--2---:R-:W-:Y:S02]  /*c120*/  SHF.R.S32.HI R5, RZ, 0x1f, R5 ;  /* 0x0000001fff057819 */ /* 0x004fe40000011405 */
[----:B----4-:R-:W-:Y:S01]  /*c130*/  SHF.R.S32.HI R58, RZ, 0x1f, R58 ;  /* 0x0000001fff3a7819 */ /* 0x010fe2000001143a */
[----:B0-----:R-:W2:Y:S04]  /*c140*/  LDL.LU R8, [R1+0x2884] ;  /* 0x0028840001087983 */ /* 0x001ea80000300800 */
[----:B------:R0:W-:Y:S04]  /*c150*/  STL [R1+0x60], R14 ;  /* 0x0000600e01007387 */ /* 0x0001e80000100800 */
[----:B0-----:R-:W3:Y:S04]  /*c160*/  LDL.LU R14, [R1+0x28] ;  /* 0x00002800010e7983 */ /* 0x001ee80000300800 */
[----:B------:R0:W-:Y:S04]  /*c170*/  STL [R1+0x64], R5 ;  /* 0x0000640501007387 */ /* 0x0001e80000100800 */
[----:B0-----:R-:W4:Y:S04]  /*c180*/  LDL.LU R5, [R1+0x2880] ;  /* 0x0028800001057983 */ /* 0x001f280000300800 */
[----:B------:R0:W-:Y:S04]  /*c190*/  STL [R1+0x68], R58 ;  /* 0x0000683a01007387 */ /* 0x0001e80000100800 */
[----:B0-----:R-:W5:Y:S01]  /*c1a0*/  LDL.LU R58, [R1+0x287c] ;  /* 0x00287c00013a7983 */ /* 0x001f620000300800 */
[----:B------:R-:W-:-:S05]  /*c1b0*/  SHF.R.S32.HI R4, RZ, 0x1f, R4 ;  /* 0x0000001fff047819 */ /* 0x000fca0000011404 */
[----:B------:R5:W-:Y:S01]  /*c1c0*/  STL [R1+0xd4], R4 ;  /* 0x0000d40401007387 */ /* 0x000be20000100800 */
[----:B------:R-:W-:Y:S02]  /*c1d0*/  SHF.R.S32.HI R2, RZ, 0x1f, R2 ;  /* 0x0000001fff027819 */ /* 0x000fe40000011402 */
[----:B------:R-:W-:Y:S02]  /*c1e0*/  SHF.R.S32.HI R3, RZ, 0x1f, R3 ;  /* 0x0000001fff037819 */ /* 0x000fe40000011403 */
[----:B------:R-:W-:Y:S02]  /*c1f0*/  SHF.R.S32.HI R9, RZ, 0x1f, R9 ;  /* 0x0000001fff097819 */ /* 0x000fe40000011409 */
[----:B-----5:R-:W-:-:S05]  /*c200*/  SHF.R.S32.HI R4, RZ, 0x1f, R58 ;  /* 0x0000001fff047819 */ /* 0x020fca000001143a */
[----:B------:R0:W-:Y:S04]  /*c210*/  STL [R1+0xdc], R4 ;  /* 0x0000dc0401007387 */ /* 0x0001e80000100800 */
[----:B0-----:R-:W5:Y:S04]  /*c220*/  LDL.LU R4, [R1+0x2878] ;  /* 0x0028780001047983 */ /* 0x001f680000300800 */
[----:B------:R0:W-:Y:S04]  /*c230*/  STL [R1+0xe4], R2 ;  /* 0x0000e40201007387 */ /* 0x0001e80000100800 */
[----:B0-----:R-:W2:Y:S04]  /*c240*/  LDL.LU R2, [R1+0x2874] ;  /* 0x0028740001027983 */ /* 0x001ea80000300800 */
[----:B------:R0:W-:Y:S04]  /*c250*/  STL [R1+0xf0], R3 ;  /* 0x0000f00301007387 */ /* 0x0001e80000100800 */
[----:B0-----:R-:W3:Y:S04]  /*c260*/  LDL.LU R3, [R1+0x2870] ;  /* 0x0028700001037983 */ /* 0x001ee80000300800 */
[----:B------:R0:W-:Y:S04]  /*c270*/  STL [R1+0xf8], R9 ;  /* 0x0000f80901007387 */ /* 0x0001e80000100800 */
[----:B0-----:R-:W4:Y:S01]  /*c280*/  LDL.LU R9, [R1+0x286c] ;  /* 0x00286c0001097983 */ /* 0x001f220000300800 */
[----:B------:R-:W-:-:S02]  /*c290*/  SHF.R.S32.HI R13, RZ, 0x1f, R13 ;  /* 0x0000001fff0d7819 */ /* 0x000fc4000001140d */
[----:B------:R-:W-:-:S03]  /*c2a0*/  SHF.R.S32.HI R16, RZ, 0x1f, R16 ;  /* 0x0000001fff107819 */ /* 0x000fc60000011410 */
[----:B------:R0:W-:Y:S04]  /*c2b0*/  STL [R1+0x100], R13 ;  /* 0x0001000d01007387 */ /* 0x0001e80000100800 */
[----:B0-----:R-:W5:Y:S04]  /*c2c0*/  LDL.LU R13, [R1+0x24] ;  /* 0x00002400010d7983 */ /* 0x001f680000300800 */
[----:B------:R0:W-:Y:S02]  /*c2d0*/  STL [R1+0x108], R16 ;  /* 0x0001081001007387 */ /* 0x0001e40000100800 */
[----:B0-----:R-:W-:-:S02]  /*c2e0*/  SHF.R.S32.HI R16, RZ, 0x1f, R0 ;  /* 0x0000001fff107819 */ /* 0x001fc40000011400 */
[----:B----4-:R-:W-:Y:S02]  /*c2f0*/  SHF.R.S32.HI R0, RZ, 0x1f, R9 ;  /* 0x0000001fff007819 */ /* 0x010fe40000011409 */
[----:B------:R-:W4:Y:S04]  /*c300*/  LDL.LU R9, [R1+0x2868] ;  /* 0x0028680001097983 */ /* 0x000f280000300800 */
[----:B------:R3:W-:Y:S02]  /*c310*/  STL [R1+0x10c], R16 ;  /* 0x00010c1001007387 */ /* 0x0007e40000100800 */
[----:B---3--:R-:W-:Y:S02]  /*c320*/  SHF.R.S32.HI R16, RZ, 0x1f, R3 ;  /* 0x0000001fff107819 */ /* 0x008fe40000011403 */
[----:B------:R-:W3:Y:S04]  /*c330*/  LDL.LU R3, [R1+0x2864] ;  /* 0x0028640001037983 */ /* 0x000ee80000300800 */
[----:B------:R2:W-:Y:S02]  /*c340*/  STL [R1+0x110], R0 ;  /* 0x0001100001007387 */ /* 0x0005e40000100800 */
[----:B--2---:R-:W-:-:S02]  /*c350*/  SHF.R.S32.HI R0, RZ, 0x1f, R2 ;  /* 0x0000001fff007819 */ /* 0x004fc40000011402 */
[----:B------:R-:W2:Y:S04]  /*c360*/  LDL.LU R2, [R1+0x2860] ;  /* 0x0028600001027983 */ /* 0x000ea80000300800 */
[----:B------:R5:W-:Y:S02]  /*c370*/  STL [R1+0x114], R16 ;  /* 0x0001141001007387 */ /* 0x000be40000100800 */
[----:B-----5:R-:W-:Y:S02]  /*c380*/  SHF.R.S32.HI R16, RZ, 0x1f, R4 ;  /* 0x0000001fff107819 */ /* 0x020fe40000011404 */
[----:B------:R-:W5:Y:S04]  /*c390*/  LDL.LU R4, [R1+0x285c] ;  /* 0x00285c0001047983 */ /* 0x000f680000300800 */
[----:B------:R0:W-:Y:S02]  /*c3a0*/  STL [R1+0x118], R0 ;  /* 0x0001180001007387 */ /* 0x0001e40000100800 */
[----:B0-----:R-:W-:-:S02]  /*c3b0*/  SHF.R.S32.HI R0, RZ, 0x1f, R5 ;  /* 0x0000001fff007819 */ /* 0x001fc40000011405 */
[----:B------:R-:W4:Y:S04]  /*c3c0*/  LDL.LU R5, [R1+0x2858] ;  /* 0x0028580001057983 */ /* 0x000f280000300800 */
[----:B------:R0:W-:Y:S02]  /*c3d0*/  STL [R1+0x11c], R16 ;  /* 0x00011c1001007387 */ /* 0x0001e40000100800 */
[----:B0-----:R-:W-:Y:S02]  /*c3e0*/  SHF.R.S32.HI R16, RZ, 0x1f, R8 ;  /* 0x0000001fff107819 */ /* 0x001fe40000011408 */
[----:B------:R-:W4:Y:S04]  /*c3f0*/  LDL.LU R8, [R1+0x2854] ;  /* 0x0028540001087983 */ /* 0x000f280000300800 */
[----:B------:R0:W-:Y:S02]  /*c400*/  STL [R1+0x120], R0 ;  /* 0x0001200001007387 */ /* 0x0001e40000100800 */
[----:B0-----:R-:W-:-:S02]  /*c410*/  SHF.R.S32.HI R0, RZ, 0x1f, R7 ;  /* 0x0000001fff007819 */ /* 0x001fc40000011407 */
[----:B------:R-:W4:Y:S04]  /*c420*/  LDL.LU R7, [R1+0x2850] ;  /* 0x0028500001077983 */ /* 0x000f280000300800 */
[----:B------:R3:W-:Y:S01]  /*c430*/  STL [R1+0x124], R16 ;  /* 0x0001241001007387 */ /* 0x0007e20000100800 */
[----:B------:R-:W-:Y:S02]  /*c440*/  SHF.R.S32.HI R10, RZ, 0x1f, R6 ;  /* 0x0000001fff0a7819 */ /* 0x000fe40000011406 */
[----:B---3--:R-:W-:-:S05]  /*c450*/  IADD3 R16, P4, R6, R3, RZ ;  /* 0x0000000306107210 */ /* 0x008fca0007f9e0ff */
[----:B------:R2:W-:Y:S02]  /*c460*/  STL [R1+0x14f8], R16 ;  /* 0x0014f81001007387 */ /* 0x0005e40000100800 */
[----:B--2---:R-:W-:-:S05]  /*c470*/  IADD3 R16, P6, R6, R2, RZ ;  /* 0x0000000206107210 */ /* 0x004fca0007fde0ff */
[----:B------:R5:W-:Y:S02]  /*c480*/  STL [R1+0x1500], R16 ;  /* 0x0015001001007387 */ /* 0x000be40000100800 */
[----:B-----5:R-:W-:-:S05]  /*c490*/  IADD3 R16, P3, R6, R4, RZ ;  /* 0x0000000406107210 */ /* 0x020fca0007f7e0ff */
[----:B------:R0:W-:Y:S01]  /*c4a0*/  STL [R1+0x1508], R16 ;  /* 0x0015081001007387 */ /* 0x0001e20000100800 */
[----:B----4-:R-:W-:Y:S02]  /*c4b0*/  IADD3 R6, P0, R6, R5, RZ ;  /* 0x0000000506067210 */ /* 0x010fe40007f1e0ff */
[----:B0-----:R-:W-:-:S03]  /*c4c0*/  IADD3 R16, P2, R12, R3, RZ ;  /* 0x000000030c107210 */ /* 0x001fc60007f5e0ff */
[----:B------:R0:W-:Y:S04]  /*c4d0*/  STL [R1+0x1510], R6 ;  /* 0x0015100601007387 */ /* 0x0001e80000100800 */
[----:B------:R1:W-:Y:S01]  /*c4e0*/  STL [R1+0x1518], R16 ;  /* 0x0015181001007387 */ /* 0x0003e20000100800 */
[----:B0-----:R-:W-:-:S03]  /*c4f0*/  IADD3 R6, P1, R12, R2, RZ ;  /* 0x000000020c067210 */ /* 0x001fc60007f3e0ff */
[----:B-1----:R-:W2:Y:S04]  /*c500*/  LDL.LU R16, [R1+0x1c] ;  /* 0x00001c0001107983 */ /* 0x002ea80000300800 */
[----:B------:R0:W-:Y:S02]  /*c510*/  STL [R1+0x1520], R6 ;  /* 0x0015200601007387 */ /* 0x0001e40000100800 */
[----:B0-----:R-:W-:-:S05]  /*c520*/  IMAD.X R6, R10, 0x1, R9, P4 ;  /* 0x000000010a067824 */ /* 0x001fca00020e0609 */
[----:B------:R0:W-:Y:S02]  /*c530*/  STL [R1+0x14f4], R6 ;  /* 0x0014f40601007387 */ /* 0x0001e40000100800 */
[----:B0-----:R-:W-:-:S05]  /*c540*/  IADD3 R6, P5, R12, R4, RZ ;  /* 0x000000040c067210 */ /* 0x001fca0007fbe0ff */
[----:B------:R0:W-:Y:S02]  /*c550*/  STL [R1+0x1528], R6 ;  /* 0x0015280601007387 */ /* 0x0001e40000100800 */
[----:B0-----:R-:W-:-:S05]  /*c560*/  IMAD.X R6, R10, 0x1, R8, P6 ;  /* 0x000000010a067824 */ /* 0x001fca00030e0608 */
[----:B------:R0:W-:Y:S04]  /*c570*/  STL [R1+0x14fc], R6 ;  /* 0x0014fc0601007387 */ /* 0x0001e80000100800 */
[----:B0-----:R-:W3:Y:S01]  /*c580*/  LDL.LU R6, [R1+0x284c] ;  /* 0x00284c0001067983 */ /* 0x001ee20000300800 */
[----:B------:R-:W-:-:S05]  /*c590*/  IADD3 R12, P4, R12, R5, RZ ;  /* 0x000000050c0c7210 */ /* 0x000fca0007f9e0ff */
[----:B------:R0:W-:Y:S02]  /*c5a0*/  STL [R1+0x1530], R12 ;  /* 0x0015300c01007387 */ /* 0x0001e40000100800 */
[----:B0-----:R-:W-:-:S05]  /*c5b0*/  IMAD.X R12, R10, 0x1, R7, P3 ;  /* 0x000000010a0c7824 */ /* 0x001fca00018e0607 */
[----:B------:R0:W-:Y:S02]  /*c5c0*/  STL [R1+0x1504], R12 ;  /* 0x0015040c01007387 */ /* 0x0001e40000100800 */
[----:B0-----:R-:W-:-:S05]  /*c5d0*/  IADD3 R12, P3, R14, R3, RZ ;  /* 0x000000030e0c7210 */ /* 0x001fca0007f7e0ff */
[----:B------:R3:W-:Y:S02]  /*c5e0*/  STL [R1+0x1538], R12 ;  /* 0x0015380c01007387 */ /* 0x0007e40000100800 */
[----:B---3--:R-:W-:Y:S02]  /*c5f0*/  IMAD.X R12, R10, 0x1, R6, P0 ;  /* 0x000000010a0c7824 */ /* 0x008fe400000e0606 */
[----:B------:R-:W3:Y:S04]  /*c600*/  LDL.LU R10, [R1+0x20] ;  /* 0x00002000010a7983 */ /* 0x000ee80000300800 */
[----:B------:R0:W-:Y:S02]  /*c610*/  STL [R1+0x150c], R12 ;  /* 0x00150c0c01007387 */ /* 0x0001e40000100800 */
[----:B0-----:R-:W-:-:S05]  /*c620*/  IADD3 R12, P0, R14, R2, RZ ;  /* 0x000000020e0c7210 */ /* 0x001fca0007f1e0ff */
[----:B------:R0:W-:Y:S02]  /*c630*/  STL [R1+0x1540], R12 ;  /* 0x0015400c01007387 */ /* 0x0001e40000100800 */
[----:B0-----:R-:W-:-:S05]  /*c640*/  IMAD.X R12, R11, 0x1, R9, P2 ;  /* 0x000000010b0c7824 */ /* 0x001fca00010e0609 */
[----:B------:R0:W-:Y:S02]  /*c650*/  STL [R1+0x1514], R12 ;  /* 0x0015140c01007387 */ /* 0x0001e40000100800 */
[----:B0-----:R-:W-:-:S05]  /*c660*/  IADD3 R12, P2, R14, R4, RZ ;  /* 0x000000040e0c7210 */ /* 0x001fca0007f5e0ff */
[----:B------:R0:W-:Y:S02]  /*c670*/  STL [R1+0x1548], R12 ;  /* 0x0015480c01007387 */ /* 0x0001e40000100800 */
[----:B0-----:R-:W-:-:S05]  /*c680*/  IMAD.X R12, R11, 0x1, R8, P1 ;  /* 0x000000010b0c7824 */ /* 0x001fca00008e0608 */
[----:B------:R0:W-:Y:S04]  /*c690*/  STL [R1+0x151c], R12 ;  /* 0x00151c0c01007387 */ /* 0x0001e80000100800 */
[----:B0-----:R-:W4:Y:S01]  /*c6a0*/  LDL.LU R12, [R1+0x2848] ;  /* 0x00284800010c7983 */ /* 0x001f220000300800 */
[----:B------:R-:W-:-:S05]  /*c6b0*/  IADD3 R14, P1, R14, R5, RZ ;  /* 0x000000050e0e7210 */ /* 0x000fca0007f3e0ff */
[----:B------:R0:W-:Y:S02]  /*c6c0*/  STL [R1+0x1550], R14 ;  /* 0x0015500e01007387 */ /* 0x0001e40000100800 */
[----:B0-----:R-:W-:-:S05]  /*c6d0*/  IMAD.X R14, R11, 0x1, R7, P5 ;  /* 0x000000010b0e7824 */ /* 0x001fca00028e0607 */
[----:B------:R0:W-:Y:S02]  /*c6e0*/  STL [R1+0x1524], R14 ;  /* 0x0015240e01007387 */ /* 0x0001e40000100800 */
[----:B0-----:R-:W-:-:S05]  /*c6f0*/  IADD3 R14, P5, R13, R3, RZ ;  /* 0x000000030d0e7210 */ /* 0x001fca0007fbe0ff */
[----:B------:R0:W-:Y:S02]  /*c700*/  STL [R1+0x1558], R14 ;  /* 0x0015580e01007387 */ /* 0x0001e40000100800 */
[----:B0-----:R-:W-:Y:S02]  /*c710*/  IMAD.X R14, R11, 0x1, R6, P4 ;  /* 0x000000010b0e7824 */ /* 0x001fe400020e0606 */
[----:B------:R-:W5:Y:S04]  /*c720*/  LDL.LU R11, [R1+0x18] ;  /* 0x00001800010b7983 */ /* 0x000f680000300800 */
[----:B------:R0:W-:Y:S02]  /*c730*/  STL [R1+0x152c], R14 ;  /* 0x00152c0e01007387 */ /* 0x0001e40000100800 */
[----:B0-----:R-:W-:-:S05]  /*c740*/  IADD3 R14, P4, R13, R2, RZ ;  /* 0x000000020d0e7210 */ /* 0x001fca0007f9e0ff */
[----:B------:R4:W-:Y:S02]  /*c750*/  STL [R1+0x1560], R14 ;  /* 0x0015600e01007387 */ /* 0x0009e40000100800 */
[----:B----4-:R-:W-:-:S05]  /*c760*/  IMAD.X R14, R12, 0x1, R9, P3 ;  /* 0x000000010c0e7824 */ /* 0x010fca00018e0609 */
[----:B------:R0:W-:Y:S02]  /*c770*/  STL [R1+0x1534], R14 ;  /* 0x0015340e01007387 */ /* 0x0001e40000100800 */
[----:B0-----:R-:W-:-:S05]  /*c780*/  IADD3 R14, P3, R13, R4, RZ ;  /* 0x000000040d0e7210 */ /* 0x001fca0007f7e0ff */
[----:B------:R0:W-:Y:S02]  /*c790*/  STL [R1+0x1568], R14 ;  /* 0x0015680e01007387 */ /* 0x0001e40000100800 */
[----:B0-----:R-:W-:Y:S01]  /*c7a0*/  IMAD.X R14, R12, 0x1, R8, P0 ;  /* 0x000000010c0e7824 */ /* 0x001fe200000e0608 */
[----:B------:R-:W-:-:S04]  /*c7b0*/  IADD3 R13, P0, R13, R5, RZ ;  /* 0x000000050d0d7210 */ /* 0x000fc80007f1e0ff */
[----:B------:R0:W-:Y:S04]  /*c7c0*/  STL [R1+0x153c], R14 ;  /* 0x00153c0e01007387 */ /* 0x0001e80000100800 */
[----:B0-----:R-:W4:Y:S04]  /*c7d0*/  LDL.LU R14, [R1+0x2844] ;  /* 0x00284400010e7983 */ /* 0x001f280000300800 */
[----:B------:R0:W-:Y:S02]  /*c7e0*/  STL [R1+0x1570], R13 ;  /* 0x0015700d01007387 */ /* 0x0001e40000100800 */
[----:B0-----:R-:W-:-:S05]  /*c7f0*/  IMAD.X R13, R12, 0x1, R7, P2 ;  /* 0x000000010c0d7824 */ /* 0x001fca00010e0607 */
[----:B------:R3:W-:Y:S02]  /*c800*/  STL [R1+0x1544], R13 ;  /* 0x0015440d01007387 */ /* 0x0007e40000100800 */
[----:B---3--:R-:W-:-:S05]  /*c810*/  IADD3 R13, P2, R10, R3, RZ ;  /* 0x000000030a0d7210 */ /* 0x008fca0007f5e0ff */
[----:B------:R0:W-:Y:S04]  /*c820*/  STL [R1+0x1578], R13 ;  /* 0x0015780d01007387 */ /* 0x0001e80000100800 */
[----:B0-----:R-:W3:Y:S01]  /*c830*/  LDL.LU R13, [R1+0x2840] ;  /* 0x00284000010d7983 */ /* 0x001ee20000300800 */
[----:B------:R-:W-:-:S05]  /*c840*/  IMAD.X R12, R12, 0x1, R6, P1 ;  /* 0x000000010c0c7824 */ /* 0x000fca00008e0606 */
[----:B------:R0:W-:Y:S02]  /*c850*/  STL [R1+0x154c], R12 ;  /* 0x00154c0c01007387 */ /* 0x0001e40000100800 */
[----:B0-----:R-:W-:-:S05]  /*c860*/  IADD3 R12, P1, R10, R2, RZ ;  /* 0x000000020a0c7210 */ /* 0x001fca0007f3e0ff */
[----:B------:R3:W-:Y:S02]  /*c870*/  STL [R1+0x1580], R12 ;  /* 0x0015800c01007387 */ /* 0x0007e40000100800 */
[----:B---3--:R-:W-:-:S05]  /*c880*/  IMAD.X R12, R13, 0x1, R9, P5 ;  /* 0x000000010d0c7824 */ /* 0x008fca00028e0609 */
[----:B------:R0:W-:Y:S02]  /*c890*/  STL [R1+0x1554], R12 ;  /* 0x0015540c01007387 */ /* 0x0001e40000100800 */
[----:B0-----:R-:W-:-:S05]  /*c8a0*/  IADD3 R12, P5, R10, R4, RZ ;  /* 0x000000040a0c7210 */ /* 0x001fca0007fbe0ff */
[----:B------:R0:W-:Y:S02]  /*c8b0*/  STL [R1+0x1588], R12 ;  /* 0x0015880c01007387 */ /* 0x0001e40000100800 */
[----:B0-----:R-:W-:-:S05]  /*c8c0*/  IMAD.X R12, R13, 0x1, R8, P4 ;  /* 0x000000010d0c7824 */ /* 0x001fca00020e0608 */
[----:B------:R0:W-:Y:S02]  /*c8d0*/  STL [R1+0x155c], R12 ;  /* 0x00155c0c01007387 */ /* 0x0001e40000100800 */
[----:B0-----:R-:W-:Y:S01]  /*c8e0*/  IADD3 R12, P4, R10, R5, RZ ;  /* 0x000000050a0c7210 */ /* 0x001fe20007f9e0ff */
[----:B------:R-:W-:-:S04]  /*c8f0*/  IMAD.X R10, R13, 0x1, R7, P3 ;  /* 0x000000010d0a7824 */ /* 0x000fc800018e0607 */
[----:B------:R2:W-:Y:S04]  /*c900*/  STL [R1+0x1590], R12 ;  /* 0x0015900c01007387 */ /* 0x0005e80000100800 */
[----:B------:R0:W-:Y:S01]  /*c910*/  STL [R1+0x1564], R10 ;  /* 0x0015640a01007387 */ /* 0x0001e20000100800 */
[C---:B--2---:R-:W-:Y:S01]  /*c920*/  IADD3 R12, P3, R16.reuse, R3, RZ ;  /* 0x00000003100c7210 */ /* 0x044fe20007f7e0ff */
[----:B0-----:R-:W-:Y:S02]  /*c930*/  IMAD.X R10, R13, 0x1, R6, P0 ;  /* 0x000000010d0a7824 */ /* 0x001fe400000e0606 */
[----:B------:R-:W2:Y:S04]  /*c940*/  LDL.LU R13, [R1+0x10] ;  /* 0x00001000010d7983 */ /* 0x000ea80000300800 */
[----:B------:R0:W-:Y:S04]  /*c950*/  STL [R1+0x1598], R12 ;  /* 0x0015980c01007387 */ /* 0x0001e80000100800 */
[----:B------:R4:W-:Y:S01]  /*c960*/  STL [R1+0x156c], R10 ;  /* 0x00156c0a01007387 */ /* 0x0009e20000100800 */
[----:B0-----:R-:W-:Y:S01]  /*c970*/  IADD3 R12, P0, R16, R2, RZ ;  /* 0x00000002100c7210 */ /* 0x001fe20007f1e0ff */
[----:B----4-:R-:W-:-:S04]  /*c980*/  IMAD.X R10, R14, 0x1, R9, P2 ;  /* 0x000000010e0a7824 */ /* 0x010fc800010e0609 */
[----:B------:R0:W-:Y:S04]  /*c990*/  STL [R1+0x15a0], R12 ;  /* 0x0015a00c01007387 */ /* 0x0001e80000100800 */
[----:B0-----:R-:W3:Y:S04]  /*c9a0*/  LDL.LU R12, [R1+0x8] ;  /* 0x00000800010c7983 */ /* 0x001ee80000300800 */
[----:B------:R0:W-:Y:S02]  /*c9b0*/  STL [R1+0x1574], R10 ;  /* 0x0015740a01007387 */ /* 0x0001e40000100800 */
[----:B0-----:R-:W-:-:S05]  /*c9c0*/  IADD3 R10, P2, R16, R4, RZ ;  /* 0x00000004100a7210 */ /* 0x001fca0007f5e0ff */
[----:B------:R0:W-:Y:S02]  /*c9d0*/  STL [R1+0x15a8], R10 ;  /* 0x0015a80a01007387 */ /* 0x0001e40000100800 */
[----:B0-----:R-:W-:Y:S01]  /*c9e0*/  IMAD.X R10, R14, 0x1, R8, P1 ;  /* 0x000000010e0a7824 */ /* 0x001fe200008e0608 */
[----:B------:R-:W-:-:S04]  /*c9f0*/  IADD3 R16, P1, R16, R5, RZ ;  /* 0x0000000510107210 */ /* 0x000fc80007f3e0ff */
[----:B------:R0:W-:Y:S04]  /*ca00*/  STL [R1+0x157c], R10 ;  /* 0x00157c0a01007387 */ /* 0x0001e80000100800 */
[----:B------:R-:W-:Y:S01]  /*ca10*/  STL [R1+0x15b0], R16 ;  /* 0x0015b01001007387 */ /* 0x000fe20000100800 */
[----:B0-----:R-:W-:-:S05]  /*ca20*/  IMAD.X R10, R14, 0x1, R7, P5 ;  /* 0x000000010e0a7824 */ /* 0x001fca00028e0607 */
[----:B------:R0:W-:Y:S02]  /*ca30*/  STL [R1+0x1584], R10 ;  /* 0x0015840a01007387 */ /* 0x0001e40000100800 */
[----:B0-----:R-:W-:Y:S02]  /*ca40*/  IMAD.X R10, R14, 0x1, R6, P4 ;  /* 0x000000010e0a7824 */ /* 0x001fe400020e0606 */
[----:B------:R-:W4:Y:S01]  /*ca50*/  LDL.LU R14, [R1+0x14] ;  /* 0x00001400010e7983 */ /* 0x000f220000300800 */
[----:B-----5:R-:W-:-:S05]  /*ca60*/  IADD3 R16, P5, R11, R3, RZ ;  /* 0x000000030b107210 */ /* 0x020fca0007fbe0ff */
[----:B------:R0:W-:Y:S04]  /*ca70*/  STL [R1+0x15b8], R16 ;  /* 0x0015b81001007387 */ /* 0x0001e80000100800 */
[----:B------:R1:W-:Y:S01]  /*ca80*/  STL [R1+0x158c], R10 ;  /* 0x00158c0a01007387 */ /* 0x0003e20000100800 */
[----:B0-----:R-:W-:-:S03]  /*ca90*/  IADD3 R16, P4, R11, R2, RZ ;  /* 0x000000020b107210 */ /* 0x001fc60007f9e0ff */
[----:B-1----:R-:W5:Y:S04]  /*caa0*/  LDL.LU R10, [R1+0x4] ;  /* 0x00000400010a7983 */ /* 0x002f680000300800 */
[----:B------:R0:W-:Y:S02]  /*cab0*/  STL [R1+0x15c0], R16 ;  /* 0x0015c01001007387 */ /* 0x0001e40000100800 */
[----:B0-----:R-:W-:-:S05]  /*cac0*/  IMAD.X R16, R15, 0x1, R9, P3 ;  /* 0x000000010f107824 */ /* 0x001fca00018e0609 */
[----:B------:R0:W-:Y:S02]  /*cad0*/  STL [R1+0x1594], R16 ;  /* 0x0015941001007387 */ /* 0x0001e40000100800 */
[----:B0-----:R-:W-:-:S05]  /*cae0*/  IADD3 R16, P3, R11, R4, RZ ;  /* 0x000000040b107210 */ /* 0x001fca0007f7e0ff */
[----:B------:R0:W-:Y:S02]  /*caf0*/  STL [R1+0x15c8], R16 ;  /* 0x0015c81001007387 */ /* 0x0001e40000100800 */
[----:B0-----:R-:W-:-:S05]  /*cb00*/  IMAD.X R16, R15, 0x1, R8, P0 ;  /* 0x000000010f107824 */ /* 0x001fca00000e0608 */
[----:B------:R0:W-:Y:S04]  /*cb10*/  STL [R1+0x159c], R16 ;  /* 0x00159c1001007387 */ /* 0x0001e80000100800 */
[----:B0-----:R-:W2:Y:S01]  /*cb20*/  LDL.LU R16, [R1+0x283c] ;  /* 0x00283c0001107983 */ /* 0x001ea20000300800 */
[----:B------:R-:W-:-:S05]  /*cb30*/  IADD3 R11, P0, R11, R5, RZ ;  /* 0x000000050b0b7210 */ /* 0x000fca0007f1e0ff */
[----:B------:R0:W-:Y:S02]  /*cb40*/  STL [R1+0x15d0], R11 ;  /* 0x0015d00b01007387 */ /* 0x0001e40000100800 */
[----:B0-----:R-:W-:-:S05]  /*cb50*/  IMAD.X R11, R15, 0x1, R7, P2 ;  /* 0x000000010f0b7824 */ /* 0x001fca00010e0607 */
[----:B------:R4:W-:Y:S02]  /*cb60*/  STL [R1+0x15a4], R11 ;  /* 0x0015a40b01007387 */ /* 0x0009e40000100800 */
[----:B----4-:R-:W-:-:S05]  /*cb70*/  IADD3 R11, P2, R14, R3, RZ ;  /* 0x000000030e0b7210 */ /* 0x010fca0007f5e0ff */
[----:B------:R0:W-:Y:S02]  /*cb80*/  STL [R1+0x15d8], R11 ;  /* 0x0015d80b01007387 */ /* 0x0001e40000100800 */
[----:B0-----:R-:W-:-:S05]  /*cb90*/  IMAD.X R11, R15, 0x1, R6, P1 ;  /* 0x000000010f0b7824 */ /* 0x001fca00008e0606 */
[----:B------:R0:W-:Y:S04]  /*cba0*/  STL [R1+0x15ac], R11 ;  /* 0x0015ac0b01007387 */ /* 0x0001e80000100800 */
[----:B0-----:R-:W4:Y:S01]  /*cbb0*/  LDL.LU R11, [R1] ;  /* 0x00000000010b7983 */ /* 0x001f220000300800 */
[----:B------:R-:W-:-:S05]  /*cbc0*/  IADD3 R15, P1, R14, R2, RZ ;  /* 0x000000020e0f7210 */ /* 0x000fca0007f3e0ff */
[----:B------:R2:W-:Y:S02]  /*cbd0*/  STL [R1+0x15e0], R15 ;  /* 0x0015e00f01007387 */ /* 0x0005e40000100800 */
[----:B--2---:R-:W-:-:S05]  /*cbe0*/  IMAD.X R15, R16, 0x1, R9, P5 ;  /* 0x00000001100f7824 */ /* 0x004fca00028e0609 */
[----:B------:R0:W-:Y:S02]  /*cbf0*/  STL [R1+0x15b4], R15 ;  /* 0x0015b40f01007387 */ /* 0x0001e40000100800 */
[----:B0-----:R-:W-:-:S05]  /*cc00*/  IADD3 R15, P5, R14, R4, RZ ;  /* 0x000000040e0f7210 */ /* 0x001fca0007fbe0ff */
[----:B------:R0:W-:Y:S02]  /*cc10*/  STL [R1+0x15e8], R15 ;  /* 0x0015e80f01007387 */ /* 0x0001e40000100800 */
[----:B0-----:R-:W-:-:S05]  /*cc20*/  IMAD.X R15, R16, 0x1, R8, P4 ;  /* 0x00000001100f7824 */ /* 0x001fca00020e0608 */
[----:B------:R0:W-:Y:S02]  /*cc30*/  STL [R1+0x15bc], R15 ;  /* 0x0015bc0f01007387 */ /* 0x0001e40000100800 */
[----:B0-----:R-:W-:Y:S01]  /*cc40*/  IADD3 R15, P4, R14, R5, RZ ;  /* 0x000000050e0f7210 */ /* 0x001fe20007f9e0ff */
[C---:B------:R-:W-:Y:S02]  /*cc50*/  IMAD.X R14, R16.reuse, 0x1, R7, P3 ;  /* 0x00000001100e7824 */ /* 0x040fe400018e0607 */
[----:B------:R-:W-:Y:S02]  /*cc60*/  IMAD.X R16, R16, 0x1, R6, P0 ;  /* 0x0000000110107824 */ /* 0x000fe400000e0606 */
[----:B------:R0:W-:Y:S04]  /*cc70*/  STL [R1+0x15f0], R15 ;  /* 0x0015f00f01007387 */ /* 0x0001e80000100800 */
[----:B------:R1:W-:Y:S01]  /*cc80*/  STL [R1+0x15c4], R14 ;  /* 0x0015c40e01007387 */ /* 0x0003e20000100800 */
[----:B0-----:R-:W-:-:S02]  /*cc90*/  IADD3 R15, P3, R13, R3, RZ ;  /* 0x000000030d0f7210 */ /* 0x001fc40007f7e0ff */
[----:B-1----:R-:W-:-:S03]  /*cca0*/  IADD3 R14, P0, R13, R2, RZ ;  /* 0x000000020d0e7210 */ /* 0x002fc60007f1e0ff */
[----:B------:R0:W-:Y:S04]  /*ccb0*/  STL [R1+0x15f8], R15 ;  /* 0x0015f80f01007387 */ /* 0x0001e80000100800 */
[----:B------:R1:W-:Y:S04]  /*ccc0*/  STL [R1+0x15cc], R16 ;  /* 0x0015cc1001007387 */ /* 0x0003e80000100800 */
[----:B------:R2:W-:Y:S01]  /*ccd0*/  STL [R1+0x1600], R14 ;  /* 0x0016000e01007387 */ /* 0x0005e20000100800 */
[----:B0-----:R-:W-:Y:S01]  /*cce0*/  IMAD.X R15, R17, 0x1, R9, P2 ;  /* 0x00000001110f7824 */ /* 0x001fe200010e0609 */
[----:B-1----:R-:W-:-:S04]  /*ccf0*/  IADD3 R16, P2, R13, R4, RZ ;  /* 0x000000040d107210 */ /* 0x002fc80007f5e0ff */
[----:B------:R0:W-:Y:S01]  /*cd00*/  STL [R1+0x15d4], R15 ;  /* 0x0015d40f01007387 */ /* 0x0001e20000100800 */
[----:B--2---:R-:W-:-:S03]  /*cd10*/  IMAD.X R14, R17, 0x1, R8, P1 ;  /* 0x00000001110e7824 */ /* 0x004fc600008e0608 */
[----:B------:R-:W-:Y:S04]  /*cd20*/  STL [R1+0x1608], R16 ;  /* 0x0016081001007387 */ /* 0x000fe80000100800 */
[----:B------:R3:W-:Y:S01]  /*cd30*/  STL [R1+0x15dc], R14 ;  /* 0x0015dc0e01007387 */ /* 0x0007e20000100800 */
[----:B0-----:R-:W-:Y:S01]  /*cd40*/  IADD3 R15, P1, R13, R5, RZ ;  /* 0x000000050d0f7210 */ /* 0x001fe20007f3e0ff */
[----:B------:R-:W-:-:S04]  /*cd50*/  IMAD.X R13, R17, 0x1, R7, P5 ;  /* 0x00000001110d7824 */ /* 0x000fc800028e0607 */
[----:B------:R0:W-:Y:S01]  /*cd60*/  STL [R1+0x1610], R15 ;  /* 0x0016100f01007387 */ /* 0x0001e20000100800 */
[----:B---3--:R-:W-:-:S03]  /*cd70*/  IADD3 R14, P5, R12, R3, RZ ;  /* 0x000000030c0e7210 */ /* 0x008fc60007fbe0ff */
[----:B------:R1:W-:Y:S04]  /*cd80*/  STL [R1+0x15e4], R13 ;  /* 0x0015e40d01007387 */ /* 0x0003e80000100800 */
[----:B------:R2:W-:Y:S01]  /*cd90*/  STL [R1+0x1618], R14 ;  /* 0x0016180e01007387 */ /* 0x0005e20000100800 */
[----:B0-----:R-:W-:Y:S01]  /*cda0*/  IMAD.X R15, R17, 0x1, R6, P4 ;  /* 0x00000001110f7824 */ /* 0x001fe200020e0606 */
[----:B-1----:R-:W-:-:S04]  /*cdb0*/  IADD3 R13, P4, R12, R2, RZ ;  /* 0x000000020c0d7210 */ /* 0x002fc80007f9e0ff */
[----:B------:R0:W-:Y:S01]  /*cdc0*/  STL [R1+0x15ec], R15 ;  /* 0x0015ec0f01007387 */ /* 0x0001e20000100800 */
[----:B--2---:R-:W-:-:S03]  /*cdd0*/  IMAD.X R14, R18, 0x1, R9, P3 ;  /* 0x00000001120e7824 */ /* 0x004fc600018e0609 */
[----:B------:R1:W-:Y:S04]  /*cde0*/  STL [R1+0x1620], R13 ;  /* 0x0016200d01007387 */ /* 0x0003e80000100800 */
[----:B------:R2:W-:Y:S01]  /*cdf0*/  STL [R1+0x15f4], R14 ;  /* 0x0015f40e01007387 */ /* 0x0005e20000100800 */
[----:B0-----:R-:W-:Y:S01]  /*ce00*/  IADD3 R15, P3, R12, R4, RZ ;  /* 0x000000040c0f7210 */ /* 0x001fe20007f7e0ff */
[----:B-1----:R-:W-:-:S04]  /*ce10*/  IMAD.X R13, R18, 0x1, R8, P0 ;  /* 0x00000001120d7824 */ /* 0x002fc800000e0608 */
[----:B------:R-:W-:Y:S01]  /*ce20*/  STL [R1+0x1628], R15 ;  /* 0x0016280f01007387 */ /* 0x000fe20000100800 */
[----:B--2---:R-:W-:Y:S01]  /*ce30*/  IADD3 R14, P0, R12, R5, RZ ;  /* 0x000000050c0e7210 */ /* 0x004fe20007f1e0ff */
[----:B------:R-:W-:Y:S02]  /*ce40*/  IMAD.X R12, R18, 0x1, R7, P2 ;  /* 0x00000001120c7824 */ /* 0x000fe400010e0607 */
[----:B------:R5:W-:Y:S01]  /*ce50*/  STL [R1+0x15fc], R13 ;  /* 0x0015fc0d01007387 */ /* 0x000be20000100800 */
[----:B------:R-:W-:-:S03]  /*ce60*/  SHF.R.S32.HI R19, RZ, 0x1f, R30 ;  /* 0x0000001fff137819 */ /* 0x000fc6000001141e */
[----:B------:R0:W-:Y:S04]  /*ce70*/  STL [R1+0x1630], R14 ;  /* 0x0016300e01007387 */ /* 0x0001e80000100800 */
[----:B------:R1:W-:Y:S01]  /*ce80*/  STL [R1+0x1604], R12 ;  /* 0x0016040c01007387 */ /* 0x0003e20000100800 */
[----:B-----5:R-:W-:Y:S01]  /*ce90*/  IADD3 R13, P2, R10, R3, RZ ;  /* 0x000000030a0d7210 */ /* 0x020fe20007f5e0ff */
[----:B0-----:R-:W-:-:S04]  /*cea0*/  IMAD.X R14, R18, 0x1, R6, P1 ;  /* 0x00000001120e7824 */ /* 0x001fc800008e0606 */
[----:B------:R0:W-:Y:S01]  /*ceb0*/  STL [R1+0x1638], R13 ;  /* 0x0016380d01007387 */ /* 0x0001e20000100800 */
[----:B-1----:R-:W-:-:S03]  /*cec0*/  IADD3 R12, P1, R10, R2, RZ ;  /* 0x000000020a0c7210 */ /* 0x002fc60007f3e0ff */
[----:B------:R1:W-:Y:S04]  /*ced0*/  STL [R1+0x160c], R14 ;  /* 0x00160c0e01007387 */ /* 0x0003e80000100800 */
[----:B------:R2:W-:Y:S01]  /*cee0*/  STL [R1+0x1640], R12 ;  /* 0x0016400c01007387 */ /* 0x0005e20000100800 */
[C---:B0-----:R-:W-:Y:S01]  /*cef0*/  IMAD.X R13, R19.reuse, 0x1, R9, P5 ;  /* 0x00000001130d7824 */ /* 0x041fe200028e0609 */
[C---:B-1----:R-:W-:Y:S02]  /*cf00*/  IADD3 R14, P5, R10.reuse, R4, RZ ;  /* 0x000000040a0e7210 */ /* 0x042fe40007fbe0ff */
[----:B--2---:R-:W2:Y:S04]  /*cf10*/  LDL.LU R12, [R1+0x30] ;  /* 0x00003000010c7983 */ /* 0x004ea80000300800 */
[----:B------:R0:W-:Y:S04]  /*cf20*/  STL [R1+0x1614], R13 ;  /* 0x0016140d01007387 */ /* 0x0001e80000100800 */
[----:B------:R1:W-:Y:S01]  /*cf30*/  STL [R1+0x1648], R14 ;  /* 0x0016480e01007387 */ /* 0x0003e20000100800 */
[C---:B0-----:R-:W-:Y:S01]  /*cf40*/  IMAD.X R13, R19.reuse, 0x1, R8, P4 ;  /* 0x00000001130d7824 */ /* 0x041fe200020e0608 */
[----:B------:R-:W-:Y:S01]  /*cf50*/  IADD3 R10, P4, R10, R5, RZ ;  /* 0x000000050a0a7210 */ /* 0x000fe20007f9e0ff */
[----:B-1----:R-:W-:-:S03]  /*cf60*/  IMAD.X R14, R19, 0x1, R7, P3 ;  /* 0x00000001130e7824 */ /* 0x002fc600018e0607 */
[----:B------:R-:W-:Y:S01]  /*cf70*/  STL [R1+0x161c], R13 ;  /* 0x00161c0d01007387 */ /* 0x000fe20000100800 */
[----:B------:R-:W-:-:S03]  /*cf80*/  SHF.R.S32.HI R20, RZ, 0x1f, R24 ;  /* 0x0000001fff147819 */ /* 0x000fc60000011418 */
[----:B------:R0:W-:Y:S04]  /*cf90*/  STL [R1+0x1650], R10 ;  /* 0x0016500a01007387 */ /* 0x0001e80000100800 */
[----:B------:R1:W-:Y:S01]  /*cfa0*/  STL [R1+0x1624], R14 ;  /* 0x0016240e01007387 */ /* 0x0003e20000100800 */
[----:B0-----:R-:W-:Y:S02]  /*cfb0*/  IMAD.X R10, R19, 0x1, R6, P0 ;  /* 0x00000001130a7824 */ /* 0x001fe400000e0606 */
[----:B------:R-:W-:Y:S01]  /*cfc0*/  IMAD.X R15, R20, 0x1, R8, P1 ;  /* 0x00000001140f7824 */ /* 0x000fe200008e0608 */
[C---:B----4-:R-:W-:Y:S02]  /*cfd0*/  IADD3 R13, P3, R11.reuse, R3, RZ ;  /* 0x000000030b0d7210 */ /* 0x050fe40007f7e0ff */
[----:B-1----:R-:W-:-:S03]  /*cfe0*/  IADD3 R14, P0, R11, R2, RZ ;  /* 0x000000020b0e7210 */ /* 0x002fc60007f1e0ff */
[----:B------:R0:W-:Y:S04]  /*cff0*/  STL [R1+0x1658], R13 ;  /* 0x0016580d01007387 */ /* 0x0001e80000100800 */
[----:B------:R1:W-:Y:S01]  /*d000*/  STL [R1+0x162c], R10 ;  /* 0x00162c0a01007387 */ /* 0x0003e20000100800 */
[----:B0-----:R-:W-:-:S03]  /*d010*/  IMAD.X R13, R20, 0x1, R9, P2 ;  /* 0x00000001140d7824 */ /* 0x001fc600010e0609 */
[----:B-1----:R-:W3:Y:S04]  /*d020*/  LDL.LU R10, [R1+0x34] ;  /* 0x00003400010a7983 */ /* 0x002ee80000300800 */
[----:B------:R0:W-:Y:S04]  /*d030*/  STL [R1+0x1660], R14 ;  /* 0x0016600e01007387 */ /* 0x0001e80000100800 */
[----:B------:R1:W-:Y:S01]  /*d040*/  STL [R1+0x1634], R13 ;  /* 0x0016340d01007387 */ /* 0x0003e20000100800 */
[C---:B0-----:R-:W-:Y:S02]  /*d050*/  IADD3 R14, P2, R11.reuse, R4, RZ ;  /* 0x000000040b0e7210 */ /* 0x041fe40007f5e0ff */
[----:B-1----:R-:W-:-:S03]  /*d060*/  IADD3 R13, P1, R11, R5, RZ ;  /* 0x000000050b0d7210 */ /* 0x002fc60007f3e0ff */
[----:B------:R0:W-:Y:S04]  /*d070*/  STL [R1+0x1668], R14 ;  /* 0x0016680e01007387 */ /* 0x0001e80000100800 */
[----:B------:R-:W-:Y:S04]  /*d080*/  STL [R1+0x163c], R15 ;  /* 0x00163c0f01007387 */ /* 0x000fe80000100800 */
[----:B------:R1:W-:Y:S01]  /*d090*/  STL [R1+0x1670], R13 ;  /* 0x0016700d01007387 */ /* 0x0003e20000100800 */
[----:B0-----:R-:W-:Y:S01]  /*d0a0*/  IMAD.X R14, R20, 0x1, R7, P5 ;  /* 0x00000001140e7824 */ /* 0x001fe200028e0607 */
[----:B------:R-:W-:-:S04]  /*d0b0*/  IADD3 R11, P5, R61, R3, RZ ;  /* 0x000000033d0b7210 */ /* 0x000fc80007fbe0ff */
[----:B------:R-:W-:Y:S01]  /*d0c0*/  STL [R1+0x1644], R14 ;  /* 0x0016440e01007387 */ /* 0x000fe20000100800 */
[----:B-1----:R-:W-:-:S03]  /*d0d0*/  IMAD.X R13, R20, 0x1, R6, P4 ;  /* 0x00000001140d7824 */ /* 0x002fc600020e0606 */
[----:B------:R-:W-:Y:S04]  /*d0e0*/  STL [R1+0x1678], R11 ;  /* 0x0016780b01007387 */ /* 0x000fe80000100800 */
[----:B------:R0:W-:Y:S04]  /*d0f0*/  STL [R1+0x164c], R13 ;  /* 0x00164c0d01007387 */ /* 0x0001e80000100800 */
[----:B0-----:R-:W4:Y:S01]  /*d100*/  LDL.LU R13, [R1+0x38] ;  /* 0x00003800010d7983 */ /* 0x001f220000300800 */
[----:B------:R-:W-:Y:S02]  /*d110*/  SHF.R.S32.HI R21, RZ, 0x1f, R23 ;  /* 0x0000001fff157819 */ /* 0x000fe40000011417 */
[----:B------:R-:W-:-:S03]  /*d120*/  IADD3 R14, P4, R61, R2, RZ ;  /* 0x000000023d0e7210 */ /* 0x000fc60007f9e0ff */
[----:B------:R-:W-:Y:S01]  /*d130*/  IMAD.X R11, R21, 0x1, R9, P3 ;  /* 0x00000001150b7824 */ /* 0x000fe200018e0609 */
[----:B------:R-:W-:Y:S01]  /*d140*/  IADD3 R15, P3, R61, R4, RZ ;  /* 0x000000043d0f7210 */ /* 0x000fe20007f7e0ff */
[----:B------:R0:W-:Y:S04]  /*d150*/  STL [R1+0x1680], R14 ;  /* 0x0016800e01007387 */ /* 0x0001e80000100800 */
[----:B------:R1:W-:Y:S01]  /*d160*/  STL [R1+0x1654], R11 ;  /* 0x0016540b01007387 */ /* 0x0003e20000100800 */
[----:B0-----:R-:W-:-:S03]  /*d170*/  IMAD.X R14, R21, 0x1, R8, P0 ;  /* 0x00000001150e7824 */ /* 0x001fc600000e0608 */
[----:B------:R0:W-:Y:S01]  /*d180*/  STL [R1+0x1688], R15 ;  /* 0x0016880f01007387 */ /* 0x0001e20000100800 */
[----:B-1----:R-:W-:-:S03]  /*d190*/  IADD3 R11, P0, R61, R5, RZ ;  /* 0x000000053d0b7210 */ /* 0x002fc60007f1e0ff */
[----:B------:R1:W-:Y:S01]  /*d1a0*/  STL [R1+0x165c], R14 ;  /* 0x00165c0e01007387 */ /* 0x0003e20000100800 */
[----:B------:R-:W-:-:S03]  /*d1b0*/  SHF.R.S32.HI R23, RZ, 0x1f, R61 ;  /* 0x0000001fff177819 */ /* 0x000fc6000001143d */
[----:B------:R5:W-:Y:S01]  /*d1c0*/  STL [R1+0x1690], R11 ;  /* 0x0016900b01007387 */ /* 0x000be20000100800 */
[----:B0-----:R-:W-:Y:S01]  /*d1d0*/  IMAD.X R15, R21, 0x1, R7, P2 ;  /* 0x00000001150f7824 */ /* 0x001fe200010e0607 */
[----:B-1----:R-:W-:-:S04]  /*d1e0*/  IADD3 R14, P2, R22, R3, RZ ;  /* 0x00000003160e7210 */ /* 0x002fc80007f5e0ff */
[----:B------:R0:W-:Y:S01]  /*d1f0*/  STL [R1+0x1664], R15 ;  /* 0x0016640f01007387 */ /* 0x0001e20000100800 */
[----:B-----5:R-:W-:-:S03]  /*d200*/  IMAD.X R11, R21, 0x1, R6, P1 ;  /* 0x00000001150b7824 */ /* 0x020fc600008e0606 */
[----:B------:R1:W-:Y:S04]  /*d210*/  STL [R1+0x1698], R14 ;  /* 0x0016980e01007387 */ /* 0x0003e80000100800 */
[----:B------:R5:W-:Y:S01]  /*d220*/  STL [R1+0x166c], R11 ;  /* 0x00166c0b01007387 */ /* 0x000be20000100800 */
[C---:B0-----:R-:W-:Y:S01]  /*d230*/  IADD3 R15, P1, R22.reuse, R2, RZ ;  /* 0x00000002160f7210 */ /* 0x041fe20007f3e0ff */
[C---:B-1----:R-:W-:Y:S02]  /*d240*/  IMAD.X R14, R23.reuse, 0x1, R9, P5 ;  /* 0x00000001170e7824 */ /* 0x042fe400028e0609 */
[----:B-----5:R-:W5:Y:S04]  /*d250*/  LDL.LU R11, [R1+0x3c] ;  /* 0x00003c00010b7983 */ /* 0x020f680000300800 */
[----:B------:R0:W-:Y:S04]  /*d260*/  STL [R1+0x16a0], R15 ;  /* 0x0016a00f01007387 */ /* 0x0001e80000100800 */
[----:B------:R1:W-:Y:S01]  /*d270*/  STL [R1+0x1674], R14 ;  /* 0x0016740e01007387 */ /* 0x0003e20000100800 */
[C---:B0-----:R-:W-:Y:S01]  /*d280*/  IADD3 R15, P5, R22.reuse, R4, RZ ;  /* 0x00000004160f7210 */ /* 0x041fe20007fbe0ff */
[----:B-1----:R-:W-:Y:S01]  /*d290*/  IMAD.X R14, R23, 0x1, R8, P4 ;  /* 0x00000001170e7824 */ /* 0x002fe200020e0608 */
[----:B------:R-:W-:-:S03]  /*d2a0*/  IADD3 R16, P4, R22, R5, RZ ;  /* 0x0000000516107210 */ /* 0x000fc60007f9e0ff */
[----:B------:R0:W-:Y:S01]  /*d2b0*/  STL [R1+0x16a8], R15 ;  /* 0x0016a80f01007387 */ /* 0x0001e20000100800 */
[----:B------:R-:W-:-:S03]  /*d2c0*/  SHF.R.S32.HI R24, RZ, 0x1f, R22 ;  /* 0x0000001fff187819 */ /* 0x000fc60000011416 */
[----:B------:R-:W-:Y:S01]  /*d2d0*/  STL [R1+0x167c], R14 ;  /* 0x00167c0e01007387 */ /* 0x000fe20000100800 */
[----:B0-----:R-:W-:-:S03]  /*d2e0*/  IMAD.X R15, R23, 0x1, R7, P3 ;  /* 0x00000001170f7824 */ /* 0x001fc600018e0607 */
[----:B------:R0:W-:Y:S04]  /*d2f0*/  STL [R1+0x16b0], R16 ;  /* 0x0016b01001007387 */ /* 0x0001e80000100800 */
[----:B------:R1:W-:Y:S01]  /*d300*/  STL [R1+0x1684], R15 ;  /* 0x0016840f01007387 */ /* 0x0003e20000100800 */
[----:B0-----:R-:W-:Y:S01]  /*d310*/  IMAD.X R16, R23, 0x1, R6, P0 ;  /* 0x0000000117107824 */ /* 0x001fe200000e0606 */
[----:B------:R-:W-:Y:S02]  /*d320*/  SHF.R.S32.HI R25, RZ, 0x1f, R25 ;  /* 0x0000001fff197819 */ /* 0x000fe40000011419 */
[C---:B--2---:R-:W-:Y:S02]  /*d330*/  IADD3 R14, P3, R12.reuse, R3, RZ ;  /* 0x000000030c0e7210 */ /* 0x044fe40007f7e0ff */
[----:B-1----:R-:W-:-:S03]  /*d340*/  IADD3 R15, P0, R12, R2, RZ ;  /* 0x000000020c0f7210 */ /* 0x002fc60007f1e0ff */
[----:B------:R0:W-:Y:S04]  /*d350*/  STL [R1+0x16b8], R14 ;  /* 0x0016b80e01007387 */ /* 0x0001e80000100800 */
[----:B------:R1:W-:Y:S01]  /*d360*/  STL [R1+0x168c], R16 ;  /* 0x00168c1001007387 */ /* 0x0003e20000100800 */
[----:B0-----:R-:W-:-:S03]  /*d370*/  IMAD.X R14, R24, 0x1, R9, P2 ;  /* 0x00000001180e7824 */ /* 0x001fc600010e0609 */
[----:B------:R0:W-:Y:S01]  /*d380*/  STL [R1+0x16c0], R15 ;  /* 0x0016c00f01007387 */ /* 0x0001e20000100800 */
[----:B-1----:R-:W-:-:S03]  /*d390*/  IADD3 R16, P2, R12, R4, RZ ;  /* 0x000000040c107210 */ /* 0x002fc60007f5e0ff */
[----:B------:R1:W-:Y:S01]  /*d3a0*/  STL [R1+0x1694], R14 ;  /* 0x0016940e01007387 */ /* 0x0003e20000100800 */
[----:B0-----:R-:W-:-:S03]  /*d3b0*/  IMAD.X R15, R24, 0x1, R8, P1 ;  /* 0x00000001180f7824 */ /* 0x001fc600008e0608 */
[----:B------:R-:W-:Y:S01]  /*d3c0*/  STL [R1+0x16c8], R16 ;  /* 0x0016c81001007387 */ /* 0x000fe20000100800 */
[----:B-1----:R-:W-:Y:S01]  /*d3d0*/  IADD3 R14, P1, R12, R5, RZ ;  /* 0x000000050c0e7210 */ /* 0x002fe20007f3e0ff */
[C---:B------:R-:W-:Y:S02]  /*d3e0*/  IMAD.X R12, R24.reuse, 0x1, R7, P5 ;  /* 0x00000001180c7824 */ /* 0x040fe400028e0607 */
[----:B------:R-:W-:Y:S04]  /*d3f0*/  STL [R1+0x169c], R15 ;  /* 0x00169c0f01007387 */ /* 0x000fe80000100800 */
[----:B------:R0:W-:Y:S04]  /*d400*/  STL [R1+0x16d0], R14 ;  /* 0x0016d00e01007387 */ /* 0x0001e80000100800 */
[----:B------:R1:W-:Y:S01]  /*d410*/  STL [R1+0x16a4], R12 ;  /* 0x0016a40c01007387 */ /* 0x0003e20000100800 */
[----:B0-----:R-:W-:Y:S01]  /*d420*/  IMAD.X R14, R24, 0x1, R6, P4 ;  /* 0x00000001180e7824 */ /* 0x001fe200020e0606 */
[----:B---3--:R-:W-:-:S02]  /*d430*/  IADD3 R15, P5, R10, R3, RZ ;  /* 0x000000030a0f7210 */ /* 0x008fc40007fbe0ff */
[----:B-1----:R-:W-:-:S03]  /*d440*/  IADD3 R12, P4, R10, R2, RZ ;  /* 0x000000020a0c7210 */ /* 0x002fc60007f9e0ff */
[----:B------:R0:W-:Y:S04]  /*d450*/  STL [R1+0x16d8], R15 ;  /* 0x0016d80f01007387 */ /* 0x0001e80000100800 */
[----:B------:R1:W-:Y:S04]  /*d460*/  STL [R1+0x16ac], R14 ;  /* 0x0016ac0e01007387 */ /* 0x0003e80000100800 */
[----:B------:R2:W-:Y:S01]  /*d470*/  STL [R1+0x16e0], R12 ;  /* 0x0016e00c01007387 */ /* 0x0005e20000100800 */
[----:B0-----:R-:W-:Y:S01]  /*d480*/  IMAD.X R15, R25, 0x1, R9, P3 ;  /* 0x00000001190f7824 */ /* 0x001fe200018e0609 */
[----:B-1----:R-:W-:-:S02]  /*d490*/  IADD3 R14, P3, R10, R4, RZ ;  /* 0x000000040a0e7210 */ /* 0x002fc40007f7e0ff */
[----:B--2---:R-:W2:Y:S04]  /*d4a0*/  LDL.LU R12, [R1+0x40] ;  /* 0x00004000010c7983 */ /* 0x004ea80000300800 */
[----:B------:R0:W-:Y:S04]  /*d4b0*/  STL [R1+0x16b4], R15 ;  /* 0x0016b40f01007387 */ /* 0x0001e80000100800 */
[----:B------:R1:W-:Y:S01]  /*d4c0*/  STL [R1+0x16e8], R14 ;  /* 0x0016e80e01007387 */ /* 0x0003e20000100800 */
[C---:B0-----:R-:W-:Y:S01]  /*d4d0*/  IMAD.X R15, R25.reuse, 0x1, R8, P0 ;  /* 0x00000001190f7824 */ /* 0x041fe200000e0608 */
[----:B-1----:R-:W-:Y:S01]  /*d4e0*/  IADD3 R14, P0, R10, R5, RZ ;  /* 0x000000050a0e7210 */ /* 0x002fe20007f1e0ff */
[----:B------:R-:W-:-:S03]  /*d4f0*/  IMAD.X R10, R25, 0x1, R7, P2 ;  /* 0x00000001190a7824 */ /* 0x000fc600010e0607 */
[----:B------:R4:W-:Y:S04]  /*d500*/  STL [R1+0x16bc], R15 ;  /* 0x0016bc0f01007387 */ /* 0x0009e80000100800 */
[----:B------:R0:W-:Y:S04]  /*d510*/  STL [R1+0x16f0], R14 ;  /* 0x0016f00e01007387 */ /* 0x0001e80000100800 */
[----:B------:R1:W-:Y:S01]  /*d520*/  STL [R1+0x16c4], R10 ;  /* 0x0016c40a01007387 */ /* 0x0003e20000100800 */
[----:B----4-:R-:W-:Y:S01]  /*d530*/  IADD3 R15, P2, R13, R3, RZ ;  /* 0x000000030d0f7210 */ /* 0x010fe20007f5e0ff */
[----:B0-----:R-:W-:-:S04]  /*d540*/  IMAD.X R14, R25, 0x1, R6, P1 ;  /* 0x00000001190e7824 */ /* 0x001fc800008e0606 */
[----:B------:R-:W-:Y:S01]  /*d550*/  STL [R1+0x16f8], R15 ;  /* 0x0016f80f01007387 */ /* 0x000fe20000100800 */
[----:B-1----:R-:W-:-:S03]  /*d560*/  IADD3 R10, P1, R13, R2, RZ ;  /* 0x000000020d0a7210 */ /* 0x002fc60007f3e0ff */
[----:B------:R-:W-:Y:S04]  /*d570*/  STL [R1+0x16cc], R14 ;  /* 0x0016cc0e01007387 */ /* 0x000fe80000100800 */
[----:B------:R0:W-:Y:S04]  /*d580*/  STL [R1+0x1700], R10 ;  /* 0x0017000a01007387 */ /* 0x0001e80000100800 */
[----:B0-----:R-:W3:Y:S01]  /*d590*/  LDL.LU R10, [R1+0x44] ;  /* 0x00004400010a7983 */ /* 0x001ee20000300800 */
[----:B------:R-:W-:-:S05]  /*d5a0*/  SHF.R.S32.HI R26, RZ, 0x1f, R26 ;  /* 0x0000001fff1a7819 */ /* 0x000fca000001141a */
[----:B------:R-:W-:Y:S01]  /*d5b0*/  IMAD.X R15, R26, 0x1, R9, P5 ;  /* 0x000000011a0f7824 */ /* 0x000fe200028e0609 */
[----:B------:R-:W-:-:S04]  /*d5c0*/  IADD3 R14, P5, R13, R4, RZ ;  /* 0x000000040d0e7210 */ /* 0x000fc80007fbe0ff */
[----:B------:R0:W-:Y:S04]  /*d5d0*/  STL [R1+0x16d4], R15 ;  /* 0x0016d40f01007387 */ /* 0x0001e80000100800 */
[----:B------:R1:W-:Y:S01]  /*d5e0*/  STL [R1+0x1708], R14 ;  /* 0x0017080e01007387 */ /* 0x0003e20000100800 */
[C---:B0-----:R-:W-:Y:S01]  /*d5f0*/  IMAD.X R15, R26.reuse, 0x1, R8, P4 ;  /* 0x000000011a0f7824 */ /* 0x041fe200020e0608 */
[----:B------:R-:W-:Y:S01]  /*d600*/  IADD3 R13, P4, R13, R5, RZ ;  /* 0x000000050d0d7210 */ /* 0x000fe20007f9e0ff */
[----:B-1----:R-:W-:-:S03]  /*d610*/  IMAD.X R14, R26, 0x1, R7, P3 ;  /* 0x000000011a0e7824 */ /* 0x002fc600018e0607 */
        /* <DEDUP_REMOVED lines=12> */
[----:B----4-:R-:W4:Y:S04]  /*d6e0*/  LDL.LU R14, [R1+0x48] ;  /* 0x00004800010e7983 */ /* 0x010f280000300800 */
[----:B------:R0:W-:Y:S04]  /*d6f0*/  STL [R1+0x16f4], R15 ;  /* 0x0016f40f01007387 */ /* 0x0001e80000100800 */
[----:B------:R1:W-:Y:S01]  /*d700*/  STL [R1+0x1728], R13 ;  /* 0x0017280d01007387 */ /* 0x0003e20000100800 */
[C---:B0-----:R-:W-:Y:S01]  /*d710*/  IMAD.X R15, R28.reuse, 0x1, R8, P1 ;  /* 0x000000011c0f7824 */ /* 0x041fe200008e0608 */
[----:B-1----:R-:W-:Y:S01]  /*d720*/  IADD3 R13, P1, R11, R5, RZ ;  /* 0x000000050b0d7210 */ /* 0x002fe20007f3e0ff */
[----:B------:R-:W-:-:S03]  /*d730*/  IMAD.X R11, R28, 0x1, R7, P5 ;  /* 0x000000011c0b7824 */ /* 0x000fc600028e0607 */
[----:B------:R0:W-:Y:S01]  /*d740*/  STL [R1+0x16fc], R15 ;  /* 0x0016fc0f01007387 */ /* 0x0001e20000100800 */
[----:B------:R-:W-:-:S03]  /*d750*/  SHF.R.S32.HI R29, RZ, 0x1f, R29 ;  /* 0x0000001fff1d7819 */ /* 0x000fc6000001141d */
[----:B------:R1:W-:Y:S04]  /*d760*/  STL [R1+0x1730], R13 ;  /* 0x0017300d01007387 */ /* 0x0003e80000100800 */
[----:B------:R5:W-:Y:S01]  /*d770*/  STL [R1+0x1704], R11 ;  /* 0x0017040b01007387 */ /* 0x000be20000100800 */
[----:B0-----:R-:W-:Y:S01]  /*d780*/  IADD3 R15, P5, R27, R3, RZ ;  /* 0x000000031b0f7210 */ /* 0x001fe20007fbe0ff */
[----:B-1----:R-:W-:-:S04]  /*d790*/  IMAD.X R13, R28, 0x1, R6, P4 ;  /* 0x000000011c0d7824 */ /* 0x002fc800020e0606 */
[----:B------:R0:W-:Y:S01]  /*d7a0*/  STL [R1+0x1738], R15 ;  /* 0x0017380f01007387 */ /* 0x0001e20000100800 */
[----:B-----5:R-:W-:-:S03]  /*d7b0*/  IADD3 R11, P4, R27, R2, RZ ;  /* 0x000000021b0b7210 */ /* 0x020fc60007f9e0ff */
[----:B------:R1:W-:Y:S04]  /*d7c0*/  STL [R1+0x170c], R13 ;  /* 0x00170c0d01007387 */ /* 0x0003e80000100800 */
[----:B------:R5:W-:Y:S01]  /*d7d0*/  STL [R1+0x1740], R11 ;  /* 0x0017400b01007387 */ /* 0x000be20000100800 */
[----:B0-----:R-:W-:Y:S01]  /*d7e0*/  IMAD.X R15, R29, 0x1, R9, P3 ;  /* 0x000000011d0f7824 */ /* 0x001fe200018e0609 */
[----:B-1----:R-:W-:Y:S02]  /*d7f0*/  IADD3 R13, P3, R27, R4, RZ ;  /* 0x000000041b0d7210 */ /* 0x002fe40007f7e0ff */
[----:B-----5:R-:W5:Y:S04]  /*d800*/  LDL.LU R11, [R1+0x4c] ;  /* 0x00004c00010b7983 */ /* 0x020f680000300800 */
[----:B------:R0:W-:Y:S04]  /*d810*/  STL [R1+0x1714], R15 ;  /* 0x0017140f01007387 */ /* 0x0001e80000100800 */
[----:B------:R1:W-:Y:S01]  /*d820*/  STL [R1+0x1748], R13 ;  /* 0x0017480d01007387 */ /* 0x0003e20000100800 */
[----:B------:R-:W-:-:S02]  /*d830*/  IMAD.X R16, R29, 0x1, R7, P2 ;  /* 0x000000011d107824 */ /* 0x000fc400010e0607 */
[----:B0-----:R-:W-:Y:S01]  /*d840*/  IMAD.X R15, R29, 0x1, R8, P0 ;  /* 0x000000011d0f7824 */ /* 0x001fe200000e0608 */
[----:B-1----:R-:W-:-:S04]  /*d850*/  IADD3 R13, P0, R27, R5, RZ ;  /* 0x000000051b0d7210 */ /* 0x002fc80007f1e0ff */
[----:B------:R-:W-:Y:S01]  /*d860*/  STL [R1+0x171c], R15 ;  /* 0x00171c0f01007387 */ /* 0x000fe20000100800 */
[----:B------:R-:W-:-:S03]  /*d870*/  SHF.R.S32.HI R30, RZ, 0x1f, R27 ;  /* 0x0000001fff1e7819 */ /* 0x000fc6000001141b */
[----:B------:R0:W-:Y:S04]  /*d880*/  STL [R1+0x1750], R13 ;  /* 0x0017500d01007387 */ /* 0x0001e80000100800 */
[----:B------:R1:W-:Y:S01]  /*d890*/  STL [R1+0x1724], R16 ;  /* 0x0017241001007387 */ /* 0x0003e20000100800 */
[----:B0-----:R-:W-:Y:S01]  /*d8a0*/  IMAD.X R13, R29, 0x1, R6, P1 ;  /* 0x000000011d0d7824 */ /* 0x001fe200008e0606 */
[C---:B--2---:R-:W-:Y:S02]  /*d8b0*/  IADD3 R15, P2, R12.reuse, R3, RZ ;  /* 0x000000030c0f7210 */ /* 0x044fe40007f5e0ff */
[----:B-1----:R-:W-:-:S03]  /*d8c0*/  IADD3 R16, P1, R12, R2, RZ ;  /* 0x000000020c107210 */ /* 0x002fc60007f3e0ff */
[----:B------:R0:W-:Y:S04]  /*d8d0*/  STL [R1+0x1758], R15 ;  /* 0x0017580f01007387 */ /* 0x0001e80000100800 */
[----:B------:R1:W-:Y:S01]  /*d8e0*/  STL [R1+0x172c], R13 ;  /* 0x00172c0d01007387 */ /* 0x0003e20000100800 */
[----:B0-----:R-:W-:-:S03]  /*d8f0*/  IMAD.X R15, R30, 0x1, R9, P5 ;  /* 0x000000011e0f7824 */ /* 0x001fc600028e0609 */
[----:B-1----:R-:W2:Y:S04]  /*d900*/  LDL.LU R13, [R1+0x50] ;  /* 0x00005000010d7983 */ /* 0x002ea80000300800 */
[----:B------:R0:W-:Y:S04]  /*d910*/  STL [R1+0x1760], R16 ;  /* 0x0017601001007387 */ /* 0x0001e80000100800 */
[----:B------:R1:W-:Y:S01]  /*d920*/  STL [R1+0x1734], R15 ;  /* 0x0017340f01007387 */ /* 0x0003e20000100800 */
[----:B0-----:R-:W-:Y:S01]  /*d930*/  IADD3 R16, P5, R12, R4, RZ ;  /* 0x000000040c107210 */ /* 0x001fe20007fbe0ff */
[----:B-1----:R-:W-:Y:S01]  /*d940*/  IMAD.X R15, R30, 0x1, R8, P4 ;  /* 0x000000011e0f7824 */ /* 0x002fe200020e0608 */
[----:B------:R-:W-:-:S03]  /*d950*/  IADD3 R12, P4, R12, R5, RZ ;  /* 0x000000050c0c7210 */ /* 0x000fc60007f9e0ff */
[----:B------:R0:W-:Y:S04]  /*d960*/  STL [R1+0x1768], R16 ;  /* 0x0017681001007387 */ /* 0x0001e80000100800 */
[----:B------:R3:W-:Y:S04]  /*d970*/  STL [R1+0x173c], R15 ;  /* 0x00173c0f01007387 */ /* 0x0007e80000100800 */
[----:B------:R1:W-:Y:S01]  /*d980*/  STL [R1+0x1770], R12 ;  /* 0x0017700c01007387 */ /* 0x0003e20000100800 */
[----:B0-----:R-:W-:Y:S01]  /*d990*/  IMAD.X R16, R30, 0x1, R7, P3 ;  /* 0x000000011e107824 */ /* 0x001fe200018e0607 */
[----:B---3--:R-:W-:-:S04]  /*d9a0*/  IADD3 R15, P3, R10, R3, RZ ;  /* 0x000000030a0f7210 */ /* 0x008fc80007f7e0ff */
[----:B------:R-:W-:Y:S01]  /*d9b0*/  STL [R1+0x1744], R16 ;  /* 0x0017441001007387 */ /* 0x000fe20000100800 */
[----:B-1----:R-:W-:-:S03]  /*d9c0*/  IMAD.X R12, R30, 0x1, R6, P0 ;  /* 0x000000011e0c7824 */ /* 0x002fc600000e0606 */
[----:B------:R-:W-:Y:S04]  /*d9d0*/  STL [R1+0x1778], R15 ;  /* 0x0017780f01007387 */ /* 0x000fe80000100800 */
[----:B------:R0:W-:Y:S04]  /*d9e0*/  STL [R1+0x174c], R12 ;  /* 0x00174c0c01007387 */ /* 0x0001e80000100800 */
[----:B0-----:R-:W3:Y:S01]  /*d9f0*/  LDL.LU R12, [R1+0x54] ;  /* 0x00005400010c7983 */ /* 0x001ee20000300800 */
[----:B------:R-:W-:Y:S02]  /*da00*/  SHF.R.S32.HI R31, RZ, 0x1f, R31 ;  /* 0x0000001fff1f7819 */ /* 0x000fe4000001141f */
[----:B------:R-:W-:-:S03]  /*da10*/  IADD3 R16, P0, R10, R2, RZ ;  /* 0x000000020a107210 */ /* 0x000fc60007f1e0ff */
[C---:B------:R-:W-:Y:S02]  /*da20*/  IMAD.X R15, R31.reuse, 0x1, R9, P2 ;  /* 0x000000011f0f7824 */ /* 0x040fe400010e0609 */
[----:B------:R0:W-:Y:S04]  /*da30*/  STL [R1+0x1780], R16 ;  /* 0x0017801001007387 */ /* 0x0001e80000100800 */
[----:B------:R1:W-:Y:S01]  /*da40*/  STL [R1+0x1754], R15 ;  /* 0x0017540f01007387 */ /* 0x0003e20000100800 */
[C---:B0-----:R-:W-:Y:S01]  /*da50*/  IADD3 R16, P2, R10.reuse, R4, RZ ;  /* 0x000000040a107210 */ /* 0x041fe20007f5e0ff */
[----:B-1----:R-:W-:Y:S01]  /*da60*/  IMAD.X R15, R31, 0x1, R8, P1 ;  /* 0x000000011f0f7824 */ /* 0x002fe200008e0608 */
[----:B------:R-:W-:-:S03]  /*da70*/  IADD3 R10, P1, R10, R5, RZ ;  /* 0x000000050a0a7210 */ /* 0x000fc60007f3e0ff */
[----:B------:R0:W-:Y:S04]  /*da80*/  STL [R1+0x1788], R16 ;  /* 0x0017881001007387 */ /* 0x0001e80000100800 */
[----:B------:R4:W-:Y:S01]  /*da90*/  STL [R1+0x175c], R15 ;  /* 0x00175c0f01007387 */ /* 0x0009e20000100800 */
[----:B------:R-:W-:-:S03]  /*daa0*/  SHF.R.S32.HI R32, RZ, 0x1f, R32 ;  /* 0x0000001fff207819 */ /* 0x000fc60000011420 */
[----:B------:R1:W-:Y:S01]  /*dab0*/  STL [R1+0x1790], R10 ;  /* 0x0017900a01007387 */ /* 0x0003e20000100800 */
[C---:B0-----:R-:W-:Y:S01]  /*dac0*/  IMAD.X R16, R31.reuse, 0x1, R7, P5 ;  /* 0x000000011f107824 */ /* 0x041fe200028e0607 */
[----:B----4-:R-:W-:Y:S01]  /*dad0*/  IADD3 R15, P5, R14, R3, RZ ;  /* 0x000000030e0f7210 */ /* 0x010fe20007fbe0ff */
[----:B-1----:R-:W-:-:S03]  /*dae0*/  IMAD.X R10, R31, 0x1, R6, P4 ;  /* 0x000000011f0a7824 */ /* 0x002fc600020e0606 */
[----:B------:R0:W-:Y:S04]  /*daf0*/  STL [R1+0x1764], R16 ;  /* 0x0017641001007387 */ /* 0x0001e80000100800 */
[----:B------:R1:W-:Y:S04]  /*db00*/  STL [R1+0x1798], R15 ;  /* 0x0017980f01007387 */ /* 0x0003e80000100800 */
[----:B------:R4:W-:Y:S01]  /*db10*/  STL [R1+0x176c], R10 ;  /* 0x00176c0a01007387 */ /* 0x0009e20000100800 */
[----:B0-----:R-:W-:Y:S01]  /*db20*/  IADD3 R16, P4, R14, R2, RZ ;  /* 0x000000020e107210 */ /* 0x001fe20007f9e0ff */
[----:B-1----:R-:W-:-:S02]  /*db30*/  IMAD.X R15, R32, 0x1, R9, P3 ;  /* 0x00000001200f7824 */ /* 0x002fc400018e0609 */
[----:B----4-:R-:W4:Y:S01]  /*db40*/  LDL.LU R10, [R1+0x58] ;  /* 0x00005800010a7983 */ /* 0x010f220000300800 */
[----:B------:R-:W-:-:S03]  /*db50*/  IADD3 R17, P3, R14, R4, RZ ;  /* 0x000000040e117210 */ /* 0x000fc60007f7e0ff */
[----:B------:R-:W-:Y:S04]  /*db60*/  STL [R1+0x17a0], R16 ;  /* 0x0017a01001007387 */ /* 0x000fe80000100800 */
[----:B------:R0:W-:Y:S01]  /*db70*/  STL [R1+0x1774], R15 ;  /* 0x0017740f01007387 */ /* 0x0001e20000100800 */
[----:B------:R-:W-:-:S03]  /*db80*/  SHF.R.S32.HI R33, RZ, 0x1f, R33 ;  /* 0x0000001fff217819 */ /* 0x000fc60000011421 */
[----:B------:R-:W-:Y:S01]  /*db90*/  STL [R1+0x17a8], R17 ;  /* 0x0017a81101007387 */ /* 0x000fe20000100800 */
[----:B0-----:R-:W-:Y:S01]  /*dba0*/  IMAD.X R15, R32, 0x1, R8, P0 ;  /* 0x00000001200f7824 */ /* 0x001fe200000e0608 */
[----:B------:R-:W-:Y:S01]  /*dbb0*/  IADD3 R16, P0, R14, R5, RZ ;  /* 0x000000050e107210 */ /* 0x000fe20007f1e0ff */
[----:B------:R-:W-:-:S03]  /*dbc0*/  IMAD.X R14, R32, 0x1, R7, P2 ;  /* 0x00000001200e7824 */ /* 0x000fc600010e0607 */
[----:B------:R5:W-:Y:S04]  /*dbd0*/  STL [R1+0x177c], R15 ;  /* 0x00177c0f01007387 */ /* 0x000be80000100800 */
[----:B------:R0:W-:Y:S01]  /*dbe0*/  STL [R1+0x17b0], R16 ;  /* 0x0017b01001007387 */ /* 0x0001e20000100800 */
[----:B-----5:R-:W-:-:S03]  /*dbf0*/  IADD3 R15, P2, R11, R3, RZ ;  /* 0x000000030b0f7210 */ /* 0x020fc60007f5e0ff */
[----:B------:R1:W-:Y:S01]  /*dc00*/  STL [R1+0x1784], R14 ;  /* 0x0017840e01007387 */ /* 0x0003e20000100800 */
[----:B0-----:R-:W-:-:S03]  /*dc10*/  IMAD.X R16, R32, 0x1, R6, P1 ;  /* 0x0000000120107824 */ /* 0x001fc600008e0606 */
[----:B------:R0:W-:Y:S01]  /*dc20*/  STL [R1+0x17b8], R15 ;  /* 0x0017b80f01007387 */ /* 0x0001e20000100800 */
[----:B-1----:R-:W-:-:S03]  /*dc30*/  IADD3 R14, P1, R11, R2, RZ ;  /* 0x000000020b0e7210 */ /* 0x002fc60007f3e0ff */
[----:B------:R1:W-:Y:S01]  /*dc40*/  STL [R1+0x178c], R16 ;  /* 0x00178c1001007387 */ /* 0x0003e20000100800 */
[----:B0-----:R-:W-:-:S03]  /*dc50*/  IMAD.X R15, R33, 0x1, R9, P5 ;  /* 0x00000001210f7824 */ /* 0x001fc600028e0609 */
[----:B------:R0:W-:Y:S04]  /*dc60*/  STL [R1+0x17c0], R14 ;  /* 0x0017c00e01007387 */ /* 0x0001e80000100800 */
[----:B------:R5:W-:Y:S01]  /*dc70*/  STL [R1+0x1794], R15 ;  /* 0x0017940f01007387 */ /* 0x000be20000100800 */
[----:B-1----:R-:W-:Y:S01]  /*dc80*/  IADD3 R16, P5, R11, R4, RZ ;  /* 0x000000040b107210 */ /* 0x002fe20007fbe0ff */
[----:B0-----:R-:W-:-:S04]  /*dc90*/  IMAD.X R14, R33, 0x1, R8, P4 ;  /* 0x00000001210e7824 */ /* 0x001fc800020e0608 */
[----:B------:R-:W-:Y:S01]  /*dca0*/  STL [R1+0x17c8], R16 ;  /* 0x0017c81001007387 */ /* 0x000fe20000100800 */
[----:B-----5:R-:W-:Y:S01]  /*dcb0*/  IADD3 R15, P4, R11, R5, RZ ;  /* 0x000000050b0f7210 */ /* 0x020fe20007f9e0ff */
[----:B------:R-:W-:Y:S02]  /*dcc0*/  IMAD.X R11, R33, 0x1, R7, P3 ;  /* 0x00000001210b7824 */ /* 0x000fe400018e0607 */
        /* <DEDUP_REMOVED lines=16> */
[----:B------:R-:W-:Y:S01]  /*ddd0*/  IADD3 R13, P1, R13, R5, RZ ;  /* 0x000000050d0d7210 */ /* 0x000fe20007f3e0ff */
[----:B-1----:R-:W-:-:S03]  /*dde0*/  IMAD.X R15, R34, 0x1, R7, P5 ;  /* 0x00000001220f7824 */ /* 0x002fc600028e0607 */
[----:B------:R3:W-:Y:S04]  /*ddf0*/  STL [R1+0x17bc], R14 ;  /* 0x0017bc0e01007387 */ /* 0x0007e80000100800 */
[----:B------:R0:W-:Y:S01]  /*de00*/  STL [R1+0x17f0], R13 ;  /* 0x0017f00d01007387 */ /* 0x0001e20000100800 */
[----:B---3--:R-:W-:Y:S01]  /*de10*/  IADD3 R14, P5, R12, R3, RZ ;  /* 0x000000030c0e7210 */ /* 0x008fe20007fbe0ff */
[----:B0-----:R-:W-:Y:S02]  /*de20*/  IMAD.X R13, R34, 0x1, R6, P4 ;  /* 0x00000001220d7824 */ /* 0x001fe400020e0606 */
[----:B------:R-:W-:Y:S04]  /*de30*/  STL [R1+0x17c4], R15 ;  /* 0x0017c40f01007387 */ /* 0x000fe80000100800 */
[----:B------:R-:W-:Y:S04]  /*de40*/  STL [R1+0x17f8], R14 ;  /* 0x0017f80e01007387 */ /* 0x000fe80000100800 */
[----:B------:R0:W-:Y:S04]  /*de50*/  STL [R1+0x17cc], R13 ;  /* 0x0017cc0d01007387 */ /* 0x0001e80000100800 */
[----:B0-----:R-:W3:Y:S01]  /*de60*/  LDL.LU R13, [R1+0x70] ;  /* 0x00007000010d7983 */ /* 0x001ee20000300800 */
[----:B------:R-:W-:-:S02]  /*de70*/  SHF.R.S32.HI R36, RZ, 0x1f, R36 ;  /* 0x0000001fff247819 */ /* 0x000fc40000011424 */
[----:B------:R-:W-:-:S03]  /*de80*/  IADD3 R15, P4, R12, R2, RZ ;  /* 0x000000020c0f7210 */ /* 0x000fc60007f9e0ff */
[----:B------:R-:W-:Y:S02]  /*de90*/  IMAD.X R14, R36, 0x1, R9, P3 ;  /* 0x00000001240e7824 */ /* 0x000fe400018e0609 */
[----:B------:R0:W-:Y:S04]  /*dea0*/  STL [R1+0x1800], R15 ;  /* 0x0018000f01007387 */ /* 0x0001e80000100800 */
[----:B------:R1:W-:Y:S01]  /*deb0*/  STL [R1+0x17d4], R14 ;  /* 0x0017d40e01007387 */ /* 0x0003e20000100800 */
[----:B0-----:R-:W-:Y:S01]  /*dec0*/  IADD3 R15, P3, R12, R4, RZ ;  /* 0x000000040c0f7210 */ /* 0x001fe20007f7e0ff */
[----:B-1----:R-:W-:Y:S01]  /*ded0*/  IMAD.X R14, R36, 0x1, R8, P0 ;  /* 0x00000001240e7824 */ /* 0x002fe200000e0608 */
[----:B------:R-:W-:-:S03]  /*dee0*/  IADD3 R12, P0, R12, R5, RZ ;  /* 0x000000050c0c7210 */ /* 0x000fc60007f1e0ff */
[----:B------:R0:W-:Y:S04]  /*def0*/  STL [R1+0x1808], R15 ;  /* 0x0018080f01007387 */ /* 0x0001e80000100800 */
[----:B------:R4:W-:Y:S01]  /*df00*/  STL [R1+0x17dc], R14 ;  /* 0x0017dc0e01007387 */ /* 0x0009e20000100800 */
[----:B------:R-:W-:-:S03]  /*df10*/  SHF.R.S32.HI R37, RZ, 0x1f, R37 ;  /* 0x0000001fff257819 */ /* 0x000fc60000011425 */
[----:B------:R1:W-:Y:S01]  /*df20*/  STL [R1+0x1810], R12 ;  /* 0x0018100c01007387 */ /* 0x0003e20000100800 */
[----:B0-----:R-:W-:Y:S01]  /*df30*/  IMAD.X R15, R36, 0x1, R7, P2 ;  /* 0x00000001240f7824 */ /* 0x001fe200010e0607 */
[----:B----4-:R-:W-:Y:S01]  /*df40*/  IADD3 R14, P2, R10, R3, RZ ;  /* 0x000000030a0e7210 */ /* 0x010fe20007f5e0ff */
[----:B-1----:R-:W-:-:S03]  /*df50*/  IMAD.X R12, R36, 0x1, R6, P1 ;  /* 0x00000001240c7824 */ /* 0x002fc600008e0606 */
[----:B------:R0:W-:Y:S04]  /*df60*/  STL [R1+0x17e4], R15 ;  /* 0x0017e40f01007387 */ /* 0x0001e80000100800 */
[----:B------:R1:W-:Y:S04]  /*df70*/  STL [R1+0x1818], R14 ;  /* 0x0018180e01007387 */ /* 0x0003e80000100800 */
[----:B------:R4:W-:Y:S01]  /*df80*/  STL [R1+0x17ec], R12 ;  /* 0x0017ec0c01007387 */ /* 0x0009e20000100800 */
[----:B0-----:R-:W-:Y:S01]  /*df90*/  IADD3 R15, P1, R10, R2, RZ ;  /* 0x000000020a0f7210 */ /* 0x001fe20007f3e0ff */
[----:B-1----:R-:W-:-:S02]  /*dfa0*/  IMAD.X R14, R37, 0x1, R9, P5 ;  /* 0x00000001250e7824 */ /* 0x002fc400028e0609 */
[----:B----4-:R-:W4:Y:S04]  /*dfb0*/  LDL.LU R12, [R1+0x74] ;  /* 0x00007400010c7983 */ /* 0x010f280000300800 */
[----:B------:R0:W-:Y:S04]  /*dfc0*/  STL [R1+0x1820], R15 ;  /* 0x0018200f01007387 */ /* 0x0001e80000100800 */
[----:B------:R1:W-:Y:S01]  /*dfd0*/  STL [R1+0x17f4], R14 ;  /* 0x0017f40e01007387 */ /* 0x0003e20000100800 */
[C---:B0-----:R-:W-:Y:S01]  /*dfe0*/  IADD3 R15, P5, R10.reuse, R4, RZ ;  /* 0x000000040a0f7210 */ /* 0x041fe20007fbe0ff */
[----:B-1----:R-:W-:Y:S01]  /*dff0*/  IMAD.X R14, R37, 0x1, R8, P4 ;  /* 0x00000001250e7824 */ /* 0x002fe200020e0608 */
[----:B------:R-:W-:-:S03]  /*e000*/  IADD3 R10, P4, R10, R5, RZ ;  /* 0x000000050a0a7210 */ /* 0x000fc60007f9e0ff */
[----:B------:R0:W-:Y:S01]  /*e010*/  STL [R1+0x1828], R15 ;  /* 0x0018280f01007387 */ /* 0x0001e20000100800 */
[----:B------:R-:W-:-:S03]  /*e020*/  SHF.R.S32.HI R38, RZ, 0x1f, R38 ;  /* 0x0000001fff267819 */ /* 0x000fc60000011426 */
[----:B------:R1:W-:Y:S04]  /*e030*/  STL [R1+0x17fc], R14 ;  /* 0x0017fc0e01007387 */ /* 0x0003e80000100800 */
        /* <DEDUP_REMOVED lines=40> */
[----:B------:R-:W-:Y:S04]  /*e2c0*/  STL [R1+0x1878], R15 ;  /* 0x0018780f01007387 */ /* 0x000fe80000100800 */
[----:B------:R-:W-:Y:S04]  /*e2d0*/  STL [R1+0x184c], R14 ;  /* 0x00184c0e01007387 */ /* 0x000fe80000100800 */
[----:B------:R0:W-:Y:S04]  /*e2e0*/  STL [R1+0x1880], R11 ;  /* 0x0018800b01007387 */ /* 0x0001e80000100800 */
[----:B0-----:R-:W2:Y:S01]  /*e2f0*/  LDL.LU R11, [R1+0x7c] ;  /* 0x00007c00010b7983 */ /* 0x001ea20000300800 */
[----:B------:R-:W-:-:S05]  /*e300*/  SHF.R.S32.HI R41, RZ, 0x1f, R41 ;  /* 0x0000001fff297819 */ /* 0x000fca0000011429 */
[----:B------:R-:W-:Y:S01]  /*e310*/  IMAD.X R15, R41, 0x1, R9, P5 ;  /* 0x00000001290f7824 */ /* 0x000fe200028e0609 */
[----:B------:R-:W-:-:S04]  /*e320*/  IADD3 R14, P5, R13, R4, RZ ;  /* 0x000000040d0e7210 */ /* 0x000fc80007fbe0ff */
[----:B------:R0:W-:Y:S04]  /*e330*/  STL [R1+0x1854], R15 ;  /* 0x0018540f01007387 */ /* 0x0001e80000100800 */
[----:B------:R1:W-:Y:S01]  /*e340*/  STL [R1+0x1888], R14 ;  /* 0x0018880e01007387 */ /* 0x0003e20000100800 */
[----:B0-----:R-:W-:Y:S01]  /*e350*/  IMAD.X R15, R41, 0x1, R8, P4 ;  /* 0x00000001290f7824 */ /* 0x001fe200020e0608 */
[----:B------:R-:W-:Y:S01]  /*e360*/  IADD3 R13, P4, R13, R5, RZ ;  /* 0x000000050d0d7210 */ /* 0x000fe20007f9e0ff */
[----:B-1----:R-:W-:-:S03]  /*e370*/  IMAD.X R14, R41, 0x1, R7, P3 ;  /* 0x00000001290e7824 */ /* 0x002fc600018e0607 */
[----:B------:R4:W-:Y:S04]  /*e380*/  STL [R1+0x185c], R15 ;  /* 0x00185c0f01007387 */ /* 0x0009e80000100800 */
[----:B------:R0:W-:Y:S01]  /*e390*/  STL [R1+0x1890], R13 ;  /* 0x0018900d01007387 */ /* 0x0001e20000100800 */
[----:B------:R-:W-:-:S03]  /*e3a0*/  SHF.R.S32.HI R42, RZ, 0x1f, R42 ;  /* 0x0000001fff2a7819 */ /* 0x000fc6000001142a */
[----:B------:R1:W-:Y:S01]  /*e3b0*/  STL [R1+0x1864], R14 ;  /* 0x0018640e01007387 */ /* 0x0003e20000100800 */
[C---:B----4-:R-:W-:Y:S01]  /*e3c0*/  IADD3 R15, P3, R12.reuse, R3, RZ ;  /* 0x000000030c0f7210 */ /* 0x050fe20007f7e0ff */
[----:B0-----:R-:W-:Y:S01]  /*e3d0*/  IMAD.X R13, R41, 0x1, R6, P0 ;  /* 0x00000001290d7824 */ /* 0x001fe200000e0606 */
[----:B-1----:R-:W-:-:S03]  /*e3e0*/  IADD3 R14, P0, R12, R2, RZ ;  /* 0x000000020c0e7210 */ /* 0x002fc60007f1e0ff */
[----:B------:R0:W-:Y:S04]  /*e3f0*/  STL [R1+0x1898], R15 ;  /* 0x0018980f01007387 */ /* 0x0001e80000100800 */
[----:B------:R1:W-:Y:S04]  /*e400*/  STL [R1+0x186c], R13 ;  /* 0x00186c0d01007387 */ /* 0x0003e80000100800 */
[----:B------:R3:W-:Y:S01]  /*e410*/  STL [R1+0x18a0], R14 ;  /* 0x0018a00e01007387 */ /* 0x0007e20000100800 */
[----:B0-----:R-:W-:Y:S01]  /*e420*/  IMAD.X R15, R42, 0x1, R9, P2 ;  /* 0x000000012a0f7824 */ /* 0x001fe200010e0609 */
[----:B-1----:R-:W-:-:S02]  /*e430*/  IADD3 R13, P2, R12, R4, RZ ;  /* 0x000000040c0d7210 */ /* 0x002fc40007f5e0ff */
[----:B---3--:R-:W3:Y:S01]  /*e440*/  LDL.LU R14, [R1+0x80] ;  /* 0x00008000010e7983 */ /* 0x008ee20000300800 */
[----:B------:R-:W-:-:S03]  /*e450*/  IMAD.X R16, R42, 0x1, R8, P1 ;  /* 0x000000012a107824 */ /* 0x000fc600008e0608 */
[----:B------:R0:W-:Y:S04]  /*e460*/  STL [R1+0x1874], R15 ;  /* 0x0018740f01007387 */ /* 0x0001e80000100800 */
[----:B------:R1:W-:Y:S01]  /*e470*/  STL [R1+0x18a8], R13 ;  /* 0x0018a80d01007387 */ /* 0x0003e20000100800 */
[----:B0-----:R-:W-:-:S03]  /*e480*/  IADD3 R15, P1, R12, R5, RZ ;  /* 0x000000050c0f7210 */ /* 0x001fc60007f3e0ff */
[----:B------:R-:W-:Y:S01]  /*e490*/  STL [R1+0x187c], R16 ;  /* 0x00187c1001007387 */ /* 0x000fe20000100800 */
[----:B-1----:R-:W-:-:S03]  /*e4a0*/  IMAD.X R13, R42, 0x1, R7, P5 ;  /* 0x000000012a0d7824 */ /* 0x002fc600028e0607 */
[----:B------:R0:W-:Y:S01]  /*e4b0*/  STL [R1+0x18b0], R15 ;  /* 0x0018b00f01007387 */ /* 0x0001e20000100800 */
[----:B------:R-:W-:-:S03]  /*e4c0*/  SHF.R.S32.HI R43, RZ, 0x1f, R43 ;  /* 0x0000001fff2b7819 */ /* 0x000fc6000001142b */
[----:B------:R1:W-:Y:S01]  /*e4d0*/  STL [R1+0x1884], R13 ;  /* 0x0018840d01007387 */ /* 0x0003e20000100800 */
[----:B-----5:R-:W-:Y:S01]  /*e4e0*/  IADD3 R12, P5, R10, R3, RZ ;  /* 0x000000030a0c7210 */ /* 0x020fe20007fbe0ff */
[----:B0-----:R-:W-:Y:S01]  /*e4f0*/  IMAD.X R15, R42, 0x1, R6, P4 ;  /* 0x000000012a0f7824 */ /* 0x001fe200020e0606 */
[----:B-1----:R-:W-:-:S03]  /*e500*/  IADD3 R13, P4, R10, R2, RZ ;  /* 0x000000020a0d7210 */ /* 0x002fc60007f9e0ff */
[----:B------:R0:W-:Y:S04]  /*e510*/  STL [R1+0x18b8], R12 ;  /* 0x0018b80c01007387 */ /* 0x0001e80000100800 */
[----:B------:R1:W-:Y:S04]  /*e520*/  STL [R1+0x188c], R15 ;  /* 0x00188c0f01007387 */ /* 0x0003e80000100800 */
[----:B------:R4:W-:Y:S01]  /*e530*/  STL [R1+0x18c0], R13 ;  /* 0x0018c00d01007387 */ /* 0x0009e20000100800 */
[----:B0-----:R-:W-:Y:S01]  /*e540*/  IMAD.X R12, R43, 0x1, R9, P3 ;  /* 0x000000012b0c7824 */ /* 0x001fe200018e0609 */
[----:B-1----:R-:W-:-:S02]  /*e550*/  IADD3 R15, P3, R10, R4, RZ ;  /* 0x000000040a0f7210 */ /* 0x002fc40007f7e0ff */
[----:B----4-:R-:W4:Y:S04]  /*e560*/  LDL.LU R13, [R1+0x84] ;  /* 0x00008400010d7983 */ /* 0x010f280000300800 */
[----:B------:R0:W-:Y:S04]  /*e570*/  STL [R1+0x1894], R12 ;  /* 0x0018940c01007387 */ /* 0x0001e80000100800 */
[----:B------:R1:W-:Y:S01]  /*e580*/  STL [R1+0x18c8], R15 ;  /* 0x0018c80f01007387 */ /* 0x0003e20000100800 */
[C---:B0-----:R-:W-:Y:S01]  /*e590*/  IMAD.X R12, R43.reuse, 0x1, R8, P0 ;  /* 0x000000012b0c7824 */ /* 0x041fe200000e0608 */
[----:B------:R-:W-:Y:S01]  /*e5a0*/  IADD3 R10, P0, R10, R5, RZ ;  /* 0x000000050a0a7210 */ /* 0x000fe20007f1e0ff */
[----:B-1----:R-:W-:-:S03]  /*e5b0*/  IMAD.X R15, R43, 0x1, R7, P2 ;  /* 0x000000012b0f7824 */ /* 0x002fc600010e0607 */
[----:B------:R0:W-:Y:S01]  /*e5c0*/  STL [R1+0x189c], R12 ;  /* 0x00189c0c01007387 */ /* 0x0001e20000100800 */
[----:B------:R-:W-:-:S03]  /*e5d0*/  SHF.R.S32.HI R44, RZ, 0x1f, R44 ;  /* 0x0000001fff2c7819 */ /* 0x000fc6000001142c */
[----:B------:R1:W-:Y:S01]  /*e5e0*/  STL [R1+0x18d0], R10 ;  /* 0x0018d00a01007387 */ /* 0x0003e20000100800 */
[----:B0-----:R-:W-:-:S03]  /*e5f0*/  IADD3 R12, P2, R40, R3, RZ ;  /* 0x00000003280c7210 */ /* 0x001fc60007f5e0ff */
[----:B------:R0:W-:Y:S01]  /*e600*/  STL [R1+0x18a4], R15 ;  /* 0x0018a40f01007387 */ /* 0x0001e20000100800 */
[----:B-1----:R-:W-:-:S03]  /*e610*/  IMAD.X R10, R43, 0x1, R6, P1 ;  /* 0x000000012b0a7824 */ /* 0x002fc600008e0606 */
[----:B------:R1:W-:Y:S04]  /*e620*/  STL [R1+0x18d8], R12 ;  /* 0x0018d80c01007387 */ /* 0x0003e80000100800 */
[----:B------:R5:W-:Y:S01]  /*e630*/  STL [R1+0x18ac], R10 ;  /* 0x0018ac0a01007387 */ /* 0x000be20000100800 */
[----:B0-----:R-:W-:Y:S01]  /*e640*/  IADD3 R15, P1, R40, R2, RZ ;  /* 0x00000002280f7210 */ /* 0x001fe20007f3e0ff */
[----:B-1----:R-:W-:Y:S02]  /*e650*/  IMAD.X R12, R44, 0x1, R9, P5 ;  /* 0x000000012c0c7824 */ /* 0x002fe400028e0609 */
[----:B-----5:R-:W5:Y:S01]  /*e660*/  LDL.LU R10, [R1+0x88] ;  /* 0x00008800010a7983 */ /* 0x020f620000300800 */
[----:B------:R-:W-:-:S03]  /*e670*/  IADD3 R16, P5, R40, R4, RZ ;  /* 0x0000000428107210 */ /* 0x000fc60007fbe0ff */
[----:B------:R0:W-:Y:S04]  /*e680*/  STL [R1+0x18e0], R15 ;  /* 0x0018e00f01007387 */ /* 0x0001e80000100800 */
[----:B------:R1:W-:Y:S01]  /*e690*/  STL [R1+0x18b4], R12 ;  /* 0x0018b40c01007387 */ /* 0x0003e20000100800 */
[----:B0-----:R-:W-:-:S03]  /*e6a0*/  IMAD.X R15, R44, 0x1, R8, P4 ;  /* 0x000000012c0f7824 */ /* 0x001fc600020e0608 */
[----:B------:R0:W-:Y:S01]  /*e6b0*/  STL [R1+0x18e8], R16 ;  /* 0x0018e81001007387 */ /* 0x0001e20000100800 */
[----:B-1----:R-:W-:-:S03]  /*e6c0*/  IADD3 R12, P4, R40, R5, RZ ;  /* 0x00000005280c7210 */ /* 0x002fc60007f9e0ff */
[----:B------:R-:W-:Y:S04]  /*e6d0*/  STL [R1+0x18bc], R15 ;  /* 0x0018bc0f01007387 */ /* 0x000fe80000100800 */
[----:B------:R1:W-:Y:S01]  /*e6e0*/  STL [R1+0x18f0], R12 ;  /* 0x0018f00c01007387 */ /* 0x0003e20000100800 */
[----:B0-----:R-:W-:-:S05]  /*e6f0*/  IMAD.X R16, R44, 0x1, R7, P3 ;  /* 0x000000012c107824 */ /* 0x001fca00018e0607 */
[----:B------:R-:W-:Y:S01]  /*e700*/  STL [R1+0x18c4], R16 ;  /* 0x0018c41001007387 */ /* 0x000fe20000100800 */
[----:B-1----:R-:W-:Y:S01]  /*e710*/  IMAD.X R12, R44, 0x1, R6, P0 ;  /* 0x000000012c0c7824 */ /* 0x002fe200000e0606 */
[----:B--2---:R-:W-:-:S05]  /*e720*/  IADD3 R15, P3, R11, R3, RZ ;  /* 0x000000030b0f7210 */ /* 0x004fca0007f7e0ff */
[----:B------:R-:W-:Y:S04]  /*e730*/  STL [R1+0x18f8], R15 ;  /* 0x0018f80f01007387 */ /* 0x000fe80000100800 */
[----:B------:R0:W-:Y:S04]  /*e740*/  STL [R1+0x18cc], R12 ;  /* 0x0018cc0c01007387 */ /* 0x0001e80000100800 */
[----:B0-----:R-:W2:Y:S01]  /*e750*/  LDL.LU R12, [R1+0x8c] ;  /* 0x00008c00010c7983 */ /* 0x001ea20000300800 */
[----:B------:R-:W-:Y:S01]  /*e760*/  IADD3 R16, P0, R11, R2, RZ ;  /* 0x000000020b107210 */ /* 0x000fe20007f1e0ff */
[----:B------:R-:W-:-:S04]  /*e770*/  IMAD.X R15, R45, 0x1, R9, P2 ;  /* 0x000000012d0f7824 */ /* 0x000fc800010e0609 */
[----:B------:R0:W-:Y:S04]  /*e780*/  STL [R1+0x1900], R16 ;  /* 0x0019001001007387 */ /* 0x0001e80000100800 */
[----:B------:R1:W-:Y:S01]  /*e790*/  STL [R1+0x18d4], R15 ;  /* 0x0018d40f01007387 */ /* 0x0003e20000100800 */
[----:B0-----:R-:W-:Y:S01]  /*e7a0*/  IADD3 R16, P2, R11, R4, RZ ;  /* 0x000000040b107210 */ /* 0x001fe20007f5e0ff */
[----:B-1----:R-:W-:Y:S01]  /*e7b0*/  IMAD.X R15, R45, 0x1, R8, P1 ;  /* 0x000000012d0f7824 */ /* 0x002fe200008e0608 */
[----:B------:R-:W-:-:S03]  /*e7c0*/  IADD3 R11, P1, R11, R5, RZ ;  /* 0x000000050b0b7210 */ /* 0x000fc60007f3e0ff */
[----:B------:R0:W-:Y:S04]  /*e7d0*/  STL [R1+0x1908], R16 ;  /* 0x0019081001007387 */ /* 0x0001e80000100800 */
[----:B------:R-:W-:Y:S01]  /*e7e0*/  STL [R1+0x18dc], R15 ;  /* 0x0018dc0f01007387 */ /* 0x000fe20000100800 */
[----:B------:R-:W-:-:S03]  /*e7f0*/  SHF.R.S32.HI R46, RZ, 0x1f, R46 ;  /* 0x0000001fff2e7819 */ /* 0x000fc6000001142e */
[----:B------:R1:W-:Y:S01]  /*e800*/  STL [R1+0x1910], R11 ;  /* 0x0019100b01007387 */ /* 0x0003e20000100800 */
[----:B0-----:R-:W-:-:S05]  /*e810*/  IMAD.X R16, R45, 0x1, R7, P5 ;  /* 0x000000012d107824 */ /* 0x001fca00028e0607 */
[----:B------:R0:W-:Y:S01]  /*e820*/  STL [R1+0x18e4], R16 ;  /* 0x0018e41001007387 */ /* 0x0001e20000100800 */
[----:B-1----:R-:W-:Y:S01]  /*e830*/  IMAD.X R11, R45, 0x1, R6, P4 ;  /* 0x000000012d0b7824 */ /* 0x002fe200020e0606 */
[C---:B---3--:R-:W-:Y:S02]  /*e840*/  IADD3 R15, P5, R14.reuse, R3, RZ ;  /* 0x000000030e0f7210 */ /* 0x048fe40007fbe0ff */
[----:B0-----:R-:W-:-:S03]  /*e850*/  IADD3 R16, P4, R14, R2, RZ ;  /* 0x000000020e107210 */ /* 0x001fc60007f9e0ff */
[----:B------:R0:W-:Y:S04]  /*e860*/  STL [R1+0x1918], R15 ;  /* 0x0019180f01007387 */ /* 0x0001e80000100800 */
[----:B------:R1:W-:Y:S01]  /*e870*/  STL [R1+0x18ec], R11 ;  /* 0x0018ec0b01007387 */ /* 0x0003e20000100800 */
[----:B0-----:R-:W-:-:S03]  /*e880*/  IMAD.X R15, R46, 0x1, R9, P3 ;  /* 0x000000012e0f7824 */ /* 0x001fc600018e0609 */
[----:B-1----:R-:W3:Y:S01]  /*e890*/  LDL.LU R11, [R1+0x90] ;  /* 0x00009000010b7983 */ /* 0x002ee20000300800 */
        /* <DEDUP_REMOVED lines=10> */
[----:B----4-:R-:W-:-:S03]  /*e940*/  IADD3 R15, P2, R13, R3, RZ ;  /* 0x000000030d0f7210 */ /* 0x010fc60007f5e0ff */
        /* <DEDUP_REMOVED lines=11> */
[----:B----4-:R-:W-:Y:S01]  /*ea00*/  IADD3 R15, P4, R13, R5, RZ ;  /* 0x000000050d0f7210 */ /* 0x010fe20007f9e0ff */
[----:B------:R-:W-:Y:S02]  /*ea10*/  IMAD.X R13, R48, 0x1, R7, P3 ;  /* 0x00000001300d7824 */ /* 0x000fe400018e0607 */
[----:B------:R-:W-:Y:S01]  /*ea20*/  STL [R1+0x191c], R14 ;  /* 0x00191c0e01007387 */ /* 0x000fe20000100800 */
[----:B------:R-:W-:-:S03]  /*ea30*/  SHF.R.S32.HI R49, RZ, 0x1f, R49 ;  /* 0x0000001fff317819 */ /* 0x000fc60000011431 */
[----:B------:R0:W-:Y:S04]  /*ea40*/  STL [R1+0x1950], R15 ;  /* 0x0019500f01007387 */ /* 0x0001e80000100800 */
[----:B------:R1:W-:Y:S01]  /*ea50*/  STL [R1+0x1924], R13 ;  /* 0x0019240d01007387 */ /* 0x0003e20000100800 */
[----:B0-----:R-:W-:Y:S01]  /*ea60*/  IMAD.X R15, R48, 0x1, R6, P0 ;  /* 0x00000001300f7824 */ /* 0x001fe200000e0606 */
[C---:B-----5:R-:W-:Y:S02]  /*ea70*/  IADD3 R14, P3, R10.reuse, R3, RZ ;  /* 0x000000030a0e7210 */ /* 0x060fe40007f7e0ff */
        /* <DEDUP_REMOVED lines=12> */
[----:B------:R-:W-:Y:S04]  /*eb40*/  STL [R1+0x193c], R14 ;  /* 0x00193c0e01007387 */ /* 0x000fe80000100800 */
[----:B------:R0:W-:Y:S04]  /*eb50*/  STL [R1+0x1970], R10 ;  /* 0x0019700a01007387 */ /* 0x0001e80000100800 */
[----:B------:R-:W-:Y:S01]  /*eb60*/  STL [R1+0x1944], R15 ;  /* 0x0019440f01007387 */ /* 0x000fe20000100800 */
[----:B0-----:R-:W-:Y:S01]  /*eb70*/  IMAD.X R10, R49, 0x1, R6, P4 ;  /* 0x00000001310a7824 */ /* 0x001fe200020e0606 */
[----:B--2---:R-:W-:-:S05]  /*eb80*/  IADD3 R14, P5, R12, R3, RZ ;  /* 0x000000030c0e7210 */ /* 0x004fca0007fbe0ff */
[----:B------:R-:W-:Y:S04]  /*eb90*/  STL [R1+0x1978], R14 ;  /* 0x0019780e01007387 */ /* 0x000fe80000100800 */
[----:B------:R0:W-:Y:S04]  /*eba0*/  STL [R1+0x194c], R10 ;  /* 0x00194c0a01007387 */ /* 0x0001e80000100800 */
[----:B0-----:R-:W2:Y:S01]  /*ebb0*/  LDL.LU R10, [R1+0x98] ;  /* 0x00009800010a7983 */ /* 0x001ea20000300800 */
[----:B------:R-:W-:Y:S02]  /*ebc0*/  SHF.R.S32.HI R50, RZ, 0x1f, R50 ;  /* 0x0000001fff327819 */ /* 0x000fe40000011432 */
[----:B------:R-:W-:-:S03]  /*ebd0*/  IADD3 R15, P4, R12, R2, RZ ;  /* 0x000000020c0f7210 */ /* 0x000fc60007f9e0ff */
[----:B------:R-:W-:Y:S02]  /*ebe0*/  IMAD.X R14, R50, 0x1, R9, P3 ;  /* 0x00000001320e7824 */ /* 0x000fe400018e0609 */
[----:B------:R0:W-:Y:S04]  /*ebf0*/  STL [R1+0x1980], R15 ;  /* 0x0019800f01007387 */ /* 0x0001e80000100800 */
[----:B------:R1:W-:Y:S01]  /*ec00*/  STL [R1+0x1954], R14 ;  /* 0x0019540e01007387 */ /* 0x0003e20000100800 */
[----:B0-----:R-:W-:Y:S01]  /*ec10*/  IADD3 R15, P3, R12, R4, RZ ;  /* 0x000000040c0f7210 */ /* 0x001fe20007f7e0ff */
[----:B-1----:R-:W-:Y:S01]  /*ec20*/  IMAD.X R14, R50, 0x1, R8, P0 ;  /* 0x00000001320e7824 */ /* 0x002fe200000e0608 */
[----:B------:R-:W-:-:S03]  /*ec30*/  IADD3 R12, P0, R12, R5, RZ ;  /* 0x000000050c0c7210 */ /* 0x000fc60007f1e0ff */
[----:B------:R0:W-:Y:S01]  /*ec40*/  STL [R1+0x1988], R15 ;  /* 0x0019880f01007387 */ /* 0x0001e20000100800 */
[----:B------:R-:W-:-:S03]  /*ec50*/  SHF.R.S32.HI R51, RZ, 0x1f, R51 ;  /* 0x0000001fff337819 */ /* 0x000fc60000011433 */
[----:B------:R-:W-:Y:S04]  /*ec60*/  STL [R1+0x195c], R14 ;  /* 0x00195c0e01007387 */ /* 0x000fe80000100800 */
        /* <DEDUP_REMOVED lines=9> */
[----:B-1----:R-:W3:Y:S04]  /*ed00*/  LDL.LU R12, [R1+0x9c] ;  /* 0x00009c00010c7983 */ /* 0x002ee80000300800 */
        /* <DEDUP_REMOVED lines=9> */
[----:B-1----:R-:W-:-:S04]  /*eda0*/  IADD3 R14, P3, R47, R3, RZ ;  /* 0x000000032f0e7210 */ /* 0x002fc80007f7e0ff */
[----:B------:R0:W-:Y:S01]  /*edb0*/  STL [R1+0x1984], R15 ;  /* 0x0019840f01007387 */ /* 0x0001e20000100800 */
[----:B-----5:R-:W-:-:S03]  /*edc0*/  IMAD.X R11, R51, 0x1, R6, P0 ;  /* 0x00000001330b7824 */ /* 0x020fc600000e0606 */
[----:B------:R-:W-:Y:S01]  /*edd0*/  STL [R1+0x19b8], R14 ;  /* 0x0019b80e01007387 */ /* 0x000fe20000100800 */
[----:B------:R-:W-:-:S03]  /*ede0*/  SHF.R.S32.HI R53, RZ, 0x1f, R53 ;  /* 0x0000001fff357819 */ /* 0x000fc60000011435 */
[----:B------:R1:W-:Y:S01]  /*edf0*/  STL [R1+0x198c], R11 ;  /* 0x00198c0b01007387 */ /* 0x0003e20000100800 */
[----:B0-----:R-:W-:-:S03]  /*ee00*/  IADD3 R15, P0, R47, R2, RZ ;  /* 0x000000022f0f7210 */ /* 0x001fc60007f1e0ff */
[----:B-1----:R-:W5:Y:S01]  /*ee10*/  LDL.LU R11, [R1+0xa0] ;  /* 0x0000a000010b7983 */ /* 0x002f620000300800 */
[----:B------:R-:W-:Y:S01]  /*ee20*/  IMAD.X R14, R53, 0x1, R9, P2 ;  /* 0x00000001350e7824 */ /* 0x000fe200010e0609 */
[----:B------:R-:W-:Y:S02]  /*ee30*/  IADD3 R16, P2, R47, R4, RZ ;  /* 0x000000042f107210 */ /* 0x000fe40007f5e0ff */
[----:B------:R0:W-:Y:S04]  /*ee40*/  STL [R1+0x19c0], R15 ;  /* 0x0019c00f01007387 */ /* 0x0001e80000100800 */
[----:B------:R1:W-:Y:S01]  /*ee50*/  STL [R1+0x1994], R14 ;  /* 0x0019940e01007387 */ /* 0x0003e20000100800 */
[----:B0-----:R-:W-:-:S03]  /*ee60*/  IMAD.X R15, R53, 0x1, R8, P1 ;  /* 0x00000001350f7824 */ /* 0x001fc600008e0608 */
[----:B------:R0:W-:Y:S01]  /*ee70*/  STL [R1+0x19c8], R16 ;  /* 0x0019c81001007387 */ /* 0x0001e20000100800 */
[----:B-1----:R-:W-:-:S03]  /*ee80*/  IADD3 R14, P1, R47, R5, RZ ;  /* 0x000000052f0e7210 */ /* 0x002fc60007f3e0ff */
[----:B------:R4:W-:Y:S01]  /*ee90*/  STL [R1+0x199c], R15 ;  /* 0x00199c0f01007387 */ /* 0x0009e20000100800 */
[----:B0-----:R-:W-:-:S03]  /*eea0*/  IMAD.X R16, R53, 0x1, R7, P5 ;  /* 0x0000000135107824 */ /* 0x001fc600028e0607 */
        /* <DEDUP_REMOVED lines=12> */
[----:B------:R0:W-:Y:S01]  /*ef70*/  STL [R1+0x19e8], R14 ;  /* 0x0019e80e01007387 */ /* 0x0001e20000100800 */
[----:B----4-:R-:W-:-:S03]  /*ef80*/  IADD3 R15, P0, R13, R5, RZ ;  /* 0x000000050d0f7210 */ /* 0x010fc60007f1e0ff */
[----:B------:R-:W-:Y:S01]  /*ef90*/  STL [R1+0x19bc], R16 ;  /* 0x0019bc1001007387 */ /* 0x000fe20000100800 */
[----:B------:R-:W-:-:S03]  /*efa0*/  SHF.R.S32.HI R55, RZ, 0x1f, R55 ;  /* 0x0000001fff377819 */ /* 0x000fc60000011437 */
[----:B------:R1:W-:Y:S01]  /*efb0*/  STL [R1+0x19f0], R15 ;  /* 0x0019f00f01007387 */ /* 0x0003e20000100800 */
[----:B0-----:R-:W-:-:S05]  /*efc0*/  IMAD.X R14, R54, 0x1, R7, P2 ;  /* 0x00000001360e7824 */ /* 0x001fca00010e0607 */
[----:B------:R0:W-:Y:S01]  /*efd0*/  STL [R1+0x19c4], R14 ;  /* 0x0019c40e01007387 */ /* 0x0001e20000100800 */
[----:B-1----:R-:W-:Y:S01]  /*efe0*/  IMAD.X R15, R54, 0x1, R6, P1 ;  /* 0x00000001360f7824 */ /* 0x002fe200008e0606 */
[C---:B--2---:R-:W-:Y:S02]  /*eff0*/  IADD3 R13, P2, R10.reuse, R3, RZ ;  /* 0x000000030a0d7210 */ /* 0x044fe40007f5e0ff */
[----:B0-----:R-:W-:-:S03]  /*f000*/  IADD3 R14, P1, R10, R2, RZ ;  /* 0x000000020a0e7210 */ /* 0x001fc60007f3e0ff */
[----:B------:R0:W-:Y:S04]  /*f010*/  STL [R1+0x19f8], R13 ;  /* 0x0019f80d01007387 */ /* 0x0001e80000100800 */
[----:B------:R1:W-:Y:S01]  /*f020*/  STL [R1+0x19cc], R15 ;  /* 0x0019cc0f01007387 */ /* 0x0003e20000100800 */
[----:B0-----:R-:W-:-:S03]  /*f030*/  IMAD.X R13, R55, 0x1, R9, P5 ;  /* 0x00000001370d7824 */ /* 0x001fc600028e0609 */
[----:B------:R0:W-:Y:S01]  /*f040*/  STL [R1+0x1a00], R14 ;  /* 0x001a000e01007387 */ /* 0x0001e20000100800 */
[----:B-1----:R-:W-:-:S03]  /*f050*/  IADD3 R15, P5, R10, R4, RZ ;  /* 0x000000040a0f7210 */ /* 0x002fc60007fbe0ff */
[----:B------:R1:W-:Y:S04]  /*f060*/  STL [R1+0x19d4], R13 ;  /* 0x0019d40d01007387 */ /* 0x0003e80000100800 */
[----:B------:R2:W-:Y:S01]  /*f070*/  STL [R1+0x1a08], R15 ;  /* 0x001a080f01007387 */ /* 0x0005e20000100800 */
[C---:B0-----:R-:W-:Y:S01]  /*f080*/  IMAD.X R14, R55.reuse, 0x1, R8, P4 ;  /* 0x00000001370e7824 */ /* 0x041fe200020e0608 */
[----:B-1----:R-:W-:Y:S02]  /*f090*/  IADD3 R13, P4, R10, R5, RZ ;  /* 0x000000050a0d7210 */ /* 0x002fe40007f9e0ff */
[----:B------:R-:W4:Y:S04]  /*f0a0*/  LDL.LU R10, [R1+0xa4] ;  /* 0x0000a400010a7983 */ /* 0x000f280000300800 */
[----:B------:R0:W-:Y:S01]  /*f0b0*/  STL [R1+0x19dc], R14 ;  /* 0x0019dc0e01007387 */ /* 0x0001e20000100800 */
[----:B------:R-:W-:Y:S01]  /*f0c0*/  SHF.R.S32.HI R56, RZ, 0x1f, R56 ;  /* 0x0000001fff387819 */ /* 0x000fe20000011438 */
[----:B--2---:R-:W-:-:S02]  /*f0d0*/  IMAD.X R15, R55, 0x1, R6, P0 ;  /* 0x00000001370f7824 */ /* 0x004fc400000e0606 */
[----:B------:R3:W-:Y:S01]  /*f0e0*/  STL [R1+0x1a10], R13 ;  /* 0x001a100d01007387 */ /* 0x0007e20000100800 */
[----:B0-----:R-:W-:-:S05]  /*f0f0*/  IMAD.X R14, R55, 0x1, R7, P3 ;  /* 0x00000001370e7824 */ /* 0x001fca00018e0607 */
[----:B------:R0:W-:Y:S01]  /*f100*/  STL [R1+0x19e4], R14 ;  /* 0x0019e40e01007387 */ /* 0x0001e20000100800 */
[C---:B---3--:R-:W-:Y:S02]  /*f110*/  IADD3 R13, P3, R12.reuse, R3, RZ ;  /* 0x000000030c0d7210 */ /* 0x048fe40007f7e0ff */
[----:B0-----:R-:W-:-:S03]  /*f120*/  IADD3 R14, P0, R12, R2, RZ ;  /* 0x000000020c0e7210 */ /* 0x001fc60007f1e0ff */
        /* <DEDUP_REMOVED lines=8> */
[----:B------:R-:W-:Y:S01]  /*f1b0*/  STL [R1+0x19fc], R14 ;  /* 0x0019fc0e01007387 */ /* 0x000fe20000100800 */
[----:B0-----:R-:W-:-:S03]  /*f1c0*/  IADD3 R13, P1, R12, R5, RZ ;  /* 0x000000050c0d7210 */ /* 0x001fc60007f3e0ff */
[----:B------:R-:W2:Y:S01]  /*f1d0*/  LDL.LU R17, [R1+0xa8] ;  /* 0x0000a80001117983 */ /* 0x000ea20000300800 */
[C---:B------:R-:W-:Y:S01]  /*f1e0*/  IMAD.X R12, R56.reuse, 0x1, R7, P5 ;  /* 0x00000001380c7824 */ /* 0x040fe200028e0607 */
[----:B------:R-:W-:Y:S02]  /*f1f0*/  SHF.R.S32.HI R57, RZ, 0x1f, R57 ;  /* 0x0000001fff397819 */ /* 0x000fe40000011439 */
[----:B------:R0:W-:Y:S04]  /*f200*/  STL [R1+0x1a30], R13 ;  /* 0x001a300d01007387 */ /* 0x0001e80000100800 */
[----:B------:R1:W-:Y:S01]  /*f210*/  STL [R1+0x1a04], R12 ;  /* 0x001a040c01007387 */ /* 0x0003e20000100800 */
[----:B0-----:R-:W-:Y:S01]  /*f220*/  IMAD.X R13, R56, 0x1, R6, P4 ;  /* 0x00000001380d7824 */ /* 0x001fe200020e0606 */
[----:B-----5:R-:W-:-:S02]  /*f230*/  IADD3 R14, P5, R11, R3, RZ ;  /* 0x000000030b0e7210 */ /* 0x020fc40007fbe0ff */
[----:B-1----:R-:W-:-:S03]  /*f240*/  IADD3 R12, P4, R11, R2, RZ ;  /* 0x000000020b0c7210 */ /* 0x002fc60007f9e0ff */
[----:B------:R0:W-:Y:S04]  /*f250*/  STL [R1+0x1a38], R14 ;  /* 0x001a380e01007387 */ /* 0x0001e80000100800 */
[----:B------:R-:W3:Y:S04]  /*f260*/  LDL.LU R16, [R1+0x5c] ;  /* 0x00005c0001107983 */ /* 0x000ee80000300800 */
[----:B------:R1:W-:Y:S01]  /*f270*/  STL [R1+0x1a0c], R13 ;  /* 0x001a0c0d01007387 */ /* 0x0003e20000100800 */
[----:B0-----:R-:W-:-:S03]  /*f280*/  IMAD.X R14, R57, 0x1, R9, P3 ;  /* 0x00000001390e7824 */ /* 0x001fc600018e0609 */
[----:B------:R0:W-:Y:S01]  /*f290*/  STL [R1+0x1a40], R12 ;  /* 0x001a400c01007387 */ /* 0x0001e20000100800 */
[----:B-1----:R-:W-:-:S03]  /*f2a0*/  IADD3 R13, P3, R11, R4, RZ ;  /* 0x000000040b0d7210 */ /* 0x002fc60007f7e0ff */
[----:B------:R-:W-:Y:S01]  /*f2b0*/  STL [R1+0x1a14], R14 ;  /* 0x001a140e01007387 */ /* 0x000fe20000100800 */
[----:B0-----:R-:W-:-:S03]  /*f2c0*/  IMAD.X R12, R57, 0x1, R8, P0 ;  /* 0x00000001390c7824 */ /* 0x001fc600000e0608 */
[----:B------:R0:W-:Y:S01]  /*f2d0*/  STL [R1+0x1a48], R13 ;  /* 0x001a480d01007387 */ /* 0x0001e20000100800 */
[----:B------:R-:W-:-:S03]  /*f2e0*/  IADD3 R11, P0, R11, R5, RZ ;  /* 0x000000050b0b7210 */ /* 0x000fc60007f1e0ff */
[----:B------:R-:W5:Y:S04]  /*f2f0*/  LDL.LU R15, [R1+0xac] ;  /* 0x0000ac00010f7983 */ /* 0x000f680000300800 */
[----:B------:R1:W-:Y:S01]  /*f300*/  STL [R1+0x1a1c], R12 ;  /* 0x001a1c0c01007387 */ /* 0x0003e20000100800 */
[----:B0-----:R-:W-:-:S03]  /*f310*/  IMAD.X R13, R57, 0x1, R7, P2 ;  /* 0x00000001390d7824 */ /* 0x001fc600010e0607 */
[----:B------:R0:W-:Y:S01]  /*f320*/  STL [R1+0x1a50], R11 ;  /* 0x001a500b01007387 */ /* 0x0001e20000100800 */
[----:B------:R-:W-:Y:S02]  /*f330*/  SHF.R.S32.HI R59, RZ, 0x1f, R59 ;  /* 0x0000001fff3b7819 */ /* 0x000fe4000001143b */
[----:B-1----:R-:W-:Y:S01]  /*f340*/  IADD3 R12, P2, R52, R3, RZ ;  /* 0x00000003340c7210 */ /* 0x002fe20007f5e0ff */
[----:B------:R-:W-:Y:S01]  /*f350*/  STL [R1+0x1a24], R13 ;  /* 0x001a240d01007387 */ /* 0x000fe20000100800 */
[----:B0-----:R-:W-:-:S03]  /*f360*/  IMAD.X R11, R57, 0x1, R6, P1 ;  /* 0x00000001390b7824 */ /* 0x001fc600008e0606 */
[----:B------:R-:W5:Y:S04]  /*f370*/  LDL.LU R14, [R1+0x60] ;  /* 0x00006000010e7983 */ /* 0x000f680000300800 */
[----:B------:R0:W-:Y:S04]  /*f380*/  STL [R1+0x1a58], R12 ;  /* 0x001a580c01007387 */ /* 0x0001e80000100800 */
[----:B------:R1:W-:Y:S01]  /*f390*/  STL [R1+0x1a2c], R11 ;  /* 0x001a2c0b01007387 */ /* 0x0003e20000100800 */
[C---:B0-----:R-:W-:Y:S01]  /*f3a0*/  IADD3 R12, P1, R52.reuse, R2, RZ ;  /* 0x00000002340c7210 */ /* 0x041fe20007f3e0ff */
[----:B-1----:R-:W-:Y:S01]  /*f3b0*/  IMAD.X R11, R59, 0x1, R9, P5 ;  /* 0x000000013b0b7824 */ /* 0x002fe200028e0609 */
[----:B------:R-:W-:-:S03]  /*f3c0*/  IADD3 R13, P5, R52, R4, RZ ;  /* 0x00000004340d7210 */ /* 0x000fc60007fbe0ff */
[----:B------:R0:W-:Y:S04]  /*f3d0*/  STL [R1+0x1a60], R12 ;  /* 0x001a600c01007387 */ /* 0x0001e80000100800 */
[----:B------:R1:W-:Y:S04]  /*f3e0*/  STL [R1+0x1a34], R11 ;  /* 0x001a340b01007387 */ /* 0x0003e80000100800 */
[----:B------:R1:W-:Y:S01]  /*f3f0*/  STL [R1+0x1a68], R13 ;  /* 0x001a680d01007387 */ /* 0x0003e20000100800 */
[----:B0-----:R-:W-:Y:S01]  /*f400*/  IMAD.X R12, R59, 0x1, R8, P4 ;  /* 0x000000013b0c7824 */ /* 0x001fe200020e0608 */
[----:B-1----:R-:W-:-:S02]  /*f410*/  IADD3 R11, P4, R52, R5, RZ ;  /* 0x00000005340b7210 */ /* 0x002fc40007f9e0ff */
[----:B------:R-:W5:Y:S04]  /*f420*/  LDL.LU R13, [R1+0xb0] ;  /* 0x0000b000010d7983 */ /* 0x000f680000300800 */
[----:B------:R0:W-:Y:S04]  /*f430*/  STL [R1+0x1a3c], R12 ;  /* 0x001a3c0c01007387 */ /* 0x0001e80000100800 */
[----:B------:R1:W-:Y:S01]  /*f440*/  STL [R1+0x1a70], R11 ;  /* 0x001a700b01007387 */ /* 0x0003e20000100800 */
[C---:B0-----:R-:W-:Y:S02]  /*f450*/  IMAD.X R12, R59.reuse, 0x1, R7, P3 ;  /* 0x000000013b0c7824 */ /* 0x041fe400018e0607 */
[----:B-1----:R-:W-:-:S03]  /*f460*/  IMAD.X R11, R59, 0x1, R6, P0 ;  /* 0x000000013b0b7824 */ /* 0x002fc600000e0606 */
[----:B------:R0:W-:Y:S04]  /*f470*/  STL [R1+0x1a44], R12 ;  /* 0x001a440c01007387 */ /* 0x0001e80000100800 */
[----:B0-----:R-:W5:Y:S01]  /*f480*/  LDL.LU R12, [R1+0x64] ;  /* 0x00006400010c7983 */ /* 0x001f620000300800 */
[C---:B----4-:R-:W-:Y:S02]  /*f490*/  IADD3 R18, P3, R10.reuse, R3, RZ ;  /* 0x000000030a127210 */ /* 0x050fe40007f7e0ff */
[----:B------:R-:W-:-:S03]  /*f4a0*/  IADD3 R19, P0, R10, R2, RZ ;  /* 0x000000020a137210 */ /* 0x000fc60007f1e0ff */
[----:B------:R0:W-:Y:S04]  /*f4b0*/  STL [R1+0x1a78], R18 ;  /* 0x001a781201007387 */ /* 0x0001e80000100800 */
[----:B------:R1:W-:Y:S01]  /*f4c0*/  STL [R1+0x1a4c], R11 ;  /* 0x001a4c0b01007387 */ /* 0x0003e20000100800 */
[----:B0-----:R-:W-:-:S03]  /*f4d0*/  IMAD.X R18, R60, 0x1, R9, P2 ;  /* 0x000000013c127824 */ /* 0x001fc600010e0609 */
[----:B------:R-:W-:Y:S01]  /*f4e0*/  STL [R1+0x1a80], R19 ;  /* 0x001a801301007387 */ /* 0x000fe20000100800 */
[----:B-1----:R-:W-:-:S03]  /*f4f0*/  IADD3 R11, P2, R10, R4, RZ ;  /* 0x000000040a0b7210 */ /* 0x002fc60007f5e0ff */
[----:B------:R-:W-:Y:S04]  /*f500*/  STL [R1+0x1a54], R18 ;  /* 0x001a541201007387 */ /* 0x000fe80000100800 */
[----:B------:R0:W-:Y:S04]  /*f510*/  STL [R1+0x1a88], R11 ;  /* 0x001a880b01007387 */ /* 0x0001e80000100800 */
[----:B0-----:R-:W4:Y:S01]  /*f520*/  LDL.LU R11, [R1+0xb4] ;  /* 0x0000b400010b7983 */ /* 0x001f220000300800 */
[----:B------:R-:W-:Y:S01]  /*f530*/  IMAD.X R19, R60, 0x1, R8, P1 ;  /* 0x000000013c137824 */ /* 0x000fe200008e0608 */
[----:B------:R-:W-:Y:S01]  /*f540*/  IADD3 R18, P1, R10, R5, RZ ;  /* 0x000000050a127210 */ /* 0x000fe20007f3e0ff */
[----:B------:R-:W-:-:S03]  /*f550*/  IMAD.X R10, R60, 0x1, R7, P5 ;  /* 0x000000013c0a7824 */ /* 0x000fc600028e0607 */
[----:B------:R-:W-:Y:S04]  /*f560*/  STL [R1+0x1a5c], R19 ;  /* 0x001a5c1301007387 */ /* 0x000fe80000100800 */
[----:B------:R0:W-:Y:S04]  /*f570*/  STL [R1+0x1a90], R18 ;  /* 0x001a901201007387 */ /* 0x0001e80000100800 */
[----:B------:R1:W-:Y:S01]  /*f580*/  STL [R1+0x1a64], R10 ;  /* 0x001a640a01007387 */ /* 0x0003e20000100800 */
[----:B0-----:R-:W-:-:S03]  /*f590*/  IMAD.X R18, R60, 0x1, R6, P4 ;  /* 0x000000013c127824 */ /* 0x001fc600020e0606 */
[----:B-1----:R-:W4:Y:S01]  /*f5a0*/  LDL.LU R10, [R1+0x68] ;  /* 0x00006800010a7983 */ /* 0x002f220000300800 */
[----:B--2---:R-:W-:-:S05]  /*f5b0*/  IADD3 R19, P5, R17, R3, RZ ;  /* 0x0000000311137210 */ /* 0x004fca0007fbe0ff */
[----:B------:R0:W-:Y:S04]  /*f5c0*/  STL [R1+0x1a98], R19 ;  /* 0x001a981301007387 */ /* 0x0001e80000100800 */
[----:B------:R3:W-:Y:S01]  /*f5d0*/  STL [R1+0x1a6c], R18 ;  /* 0x001a6c1201007387 */ /* 0x0007e20000100800 */
[----:B0-----:R-:W-:-:S05]  /*f5e0*/  IADD3 R19, P4, R17, R2, RZ ;  /* 0x0000000211137210 */ /* 0x001fca0007f9e0ff */
[----:B------:R0:W-:Y:S01]  /*f5f0*/  STL [R1+0x1aa0], R19 ;  /* 0x001aa01301007387 */ /* 0x0001e20000100800 */
[C---:B---3--:R-:W-:Y:S01]  /*f600*/  IMAD.X R18, R16.reuse, 0x1, R9, P3 ;  /* 0x0000000110127824 */ /* 0x048fe200018e0609 */
[----:B------:R-:W-:Y:S01]  /*f610*/  IADD3 R20, P3, R17, R4, RZ ;  /* 0x0000000411147210 */ /* 0x000fe20007f7e0ff */
[----:B0-----:R-:W-:-:S03]  /*f620*/  IMAD.X R19, R16, 0x1, R8, P0 ;  /* 0x0000000110137824 */ /* 0x001fc600000e0608 */
[----:B------:R0:W-:Y:S04]  /*f630*/  STL [R1+0x1a74], R18 ;  /* 0x001a741201007387 */ /* 0x0001e80000100800 */
[----:B------:R-:W-:Y:S04]  /*f640*/  STL [R1+0x1aa8], R20 ;  /* 0x001aa81401007387 */ /* 0x000fe80000100800 */
[----:B------:R5:W-:Y:S01]  /*f650*/  STL [R1+0x1a7c], R19 ;  /* 0x001a7c1301007387 */ /* 0x000be20000100800 */
[----:B0-----:R-:W-:Y:S01]  /*f660*/  IADD3 R18, P0, R17, R5, RZ ;  /* 0x0000000511127210 */ /* 0x001fe20007f1e0ff */
[----:B------:R-:W-:-:S04]  /*f670*/  IMAD.X R17, R16, 0x1, R7, P2 ;  /* 0x0000000110117824 */ /* 0x000fc800010e0607 */
[----:B------:R0:W-:Y:S01]  /*f680*/  STL [R1+0x1ab0], R18 ;  /* 0x001ab01201007387 */ /* 0x0001e20000100800 */
[----:B-----5:R-:W-:-:S03]  /*f690*/  IADD3 R19, P2, R15, R3, RZ ;  /* 0x000000030f137210 */ /* 0x020fc60007f5e0ff */
[----:B------:R1:W-:Y:S04]  /*f6a0*/  STL [R1+0x1a84], R17 ;  /* 0x001a841101007387 */ /* 0x0003e80000100800 */
[----:B------:R2:W-:Y:S01]  /*f6b0*/  STL [R1+0x1ab8], R19 ;  /* 0x001ab81301007387 */ /* 0x0005e20000100800 */
[----:B0-----:R-:W-:-:S03]  /*f6c0*/  IMAD.X R18, R16, 0x1, R6, P1 ;  /* 0x0000000110127824 */ /* 0x001fc600008e0606 */
[----:B------:R-:W3:Y:S01]  /*f6d0*/  LDL.LU R16, [R1+0xd4] ;  /* 0x0000d40001107983 */ /* 0x000ee20000300800 */
[----:B-1----:R-:W-:-:S03]  /*f6e0*/  IADD3 R17, P1, R15, R2, RZ ;  /* 0x000000020f117210 */ /* 0x002fc60007f3e0ff */
[----:B------:R0:W-:Y:S04]  /*f6f0*/  STL [R1+0x1a8c], R18 ;  /* 0x001a8c1201007387 */ /* 0x0001e80000100800 */
[----:B------:R1:W-:Y:S01]  /*f700*/  STL [R1+0x1ac0], R17 ;  /* 0x001ac01101007387 */ /* 0x0003e20000100800 */
[C---:B--2---:R-:W-:Y:S02]  /*f710*/  IMAD.X R19, R14.reuse, 0x1, R8, P4 ;  /* 0x000000010e137824 */ /* 0x044fe400020e0608 */
[----:B0-----:R-:W-:Y:S01]  /*f720*/  IMAD.X R18, R14, 0x1, R9, P5 ;  /* 0x000000010e127824 */ /* 0x001fe200028e0609 */
[----:B-1----:R-:W-:-:S04]  /*f730*/  IADD3 R17, P5, R15, R4, RZ ;  /* 0x000000040f117210 */ /* 0x002fc80007fbe0ff */
[----:B------:R0:W-:Y:S04]  /*f740*/  STL [R1+0x1a94], R18 ;  /* 0x001a941201007387 */ /* 0x0001e80000100800 */
[----:B------:R1:W-:Y:S04]  /*f750*/  STL [R1+0x1ac8], R17 ;  /* 0x001ac81101007387 */ /* 0x0003e80000100800 */
[----:B------:R-:W-:Y:S01]  /*f760*/  STL [R1+0x1a9c], R19 ;  /* 0x001a9c1301007387 */ /* 0x000fe20000100800 */
[----:B0-----:R-:W-:-:S03]  /*f770*/  IADD3 R18, P4, R15, R5, RZ ;  /* 0x000000050f127210 */ /* 0x001fc60007f9e0ff */
[----:B------:R-:W2:Y:S01]  /*f780*/  LDL.LU R15, [R1+0xb8] ;  /* 0x0000b800010f7983 */ /* 0x000ea20000300800 */
[----:B-1----:R-:W-:-:S03]  /*f790*/  IMAD.X R17, R14, 0x1, R7, P3 ;  /* 0x000000010e117824 */ /* 0x002fc600018e0607 */
[----:B------:R0:W-:Y:S04]  /*f7a0*/  STL [R1+0x1ad0], R18 ;  /* 0x001ad01201007387 */ /* 0x0001e80000100800 */
[----:B------:R1:W-:Y:S01]  /*f7b0*/  STL [R1+0x1aa4], R17 ;  /* 0x001aa41101007387 */ /* 0x0003e20000100800 */
[----:B0-----:R-:W-:Y:S01]  /*f7c0*/  IMAD.X R18, R14, 0x1, R6, P0 ;  /* 0x000000010e127824 */ /* 0x001fe200000e0606 */
[C---:B------:R-:W-:Y:S02]  /*f7d0*/  IADD3 R19, P3, R13.reuse, R3, RZ ;  /* 0x000000030d137210 */ /* 0x040fe40007f7e0ff */
[----:B-1----:R-:W-:-:S03]  /*f7e0*/  IADD3 R17, P0, R13, R2, RZ ;  /* 0x000000020d117210 */ /* 0x002fc60007f1e0ff */
[----:B------:R-:W-:Y:S04]  /*f7f0*/  STL [R1+0x1ad8], R19 ;  /* 0x001ad81301007387 */ /* 0x000fe80000100800 */
[----:B------:R-:W5:Y:S04]  /*f800*/  LDL.LU R14, [R1+0xdc] ;  /* 0x0000dc00010e7983 */ /* 0x000f680000300800 */
[----:B------:R0:W-:Y:S04]  /*f810*/  STL [R1+0x1aac], R18 ;  /* 0x001aac1201007387 */ /* 0x0001e80000100800 */
[----:B------:R1:W-:Y:S01]  /*f820*/  STL [R1+0x1ae0], R17 ;  /* 0x001ae01101007387 */ /* 0x0003e20000100800 */
[C---:B0-----:R-:W-:Y:S01]  /*f830*/  IMAD.X R18, R12.reuse, 0x1, R9, P2 ;  /* 0x000000010c127824 */ /* 0x041fe200010e0609 */
[----:B-1----:R-:W-:Y:S01]  /*f840*/  IADD3 R17, P2, R13, R4, RZ ;  /* 0x000000040d117210 */ /* 0x002fe20007f5e0ff */
[----:B------:R-:W-:-:S03]  /*f850*/  IMAD.X R19, R12, 0x1, R8, P1 ;  /* 0x000000010c137824 */ /* 0x000fc600008e0608 */
[----:B------:R0:W-:Y:S04]  /*f860*/  STL [R1+0x1ab4], R18 ;  /* 0x001ab41201007387 */ /* 0x0001e80000100800 */
[----:B------:R1:W-:Y:S04]  /*f870*/  STL [R1+0x1ae8], R17 ;  /* 0x001ae81101007387 */ /* 0x0003e80000100800 */
[----:B------:R-:W-:Y:S01]  /*f880*/  STL [R1+0x1abc], R19 ;  /* 0x001abc1301007387 */ /* 0x000fe20000100800 */
[----:B0-----:R-:W-:-:S03]  /*f890*/  IADD3 R18, P1, R13, R5, RZ ;  /* 0x000000050d127210 */ /* 0x001fc60007f3e0ff */
[----:B------:R-:W5:Y:S01]  /*f8a0*/  LDL.LU R13, [R1+0xbc] ;  /* 0x0000bc00010d7983 */ /* 0x000f620000300800 */
[----:B-1----:R-:W-:-:S03]  /*f8b0*/  IMAD.X R17, R12, 0x1, R7, P5 ;  /* 0x000000010c117824 */ /* 0x002fc600028e0607 */
[----:B------:R0:W-:Y:S04]  /*f8c0*/  STL [R1+0x1af0], R18 ;  /* 0x001af01201007387 */ /* 0x0001e80000100800 */
[----:B------:R1:W-:Y:S01]  /*f8d0*/  STL [R1+0x1ac4], R17 ;  /* 0x001ac41101007387 */ /* 0x0003e20000100800 */
[----:B0-----:R-:W-:Y:S01]  /*f8e0*/  IMAD.X R18, R12, 0x1, R6, P4 ;  /* 0x000000010c127824 */ /* 0x001fe200020e0606 */
[----:B----4-:R-:W-:-:S05]  /*f8f0*/  IADD3 R19, P5, R11, R3, RZ ;  /* 0x000000030b137210 */ /* 0x010fca0007fbe0ff */
[----:B------:R-:W-:Y:S04]  /*f900*/  STL [R1+0x1af8], R19 ;  /* 0x001af81301007387 */ /* 0x000fe80000100800 */
[----:B------:R-:W4:Y:S01]  /*f910*/  LDL.LU R12, [R1+0xe4] ;  /* 0x0000e400010c7983 */ /* 0x000f220000300800 */
[----:B-1----:R-:W-:-:S03]  /*f920*/  IADD3 R17, P4, R11, R2, RZ ;  /* 0x000000020b117210 */ /* 0x002fc60007f9e0ff */
[----:B------:R0:W-:Y:S04]  /*f930*/  STL [R1+0x1acc], R18 ;  /* 0x001acc1201007387 */ /* 0x0001e80000100800 */
[----:B------:R1:W-:Y:S01]  /*f940*/  STL [R1+0x1b00], R17 ;  /* 0x001b001101007387 */ /* 0x0003e20000100800 */
[C---:B0-----:R-:W-:Y:S02]  /*f950*/  IMAD.X R18, R10.reuse, 0x1, R9, P3 ;  /* 0x000000010a127824 */ /* 0x041fe400018e0609 */
[----:B------:R-:W-:Y:S01]  /*f960*/  IMAD.X R19, R10, 0x1, R8, P0 ;  /* 0x000000010a137824 */ /* 0x000fe200000e0608 */
[C---:B-1----:R-:W-:Y:S02]  /*f970*/  IADD3 R17, P3, R11.reuse, R4, RZ ;  /* 0x000000040b117210 */ /* 0x042fe40007f7e0ff */
[----:B------:R0:W-:Y:S04]  /*f980*/  STL [R1+0x1ad4], R18 ;  /* 0x001ad41201007387 */ /* 0x0001e80000100800 */
[----:B------:R1:W-:Y:S04]  /*f990*/  STL [R1+0x1b08], R17 ;  /* 0x001b081101007387 */ /* 0x0003e80000100800 */
[----:B------:R1:W-:Y:S01]  /*f9a0*/  STL [R1+0x1adc], R19 ;  /* 0x001adc1301007387 */ /* 0x0003e20000100800 */
[----:B0-----:R-:W-:-:S03]  /*f9b0*/  IADD3 R18, P0, R11, R5, RZ ;  /* 0x000000050b127210 */ /* 0x001fc60007f1e0ff */
[----:B------:R-:W4:Y:S01]  /*f9c0*/  LDL.LU R11, [R1+0xc0] ;  /* 0x0000c000010b7983 */ /* 0x000f220000300800 */
[----:B-1----:R-:W-:-:S03]  /*f9d0*/  IMAD.X R17, R10, 0x1, R7, P2 ;  /* 0x000000010a117824 */ /* 0x002fc600010e0607 */
[----:B------:R0:W-:Y:S01]  /*f9e0*/  STL [R1+0x1b10], R18 ;  /* 0x001b101201007387 */ /* 0x0001e20000100800 */
[----:B------:R-:W-:-:S03]  /*f9f0*/  IADD3 R19, P2, R58, R3, RZ ;  /* 0x000000033a137210 */ /* 0x000fc60007f5e0ff */
[----:B------:R1:W-:Y:S01]  /*fa00*/  STL [R1+0x1ae4], R17 ;  /* 0x001ae41101007387 */ /* 0x0003e20000100800 */
[----:B0-----:R-:W-:-:S03]  /*fa10*/  IMAD.X R18, R10, 0x1, R6, P1 ;  /* 0x000000010a127824 */ /* 0x001fc600008e0606 */
[----:B------:R3:W-:Y:S01]  /*fa20*/  STL [R1+0x1b18], R19 ;  /* 0x001b181301007387 */ /* 0x0007e20000100800 */
[----:B-1----:R-:W-:-:S03]  /*fa30*/  IADD3 R17, P1, R58, R2, RZ ;  /* 0x000000023a117210 */ /* 0x002fc60007f3e0ff */
[----:B------:R-:W4:Y:S04]  /*fa40*/  LDL.LU R10, [R1+0xf0] ;  /* 0x0000f000010a7983 */ /* 0x000f280000300800 */
[----:B------:R0:W-:Y:S04]  /*fa50*/  STL [R1+0x1aec], R18 ;  /* 0x001aec1201007387 */ /* 0x0001e80000100800 */
[----:B------:R1:W-:Y:S01]  /*fa60*/  STL [R1+0x1b20], R17 ;  /* 0x001b201101007387 */ /* 0x0003e20000100800 */
[----:B---3--:R-:W-:Y:S01]  /*fa70*/  IMAD.X R19, R16, 0x1, R9, P5 ;  /* 0x0000000110137824 */ /* 0x008fe200028e0609 */
[----:B0-----:R-:W-:Y:S01]  /*fa80*/  IADD3 R18, P5, R58, R4, RZ ;  /* 0x000000043a127210 */ /* 0x001fe20007fbe0ff */
[----:B-1----:R-:W-:-:S03]  /*fa90*/  IMAD.X R17, R16, 0x1, R8, P4 ;  /* 0x0000000110117824 */ /* 0x002fc600020e0608 */
[----:B------:R0:W-:Y:S04]  /*faa0*/  STL [R1+0x1af4], R19 ;  /* 0x001af41301007387 */ /* 0x0001e80000100800 */
[----:B------:R1:W-:Y:S04]  /*fab0*/  STL [R1+0x1b28], R18 ;  /* 0x001b281201007387 */ /* 0x0003e80000100800 */
[----:B------:R3:W-:Y:S01]  /*fac0*/  STL [R1+0x1afc], R17 ;  /* 0x001afc1101007387 */ /* 0x0007e20000100800 */
[----:B0-----:R-:W-:Y:S01]  /*fad0*/  IADD3 R19, P4, R58, R5, RZ ;  /* 0x000000053a137210 */ /* 0x001fe20007f9e0ff */
[----:B-1----:R-:W-:-:S02]  /*fae0*/  IMAD.X R18, R16, 0x1, R7, P3 ;  /* 0x0000000110127824 */ /* 0x002fc400018e0607 */
[----:B---3--:R-:W3:Y:S04]  /*faf0*/  LDL.LU R17, [R1+0xc4] ;  /* 0x0000c40001117983 */ /* 0x008ee80000300800 */
[----:B------:R0:W-:Y:S01]  /*fb00*/  STL [R1+0x1b30], R19 ;  /* 0x001b301301007387 */ /* 0x0001e20000100800 */
[----:B--2---:R-:W-:-:S03]  /*fb10*/  IADD3 R20, P3, R15, R3, RZ ;  /* 0x000000030f147210 */ /* 0x004fc60007f7e0ff */
[----:B------:R1:W-:Y:S01]  /*fb20*/  STL [R1+0x1b04], R18 ;  /* 0x001b041201007387 */ /* 0x0003e20000100800 */
[----:B0-----:R-:W-:-:S03]  /*fb30*/  IMAD.X R19, R16, 0x1, R6, P0 ;  /* 0x0000000110137824 */ /* 0x001fc600000e0606 */
[----:B------:R-:W-:Y:S01]  /*fb40*/  STL [R1+0x1b38], R20 ;  /* 0x001b381401007387 */ /* 0x000fe20000100800 */
[----:B-1----:R-:W-:-:S03]  /*fb50*/  IADD3 R18, P0, R15, R2, RZ ;  /* 0x000000020f127210 */ /* 0x002fc60007f1e0ff */
[----:B------:R-:W2:Y:S04]  /*fb60*/  LDL.LU R16, [R1+0xf8] ;  /* 0x0000f80001107983 */ /* 0x000ea80000300800 */
[----:B------:R5:W-:Y:S04]  /*fb70*/  STL [R1+0x1b0c], R19 ;  /* 0x001b0c1301007387 */ /* 0x000be80000100800 */
[----:B------:R0:W-:Y:S01]  /*fb80*/  STL [R1+0x1b40], R18 ;  /* 0x001b401201007387 */ /* 0x0001e20000100800 */
[C---:B-----5:R-:W-:Y:S02]  /*fb90*/  IMAD.X R19, R14.reuse, 0x1, R9, P2 ;  /* 0x000000010e137824 */ /* 0x060fe400010e0609 */
[----:B------:R-:W-:Y:S01]  /*fba0*/  IMAD.X R20, R14, 0x1, R8, P1 ;  /* 0x000000010e147824 */ /* 0x000fe200008e0608 */
[----:B0-----:R-:W-:-:S02]  /*fbb0*/  IADD3 R18, P2, R15, R4, RZ ;  /* 0x000000040f127210 */ /* 0x001fc40007f5e0ff */
        /* <DEDUP_REMOVED lines=15> */
[C---:B----4-:R-:W-:Y:S01]  /*fcb0*/  IMAD.X R19, R12.reuse, 0x1, R9, P3 ;  /* 0x000000010c137824 */ /* 0x050fe200018e0609 */
[----:B0-----:R-:W-:Y:S01]  /*fcc0*/  IADD3 R18, P3, R13, R4, RZ ;  /* 0x000000040d127210 */ /* 0x001fe20007f7e0ff */
[----:B------:R-:W-:-:S03]  /*fcd0*/  IMAD.X R20, R12, 0x1, R8, P0 ;  /* 0x000000010c147824 */ /* 0x000fc600000e0608 */
[----:B------:R0:W-:Y:S04]  /*fce0*/  STL [R1+0x1b34], R19 ;  /* 0x001b341301007387 */ /* 0x0001e80000100800 */
[----:B------:R1:W-:Y:S04]  /*fcf0*/  STL [R1+0x1b68], R18 ;  /* 0x001b681201007387 */ /* 0x0003e80000100800 */
[----:B------:R4:W-:Y:S01]  /*fd00*/  STL [R1+0x1b3c], R20 ;  /* 0x001b3c1401007387 */ /* 0x0009e20000100800 */
[----:B0-----:R-:W-:-:S03]  /*fd10*/  IADD3 R19, P0, R13, R5, RZ ;  /* 0x000000050d137210 */ /* 0x001fc60007f1e0ff */
[----:B------:R-:W5:Y:S01]  /*fd20*/  LDL.LU R13, [R1+0xcc] ;  /* 0x0000cc00010d7983 */ /* 0x000f620000300800 */
[----:B-1----:R-:W-:-:S03]  /*fd30*/  IMAD.X R18, R12, 0x1, R7, P2 ;  /* 0x000000010c127824 */ /* 0x002fc600010e0607 */
[----:B------:R0:W-:Y:S04]  /*fd40*/  STL [R1+0x1b70], R19 ;  /* 0x001b701301007387 */ /* 0x0001e80000100800 */
[----:B------:R1:W-:Y:S01]  /*fd50*/  STL [R1+0x1b44], R18 ;  /* 0x001b441201007387 */ /* 0x0003e20000100800 */
[C---:B----4-:R-:W-:Y:S01]  /*fd60*/  IADD3 R20, P2, R11.reuse, R3, RZ ;  /* 0x000000030b147210 */ /* 0x050fe20007f5e0ff */
[----:B0-----:R-:W-:Y:S01]  /*fd70*/  IMAD.X R19, R12, 0x1, R6, P1 ;  /* 0x000000010c137824 */ /* 0x001fe200008e0606 */
[----:B-1----:R-:W-:-:S03]  /*fd80*/  IADD3 R18, P1, R11, R2, RZ ;  /* 0x000000020b127210 */ /* 0x002fc60007f3e0ff */
[----:B------:R0:W-:Y:S04]  /*fd90*/  STL [R1+0x1b78], R20 ;  /* 0x001b781401007387 */ /* 0x0001e80000100800 */
[----:B------:R-:W4:Y:S04]  /*fda0*/  LDL.LU R12, [R1+0x108] ;  /* 0x00010800010c7983 */ /* 0x000f280000300800 */
[----:B------:R1:W-:Y:S04]  /*fdb0*/  STL [R1+0x1b4c], R19 ;  /* 0x001b4c1301007387 */ /* 0x0003e80000100800 */
[----:B------:R1:W-:Y:S01]  /*fdc0*/  STL [R1+0x1b80], R18 ;  /* 0x001b801201007387 */ /* 0x0003e20000100800 */
[----:B0-----:R-:W-:-:S02]  /*fdd0*/  IMAD.X R20, R10, 0x1, R8, P4 ;  /* 0x000000010a147824 */ /* 0x001fc400020e0608 */
[----:B-1----:R-:W-:Y:S01]  /*fde0*/  IMAD.X R19, R10, 0x1, R9, P5 ;  /* 0x000000010a137824 */ /* 0x002fe200028e0609 */
[----:B------:R-:W-:-:S04]  /*fdf0*/  IADD3 R18, P5, R11, R4, RZ ;  /* 0x000000040b127210 */ /* 0x000fc80007fbe0ff */
[----:B------:R0:W-:Y:S04]  /*fe00*/  STL [R1+0x1b54], R19 ;  /* 0x001b541301007387 */ /* 0x0001e80000100800 */
[----:B------:R1:W-:Y:S04]  /*fe10*/  STL [R1+0x1b88], R18 ;  /* 0x001b881201007387 */ /* 0x0003e80000100800 */
[----:B------:R-:W-:Y:S01]  /*fe20*/  STL [R1+0x1b5c], R20 ;  /* 0x001b5c1401007387 */ /* 0x000fe20000100800 */
[----:B0-----:R-:W-:-:S03]  /*fe30*/  IADD3 R19, P4, R11, R5, RZ ;  /* 0x000000050b137210 */ /* 0x001fc60007f9e0ff */
[----:B------:R-:W4:Y:S01]  /*fe40*/  LDL.LU R11, [R1+0xd0] ;  /* 0x0000d000010b7983 */ /* 0x000f220000300800 */
[----:B-1----:R-:W-:-:S03]  /*fe50*/  IMAD.X R18, R10, 0x1, R7, P3 ;  /* 0x000000010a127824 */ /* 0x002fc600018e0607 */
[----:B------:R0:W-:Y:S04]  /*fe60*/  STL [R1+0x1b90], R19 ;  /* 0x001b901301007387 */ /* 0x0001e80000100800 */
[----:B------:R1:W-:Y:S01]  /*fe70*/  STL [R1+0x1b64], R18 ;  /* 0x001b641201007387 */ /* 0x0003e20000100800 */
[----:B0-----:R-:W-:Y:S01]  /*fe80*/  IMAD.X R19, R10, 0x1, R6, P0 ;  /* 0x000000010a137824 */ /* 0x001fe200000e0606 */
[C---:B---3--:R-:W-:Y:S02]  /*fe90*/  IADD3 R20, P3, R17.reuse, R3, RZ ;  /* 0x0000000311147210 */ /* 0x048fe40007f7e0ff */
[----:B-1----:R-:W-:-:S03]  /*fea0*/  IADD3 R18, P0, R17, R2, RZ ;  /* 0x0000000211127210 */ /* 0x002fc60007f1e0ff */
[----:B------:R2:W-:Y:S04]  /*feb0*/  STL [R1+0x1b98], R20 ;  /* 0x001b981401007387 */ /* 0x0005e80000100800 */
[----:B------:R-:W3:Y:S04]  /*fec0*/  LDL.LU R10, [R1+0x10c] ;  /* 0x00010c00010a7983 */ /* 0x000ee80000300800 */
[----:B------:R0:W-:Y:S04]  /*fed0*/  STL [R1+0x1b6c], R19 ;  /* 0x001b6c1301007387 */ /* 0x0001e80000100800 */
[----:B------:R1:W-:Y:S01]  /*fee0*/  STL [R1+0x1ba0], R18 ;  /* 0x001ba01201007387 */ /* 0x0003e20000100800 */
[C---:B--2---:R-:W-:Y:S01]  /*fef0*/  IMAD.X R20, R16.reuse, 0x1, R9, P2 ;  /* 0x0000000110147824 */ /* 0x044fe200010e0609 */
[----:B0-----:R-:W-:Y:S01]  /*ff00*/  IADD3 R19, P2, R17, R4, RZ ;  /* 0x0000000411137210 */ /* 0x001fe20007f5e0ff */
[----:B-1----:R-:W-:-:S03]  /*ff10*/  IMAD.X R18, R16, 0x1, R8, P1 ;  /* 0x0000000110127824 */ /* 0x002fc600008e0608 */
[----:B------:R-:W-:Y:S01]  /*ff20*/  STL [R1+0x1b74], R20 ;  /* 0x001b741401007387 */ /* 0x000fe20000100800 */
[----:B------:R-:W-:-:S03]  /*ff30*/  IADD3 R17, P1, R17, R5, RZ ;  /* 0x0000000511117210 */ /* 0x000fc60007f3e0ff */
[----:B------:R0:W-:Y:S04]  /*ff40*/  STL [R1+0x1ba8], R19 ;  /* 0x001ba81301007387 */ /* 0x0001e80000100800 */
[----:B------:R1:W-:Y:S01]  /*ff50*/  STL [R1+0x1b7c], R18 ;  /* 0x001b7c1201007387 */ /* 0x0003e20000100800 */
[----:B0-----:R-:W-:-:S03]  /*ff60*/  IMAD.X R19, R16, 0x1, R7, P5 ;  /* 0x0000000110137824 */ /* 0x001fc600028e0607 */
[----:B-1----:R-:W2:Y:S04]  /*ff70*/  LDL.LU R18, [R1+0xd8] ;  /* 0x0000d80001127983 */ /* 0x002ea80000300800 */
[----:B------:R5:W-:Y:S04]  /*ff80*/  STL [R1+0x1bb0], R17 ;  /* 0x001bb01101007387 */ /* 0x000be80000100800 */
[----:B------:R0:W-:Y:S01]  /*ff90*/  STL [R1+0x1b84], R19 ;  /* 0x001b841301007387 */ /* 0x0001e20000100800 */
[C---:B-----5:R-:W-:Y:S01]  /*ffa0*/  IADD3 R17, P5, R15.reuse, R3, RZ ;  /* 0x000000030f117210 */ /* 0x060fe20007fbe0ff */
[----:B0-----:R-:W-:Y:S01]  /*ffb0*/  IMAD.X R19, R16, 0x1, R6, P4 ;  /* 0x0000000110137824 */ /* 0x001fe200020e0606 */
[----:B------:R-:W-:-:S03]  /*ffc0*/  IADD3 R16, P4, R15, R2, RZ ;  /* 0x000000020f107210 */ /* 0x000fc60007f9e0ff */
[----:B------:R0:W-:Y:S04]  /*ffd0*/  STL [R1+0x1bb8], R17 ;  /* 0x001bb81101007387 */ /* 0x0001e80000100800 */
[----:B0-----:R-:W5:Y:S04]  /*ffe0*/  LDL.LU R17, [R1+0x110] ;  /* 0x0001100001117983 */ /* 0x001f680000300800 */
[----:B------:R0:W-:Y:S01]  /*fff0*/  STL [R1+0x1b8c], R19 ;  /* 0x001b8c1301007387 */ /* 0x0001e20000100800 */
[----:B------:R-:W-:-:S03]  /*10000*/  IMAD.X R20, R14, 0x1, R9, P3 ;  /* 0x000000010e147824 */ /* 0x000fc600018e0609 */
[----:B------:R1:W-:Y:S01]  /*10010*/  STL [R1+0x1bc0], R16 ;  /* 0x001bc01001007387 */ /* 0x0003e20000100800 */
[----:B0-----:R-:W-:-:S03]  /*10020*/  IADD3 R19, P3, R15, R4, RZ ;  /* 0x000000040f137210 */ /* 0x001fc60007f7e0ff */
[----:B------:R-:W-:Y:S01]  /*10030*/  STL [R1+0x1b94], R20 ;  /* 0x001b941401007387 */ /* 0x000fe20000100800 */
[C---:B-1----:R-:W-:Y:S01]  /*10040*/  IMAD.X R16, R14.reuse, 0x1, R8, P0 ;  /* 0x000000010e107824 */ /* 0x042fe200000e0608 */
[----:B------:R-:W-:Y:S02]  /*10050*/  IADD3 R15, P0, R15, R5, RZ ;  /* 0x000000050f0f7210 */ /* 0x000fe40007f1e0ff */
[----:B------:R0:W-:Y:S04]  /*10060*/  STL [R1+0x1bc8], R19 ;  /* 0x001bc81301007387 */ /* 0x0001e80000100800 */
[----:B------:R1:W-:Y:S01]  /*10070*/  STL [R1+0x1b9c], R16 ;  /* 0x001b9c1001007387 */ /* 0x0003e20000100800 */
[----:B0-----:R-:W-:-:S03]  /*10080*/  IMAD.X R19, R14, 0x1, R7, P2 ;  /* 0x000000010e137824 */ /* 0x001fc600010e0607 */
[----:B-1----:R-:W5:Y:S04]  /*10090*/  LDL.LU R16, [R1+0xe0] ;  /* 0x0000e00001107983 */ /* 0x002f680000300800 */
[----:B------:R0:W-:Y:S04]  /*100a0*/  STL [R1+0x1bd0], R15 ;  /* 0x001bd00f01007387 */ /* 0x0001e80000100800 */
[----:B------:R-:W-:Y:S01]  /*100b0*/  STL [R1+0x1ba4], R19 ;  /* 0x001ba41301007387 */ /* 0x000fe20000100800 */
[----:B0-----:R-:W-:-:S05]  /*100c0*/  IADD3 R15, P2, R13, R3, RZ ;  /* 0x000000030d0f7210 */ /* 0x001fca0007f5e0ff */
[----:B------:R0:W-:Y:S04]  /*100d0*/  STL [R1+0x1bd8], R15 ;  /* 0x001bd80f01007387 */ /* 0x0001e80000100800 */
[----:B0-----:R-:W5:Y:S01]  /*100e0*/  LDL.LU R15, [R1+0x114] ;  /* 0x00011400010f7983 */ /* 0x001f620000300800 */
[----:B------:R-:W-:Y:S01]  /*100f0*/  IMAD.X R19, R14, 0x1, R6, P1 ;  /* 0x000000010e137824 */ /* 0x000fe200008e0606 */
[----:B------:R-:W-:-:S04]  /*10100*/  IADD3 R14, P1, R13, R2, RZ ;  /* 0x000000020d0e7210 */ /* 0x000fc80007f3e0ff */
[----:B------:R4:W-:Y:S04]  /*10110*/  STL [R1+0x1bac], R19 ;  /* 0x001bac1301007387 */ /* 0x0009e80000100800 */
[----:B------:R0:W-:Y:S01]  /*10120*/  STL [R1+0x1be0], R14 ;  /* 0x001be00e01007387 */ /* 0x0001e20000100800 */
[C---:B----4-:R-:W-:Y:S01]  /*10130*/  IMAD.X R19, R12.reuse, 0x1, R9, P5 ;  /* 0x000000010c137824 */ /* 0x050fe200028e0609 */
[----:B------:R-:W-:Y:S01]  /*10140*/  IADD3 R20, P5, R13, R4, RZ ;  /* 0x000000040d147210 */ /* 0x000fe20007fbe0ff */
[----:B0-----:R-:W-:-:S03]  /*10150*/  IMAD.X R14, R12, 0x1, R8, P4 ;  /* 0x000000010c0e7824 */ /* 0x001fc600020e0608 */
[----:B------:R0:W-:Y:S04]  /*10160*/  STL [R1+0x1bb4], R19 ;  /* 0x001bb41301007387 */ /* 0x0001e80000100800 */
[----:B------:R-:W-:Y:S01]  /*10170*/  STL [R1+0x1be8], R20 ;  /* 0x001be81401007387 */ /* 0x000fe20000100800 */
[----:B0-----:R-:W-:-:S03]  /*10180*/  IADD3 R19, P4, R13, R5, RZ ;  /* 0x000000050d137210 */ /* 0x001fc60007f9e0ff */
[----:B------:R0:W-:Y:S01]  /*10190*/  STL [R1+0x1bbc], R14 ;  /* 0x001bbc0e01007387 */ /* 0x0001e20000100800 */
[C---:B------:R-:W-:Y:S02]  /*101a0*/  IMAD.X R13, R12.reuse, 0x1, R7, P3 ;  /* 0x000000010c0d7824 */ /* 0x040fe400018e0607 */
[----:B------:R-:W-:Y:S01]  /*101b0*/  IMAD.X R12, R12, 0x1, R6, P0 ;  /* 0x000000010c0c7824 */ /* 0x000fe200000e0606 */
[----:B0-----:R-:W4:Y:S04]  /*101c0*/  LDL.LU R14, [R1+0xe8] ;  /* 0x0000e800010e7983 */ /* 0x001f280000300800 */
[----:B------:R0:W-:Y:S01]  /*101d0*/  STL [R1+0x1bf0], R19 ;  /* 0x001bf01301007387 */ /* 0x0001e20000100800 */
[----:B------:R-:W-:-:S03]  /*101e0*/  IADD3 R20, P0, R11, R2, RZ ;  /* 0x000000020b147210 */ /* 0x000fc60007f1e0ff */
[----:B------:R1:W-:Y:S01]  /*101f0*/  STL [R1+0x1bc4], R13 ;  /* 0x001bc40d01007387 */ /* 0x0003e20000100800 */
[----:B0-----:R-:W-:-:S03]  /*10200*/  IADD3 R19, P3, R11, R3, RZ ;  /* 0x000000030b137210 */ /* 0x001fc60007f7e0ff */
[----:B-1----:R-:W4:Y:S04]  /*10210*/  LDL.LU R13, [R1+0x118] ;  /* 0x00011800010d7983 */ /* 0x002f280000300800 */
[----:B------:R3:W-:Y:S04]  /*10220*/  STL [R1+0x1bf8], R19 ;  /* 0x001bf81301007387 */ /* 0x0007e80000100800 */
[----:B------:R0:W-:Y:S04]  /*10230*/  STL [R1+0x1bcc], R12 ;  /* 0x001bcc0c01007387 */ /* 0x0001e80000100800 */
[----:B------:R1:W-:Y:S01]  /*10240*/  STL [R1+0x1c00], R20 ;  /* 0x001c001401007387 */ /* 0x0003e20000100800 */
[C---:B---3--:R-:W-:Y:S01]  /*10250*/  IMAD.X R19, R10.reuse, 0x1, R9, P2 ;  /* 0x000000010a137824 */ /* 0x048fe200010e0609 */
[----:B0-----:R-:W-:Y:S01]  /*10260*/  IADD3 R12, P2, R11, R4, RZ ;  /* 0x000000040b0c7210 */ /* 0x001fe20007f5e0ff */
[----:B-1----:R-:W-:-:S03]  /*10270*/  IMAD.X R20, R10, 0x1, R8, P1 ;  /* 0x000000010a147824 */ /* 0x002fc600008e0608 */
[----:B------:R0:W-:Y:S04]  /*10280*/  STL [R1+0x1bd4], R19 ;  /* 0x001bd41301007387 */ /* 0x0001e80000100800 */
[----:B------:R1:W-:Y:S01]  /*10290*/  STL [R1+0x1c08], R12 ;  /* 0x001c080c01007387 */ /* 0x0003e20000100800 */
[----:B0-----:R-:W-:Y:S01]  /*102a0*/  IADD3 R19, P1, R11, R5, RZ ;  /* 0x000000050b137210 */ /* 0x001fe20007f3e0ff */
[C---:B------:R-:W-:Y:S02]  /*102b0*/  IMAD.X R11, R10.reuse, 0x1, R7, P5 ;  /* 0x000000010a0b7824 */ /* 0x040fe400028e0607 */
[----:B-1----:R-:W3:Y:S04]  /*102c0*/  LDL.LU R12, [R1+0xec] ;  /* 0x0000ec00010c7983 */ /* 0x002ee80000300800 */
[----:B------:R-:W-:Y:S04]  /*102d0*/  STL [R1+0x1bdc], R20 ;  /* 0x001bdc1401007387 */ /* 0x000fe80000100800 */
[----:B------:R2:W-:Y:S01]  /*102e0*/  STL [R1+0x1c10], R19 ;  /* 0x001c101301007387 */ /* 0x0005e20000100800 */
[----:B------:R-:W-:-:S03]  /*102f0*/  IMAD.X R10, R10, 0x1, R6, P4 ;  /* 0x000000010a0a7824 */ /* 0x000fc600020e0606 */
[----:B------:R0:W-:Y:S01]  /*10300*/  STL [R1+0x1be4], R11 ;  /* 0x001be40b01007387 */ /* 0x0001e20000100800 */
[----:B--2---:R-:W-:-:S03]  /*10310*/  IADD3 R19, P5, R18, R3, RZ ;  /* 0x0000000312137210 */ /* 0x004fc60007fbe0ff */
[----:B0-----:R-:W2:Y:S04]  /*10320*/  LDL.LU R11, [R1+0x11c] ;  /* 0x00011c00010b7983 */ /* 0x001ea80000300800 */
[----:B------:R0:W-:Y:S04]  /*10330*/  STL [R1+0x1c18], R19 ;  /* 0x001c181301007387 */ /* 0x0001e80000100800 */
[----:B------:R5:W-:Y:S01]  /*10340*/  STL [R1+0x1bec], R10 ;  /* 0x001bec0a01007387 */ /* 0x000be20000100800 */
[----:B0-----:R-:W-:-:S05]  /*10350*/  IADD3 R19, P4, R18, R2, RZ ;  /* 0x0000000212137210 */ /* 0x001fca0007f9e0ff */
[----:B------:R0:W-:Y:S01]  /*10360*/  STL [R1+0x1c20], R19 ;  /* 0x001c201301007387 */ /* 0x0001e20000100800 */
[C---:B-----5:R-:W-:Y:S01]  /*10370*/  IMAD.X R10, R17.reuse, 0x1, R9, P3 ;  /* 0x00000001110a7824 */ /* 0x060fe200018e0609 */
[----:B------:R-:W-:Y:S01]  /*10380*/  IADD3 R20, P3, R18, R4, RZ ;  /* 0x0000000412147210 */ /* 0x000fe20007f7e0ff */
[----:B0-----:R-:W-:-:S03]  /*10390*/  IMAD.X R19, R17, 0x1, R8, P0 ;  /* 0x0000000111137824 */ /* 0x001fc600000e0608 */
[----:B------:R0:W-:Y:S04]  /*103a0*/  STL [R1+0x1bf4], R10 ;  /* 0x001bf40a01007387 */ /* 0x0001e80000100800 */
[----:B0-----:R-:W5:Y:S04]  /*103b0*/  LDL.LU R10, [R1+0xf4] ;  /* 0x0000f400010a7983 */ /* 0x001f680000300800 */
[----:B------:R0:W-:Y:S04]  /*103c0*/  STL [R1+0x1c28], R20 ;  /* 0x001c281401007387 */ /* 0x0001e80000100800 */
[----:B------:R1:W-:Y:S01]  /*103d0*/  STL [R1+0x1bfc], R19 ;  /* 0x001bfc1301007387 */ /* 0x0003e20000100800 */
[----:B0-----:R-:W-:Y:S01]  /*103e0*/  IADD3 R20, P0, R18, R5, RZ ;  /* 0x0000000512147210 */ /* 0x001fe20007f1e0ff */
[----:B-1----:R-:W-:Y:S01]  /*103f0*/  IMAD.X R19, R17, 0x1, R7, P2 ;  /* 0x0000000111137824 */ /* 0x002fe200010e0607 */
[----:B------:R-:W-:-:S03]  /*10400*/  IADD3 R18, P2, R16, R3, RZ ;  /* 0x0000000310127210 */ /* 0x000fc60007f5e0ff */
[----:B------:R-:W-:Y:S01]  /*10410*/  STL [R1+0x1c30], R20 ;  /* 0x001c301401007387 */ /* 0x000fe20000100800 */
[----:B------:R-:W-:-:S03]  /*10420*/  IMAD.X R17, R17, 0x1, R6, P1 ;  /* 0x0000000111117824 */ /* 0x000fc600008e0606 */
[----:B------:R-:W-:Y:S04]  /*10430*/  STL [R1+0x1c04], R19 ;  /* 0x001c041301007387 */ /* 0x000fe80000100800 */
[----:B------:R-:W5:Y:S04]  /*10440*/  LDL.LU R61, [R1+0x120] ;  /* 0x00012000013d7983 */ /* 0x000f680000300800 */
[----:B------:R0:W-:Y:S04]  /*10450*/  STL [R1+0x1c38], R18 ;  /* 0x001c381201007387 */ /* 0x0001e80000100800 */
[----:B------:R1:W-:Y:S01]  /*10460*/  STL [R1+0x1c0c], R17 ;  /* 0x001c0c1101007387 */ /* 0x0003e20000100800 */
[----:B0-----:R-:W-:-:S05]  /*10470*/  IADD3 R18, P1, R16, R2, RZ ;  /* 0x0000000210127210 */ /* 0x001fca0007f3e0ff */
[----:B------:R0:W-:Y:S01]  /*10480*/  STL [R1+0x1c40], R18 ;  /* 0x001c401201007387 */ /* 0x0001e20000100800 */
[C---:B-1----:R-:W-:Y:S01]  /*10490*/  IMAD.X R17, R15.reuse, 0x1, R9, P5 ;  /* 0x000000010f117824 */ /* 0x042fe200028e0609 */
[----:B------:R-:W-:Y:S01]  /*104a0*/  IADD3 R19, P5, R16, R4, RZ ;  /* 0x0000000410137210 */ /* 0x000fe20007fbe0ff */
[----:B0-----:R-:W-:-:S03]  /*104b0*/  IMAD.X R18, R15, 0x1, R8, P4 ;  /* 0x000000010f127824 */ /* 0x001fc600020e0608 */
[----:B------:R0:W-:Y:S04]  /*104c0*/  STL [R1+0x1c14], R17 ;  /* 0x001c141101007387 */ /* 0x0001e80000100800 */
[----:B------:R-:W-:Y:S04]  /*104d0*/  STL [R1+0x1c48], R19 ;  /* 0x001c481301007387 */ /* 0x000fe80000100800 */
[----:B------:R-:W-:Y:S04]  /*104e0*/  STL [R1+0x1c1c], R18 ;  /* 0x001c1c1201007387 */ /* 0x000fe80000100800 */
[----:B------:R-:W5:Y:S01]  /*104f0*/  LDL.LU R20, [R1+0xfc] ;  /* 0x0000fc0001147983 */ /* 0x000f620000300800 */
[----:B0-----:R-:W-:Y:S01]  /*10500*/  IADD3 R17, P4, R16, R5, RZ ;  /* 0x0000000510117210 */ /* 0x001fe20007f9e0ff */
[----:B------:R-:W-:-:S04]  /*10510*/  IMAD.X R16, R15, 0x1, R7, P3 ;  /* 0x000000010f107824 */ /* 0x000fc800018e0607 */
[----:B------:R-:W-:Y:S04]  /*10520*/  STL [R1+0x1c50], R17 ;  /* 0x001c501101007387 */ /* 0x000fe80000100800 */
[----:B------:R0:W-:Y:S02]  /*10530*/  STL [R1+0x1c24], R16 ;  /* 0x001c241001007387 */ /* 0x0001e40000100800 */
[----:B0-----:R-:W-:Y:S01]  /*10540*/  IMAD.X R16, R15, 0x1, R6, P0 ;  /* 0x000000010f107824 */ /* 0x001fe200000e0606 */
[C---:B----4-:R-:W-:Y:S02]  /*10550*/  IADD3 R17, P3, R14.reuse, R3, RZ ;  /* 0x000000030e117210 */ /* 0x050fe40007f7e0ff */
[----:B------:R-:W-:-:S03]  /*10560*/  IADD3 R15, P0, R14, R2, RZ ;  /* 0x000000020e0f7210 */ /* 0x000fc60007f1e0ff */
[----:B------:R0:W-:Y:S04]  /*10570*/  STL [R1+0x1c58], R17 ;  /* 0x001c581101007387 */ /* 0x0001e80000100800 */
[----:B------:R1:W-:Y:S04]  /*10580*/  STL [R1+0x1c2c], R16 ;  /* 0x001c2c1001007387 */ /* 0x0003e80000100800 */
[----:B------:R4:W-:Y:S01]  /*10590*/  STL [R1+0x1c60], R15 ;  /* 0x001c600f01007387 */ /* 0x0009e20000100800 */
[----:B0-----:R-:W-:Y:S01]  /*105a0*/  IMAD.X R17, R13, 0x1, R9, P2 ;  /* 0x000000010d117824 */ /* 0x001fe200010e0609 */
[----:B-1----:R-:W-:-:S04]  /*105b0*/  IADD3 R16, P2, R14, R4, RZ ;  /* 0x000000040e107210 */ /* 0x002fc80007f5e0ff */
[----:B------:R-:W-:Y:S01]  /*105c0*/  STL [R1+0x1c34], R17 ;  /* 0x001c341101007387 */ /* 0x000fe20000100800 */
[C---:B----4-:R-:W-:Y:S01]  /*105d0*/  IMAD.X R15, R13.reuse, 0x1, R8, P1 ;  /* 0x000000010d0f7824 */ /* 0x050fe200008e0608 */
[----:B------:R-:W-:Y:S02]  /*105e0*/  IADD3 R14, P1, R14, R5, RZ ;  /* 0x000000050e0e7210 */ /* 0x000fe40007f3e0ff */
[----:B------:R-:W4:Y:S04]  /*105f0*/  LDL.LU R19, [R1+0x124] ;  /* 0x0001240001137983 */ /* 0x000f280000300800 */
[----:B------:R0:W-:Y:S04]  /*10600*/  STL [R1+0x1c68], R16 ;  /* 0x001c681001007387 */ /* 0x0001e80000100800 */
[----:B------:R-:W-:Y:S01]  /*10610*/  STL [R1+0x1c3c], R15 ;  /* 0x001c3c0f01007387 */ /* 0x000fe20000100800 */
[----:B0-----:R-:W-:-:S03]  /*10620*/  IMAD.X R16, R13, 0x1, R7, P5 ;  /* 0x000000010d107824 */ /* 0x001fc600028e0607 */
[----:B------:R0:W-:Y:S04]  /*10630*/  STL [R1+0x1c70], R14 ;  /* 0x001c700e01007387 */ /* 0x0001e80000100800 */
[----:B------:R-:W-:Y:S04]  /*10640*/  STL [R1+0x1c44], R16 ;  /* 0x001c441001007387 */ /* 0x000fe80000100800 */
[----:B------:R-:W4:Y:S01]  /*10650*/  LDL.LU R18, [R1+0x104] ;  /* 0x0001040001127983 */ /* 0x000f220000300800 */
[----:B0-----:R-:W-:Y:S01]  /*10660*/  IMAD.X R14, R13, 0x1, R6, P4 ;  /* 0x000000010d0e7824 */ /* 0x001fe200020e0606 */
[----:B---3--:R-:W-:-:S02]  /*10670*/  IADD3 R15, P5, R12, R3, RZ ;  /* 0x000000030c0f7210 */ /* 0x008fc40007fbe0ff */
[----:B------:R-:W-:-:S03]  /*10680*/  IADD3 R13, P4, R12, R2, RZ ;  /* 0x000000020c0d7210 */ /* 0x000fc60007f9e0ff */
[----:B------:R2:W-:Y:S04]  /*10690*/  STL [R1+0x1c78], R15 ;  /* 0x001c780f01007387 */ /* 0x0005e80000100800 */
[----:B------:R0:W-:Y:S04]  /*106a0*/  STL [R1+0x1c4c], R14 ;  /* 0x001c4c0e01007387 */ /* 0x0001e80000100800 */
[----:B------:R1:W-:Y:S01]  /*106b0*/  STL [R1+0x1c80], R13 ;  /* 0x001c800d01007387 */ /* 0x0003e20000100800 */
[C---:B--2---:R-:W-:Y:S01]  /*106c0*/  IMAD.X R15, R11.reuse, 0x1, R9, P3 ;  /* 0x000000010b0f7824 */ /* 0x044fe200018e0609 */
[C---:B0-----:R-:W-:Y:S01]  /*106d0*/  IADD3 R14, P3, R12.reuse, R4, RZ ;  /* 0x000000040c0e7210 */ /* 0x041fe20007f7e0ff */
[----:B-1----:R-:W-:Y:S01]  /*106e0*/  IMAD.X R13, R11, 0x1, R8, P0 ;  /* 0x000000010b0d7824 */ /* 0x002fe200000e0608 */
[----:B------:R-:W-:-:S02]  /*106f0*/  IADD3 R12, P0, R12, R5, RZ ;  /* 0x000000050c0c7210 */ /* 0x000fc40007f1e0ff */
[----:B------:R-:W-:Y:S04]  /*10700*/  STL [R1+0x1c54], R15 ;  /* 0x001c540f01007387 */ /* 0x000fe80000100800 */
[----:B------:R0:W-:Y:S04]  /*10710*/  STL [R1+0x1c88], R14 ;  /* 0x001c880e01007387 */ /* 0x0001e80000100800 */
[----:B------:R-:W-:Y:S01]  /*10720*/  STL [R1+0x1c5c], R13 ;  /* 0x001c5c0d01007387 */ /* 0x000fe20000100800 */
[----:B0-----:R-:W-:-:S03]  /*10730*/  IMAD.X R14, R11, 0x1, R7, P2 ;  /* 0x000000010b0e7824 */ /* 0x001fc600010e0607 */
[----:B------:R0:W-:Y:S04]  /*10740*/  STL [R1+0x1c90], R12 ;  /* 0x001c900c01007387 */ /* 0x0001e80000100800 */
[----:B------:R-:W-:Y:S04]  /*10750*/  STL [R1+0x1c64], R14 ;  /* 0x001c640e01007387 */ /* 0x000fe80000100800 */
[----:B------:R-:W2:Y:S01]  /*10760*/  LDL R17, [R1+0x904] ;  /* 0x0009040001117983 */ /* 0x000ea20000100800 */
[----:B0-----:R-:W-:Y:S01]  /*10770*/  IMAD.X R12, R11, 0x1, R6, P1 ;  /* 0x000000010b0c7824 */ /* 0x001fe200008e0606 */
[----:B-----5:R-:W-:-:S02]  /*10780*/  IADD3 R13, P2, R10, R3, RZ ;  /* 0x000000030a0d7210 */ /* 0x020fc40007f5e0ff */
[----:B------:R-:W-:-:S03]  /*10790*/  IADD3 R11, P1, R10, R2, RZ ;  /* 0x000000020a0b7210 */ /* 0x000fc60007f3e0ff */
[----:B------:R-:W-:Y:S04]  /*107a0*/  STL [R1+0x1c98], R13 ;  /* 0x001c980d01007387 */ /* 0x000fe80000100800 */
[----:B------:R0:W-:Y:S04]  /*107b0*/  STL [R1+0x1c6c], R12 ;  /* 0x001c6c0c01007387 */ /* 0x0001e80000100800 */
[----:B------:R-:W3:Y:S04]  /*107c0*/  LDL R16, [R1+0x8fc] ;  /* 0x0008fc0001107983 */ /* 0x000ee80000100800 */
[----:B------:R1:W-:Y:S04]  /*107d0*/  STL [R1+0x1ca0], R11 ;  /* 0x001ca00b01007387 */ /* 0x0003e80000100800 */
[----:B------:R-:W5:Y:S01]  /*107e0*/  LDL R15, [R1+0x8f4] ;  /* 0x0008f400010f7983 */ /* 0x000f620000100800 */
[C---:B0-----:R-:W-:Y:S01]  /*107f0*/  IMAD.X R12, R61.reuse, 0x1, R9, P5 ;  /* 0x000000013d0c7824 */ /* 0x041fe200028e0609 */
[----:B-1----:R-:W-:Y:S01]  /*10800*/  IADD3 R11, P5, R10, R4, RZ ;  /* 0x000000040a0b7210 */ /* 0x002fe20007fbe0ff */
[----:B------:R-:W-:-:S03]  /*10810*/  IMAD.X R13, R61, 0x1, R8, P4 ;  /* 0x000000013d0d7824 */ /* 0x000fc600020e0608 */
[----:B------:R0:W-:Y:S04]  /*10820*/  STL [R1+0x1c74], R12 ;  /* 0x001c740c01007387 */ /* 0x0001e80000100800 */
[----:B------:R-:W5:Y:S04]  /*10830*/  LDL R14, [R1+0x8ec] ;  /* 0x0008ec00010e7983 */ /* 0x000f680000100800 */
[----:B------:R1:W-:Y:S01]  /*10840*/  STL [R1+0x1ca8], R11 ;  /* 0x001ca80b01007387 */ /* 0x0003e20000100800 */
[----:B0-----:R-:W-:-:S03]  /*10850*/  IADD3 R12, P4, R10, R5, RZ ;  /* 0x000000050a0c7210 */ /* 0x001fc60007f9e0ff */
[----:B------:R0:W-:Y:S01]  /*10860*/  STL [R1+0x1c7c], R13 ;  /* 0x001c7c0d01007387 */ /* 0x0001e20000100800 */
[----:B-1----:R-:W-:-:S03]  /*10870*/  IMAD.X R11, R61, 0x1, R7, P3 ;  /* 0x000000013d0b7824 */ /* 0x002fc600018e0607 */
[----:B------:R1:W-:Y:S04]  /*10880*/  STL [R1+0x1cac], R12 ;  /* 0x001cac0c01007387 */ /* 0x0003e80000100800 */
[----:B0-----:R-:W5:Y:S04]  /*10890*/  LDL R13, [R1+0x900] ;  /* 0x00090000010d7983 */ /* 0x001f680000100800 */
[----:B------:R0:W-:Y:S04]  /*108a0*/  STL [R1+0x1c84], R11 ;  /* 0x001c840b01007387 */ /* 0x0001e80000100800 */
[----:B-1----:R-:W5:Y:S01]  /*108b0*/  LDL R12, [R1+0x8f8] ;  /* 0x0008f800010c7983 */ /* 0x002f620000100800 */
[----:B------:R-:W-:-:S05]  /*108c0*/  IADD3 R10, P3, R20, R3, RZ ;  /* 0x00000003140a7210 */ /* 0x000fca0007f7e0ff */
[----:B------:R1:W-:Y:S04]  /*108d0*/  STL [R1+0x1cb0], R10 ;  /* 0x001cb00a01007387 */ /* 0x0003e80000100800 */
[----:B0-----:R-:W5:Y:S04]  /*108e0*/  LDL R11, [R1+0x8f0] ;  /* 0x0008f000010b7983 */ /* 0x001f680000100800 */
[----:B-1----:R-:W5:Y:S01]  /*108f0*/  LDL R10, [R1+0x8e8] ;  /* 0x0008e800010a7983 */ /* 0x002f620000100800 */
[----:B------:R-:W-:Y:S01]  /*10900*/  IMAD.X R21, R61, 0x1, R6, P0 ;  /* 0x000000013d157824 */ /* 0x000fe200000e0606 */
[----:B------:R-:W-:-:S04]  /*10910*/  IADD3 R22, P0, R20, R2, RZ ;  /* 0x0000000214167210 */ /* 0x000fc80007f1e0ff */
[----:B------:R0:W-:Y:S04]  /*10920*/  STL [R1+0x1c8c], R21 ;  /* 0x001c8c1501007387 */ /* 0x0001e80000100800 */
[----:B------:R1:W-:Y:S01]  /*10930*/  STL [R1+0x1cb4], R22 ;  /* 0x001cb41601007387 */ /* 0x0003e20000100800 */
[C---:B----4-:R-:W-:Y:S01]  /*10940*/  IMAD.X R23, R19.reuse, 0x1, R9, P2 ;  /* 0x0000000113177824 */ /* 0x050fe200010e0609 */
[C---:B0-----:R-:W-:Y:S01]  /*10950*/  IADD3 R21, P2, R20.reuse, R4, RZ ;  /* 0x0000000414157210 */ /* 0x041fe20007f5e0ff */
[C---:B-1----:R-:W-:Y:S01]  /*10960*/  IMAD.X R22, R19.reuse, 0x1, R8, P1 ;  /* 0x0000000113167824 */ /* 0x042fe200008e0608 */
[----:B------:R-:W-:Y:S02]  /*10970*/  IADD3 R20, P1, R20, R5, RZ ;  /* 0x0000000514147210 */ /* 0x000fe40007f3e0ff */
[----:B------:R-:W-:Y:S04]  /*10980*/  STL [R1+0x1c94], R23 ;  /* 0x001c941701007387 */ /* 0x000fe80000100800 */
[----:B------:R0:W-:Y:S04]  /*10990*/  STL [R1+0x1cb8], R21 ;  /* 0x001cb81501007387 */ /* 0x0001e80000100800 */
[----:B------:R-:W-:Y:S01]  /*109a0*/  STL [R1+0x1c9c], R22 ;  /* 0x001c9c1601007387 */ /* 0x000fe20000100800 */
[----:B0-----:R-:W-:-:S03]  /*109b0*/  IMAD.X R21, R19, 0x1, R7, P5 ;  /* 0x0000000113157824 */ /* 0x001fc600028e0607 */
[----:B------:R0:W-:Y:S01]  /*109c0*/  STL [R1+0x1cbc], R20 ;  /* 0x001cbc1401007387 */ /* 0x0001e20000100800 */
[----:B------:R-:W-:-:S03]  /*109d0*/  IADD3 R3, P5, R18, R3, RZ ;  /* 0x0000000312037210 */ /* 0x000fc60007fbe0ff */
[----:B------:R-:W-:Y:S04]  /*109e0*/  STL [R1+0x1ca4], R21 ;  /* 0x001ca41501007387 */ /* 0x000fe80000100800 */
[----:B------:R1:W-:Y:S01]  /*109f0*/  STL [R1+0x14f0], R3 ;  /* 0x0014f00301007387 */ /* 0x0003e20000100800 */
[----:B0-----:R-:W-:Y:S01]  /*10a00*/  IMAD.X R20, R19, 0x1, R6, P4 ;  /* 0x0000000113147824 */ /* 0x001fe200020e0606 */
[----:B------:R-:W-:-:S04]  /*10a10*/  IADD3 R19, P4, R18, R2, RZ ;  /* 0x0000000212137210 */ /* 0x000fc80007f9e0ff */
[----:B------:R0:W-:Y:S01]  /*10a20*/  STL [R1+0x14ec], R20 ;  /* 0x0014ec1401007387 */ /* 0x0001e20000100800 */
[----:B-1----:R-:W-:Y:S01]  /*10a30*/  IMAD.X R3, R0, 0x1, R9, P3 ;  /* 0x0000000100037824 */ /* 0x002fe200018e0609 */
[----:B------:R-:W-:Y:S02]  /*10a40*/  IADD3 R2, P3, R18, R4, RZ ;  /* 0x0000000412027210 */ /* 0x000fe40007f7e0ff */
[----:B------:R-:W-:Y:S01]  /*10a50*/  STL [R1+0x14e8], R19 ;  /* 0x0014e81301007387 */ /* 0x000fe20000100800 */
[----:B------:R-:W-:-:S03]  /*10a60*/  IMAD.X R4, R0, 0x1, R8, P0 ;  /* 0x0000000100047824 */ /* 0x000fc600000e0608 */
[----:B------:R1:W-:Y:S01]  /*10a70*/  STL [R1+0x14e4], R3 ;  /* 0x0014e40301007387 */ /* 0x0003e20000100800 */
[----:B------:R-:W-:Y:S01]  /*10a80*/  USHF.R.S32.HI UR35, URZ, 0x1f, UR12 ;  /* 0x0000001f3f237899 */ /* 0x000fe2000801140c */
[----:B0-----:R-:W0:Y:S02]  /*10a90*/  LDC R20, c[0x0][0x230] ;  /* 0x00008c00ff147b82 */ /* 0x001e240000000800 */
[----:B------:R4:W-:Y:S01]  /*10aa0*/  STL [R1+0x14e0], R2 ;  /* 0x0014e00201007387 */ /* 0x0009e20000100800 */
[----:B-1----:R-:W-:-:S03]  /*10ab0*/  IADD3 R3, P0, R18, R5, RZ ;  /* 0x0000000512037210 */ /* 0x002fc60007f1e0ff */
[----:B------:R1:W-:Y:S04]  /*10ac0*/  STL [R1+0x14dc], R4 ;  /* 0x0014dc0401007387 */ /* 0x0003e80000100800 */
[----:B------:R2:W-:Y:S01]  /*10ad0*/  STL [R1+0x14d0], R3 ;  /* 0x0014d00301007387 */ /* 0x0005e20000100800 */
[----:B----4-:R-:W-:Y:S01]  /*10ae0*/  SHF.R.S32.HI R2, RZ, 0x1f, R18 ;  /* 0x0000001fff027819 */ /* 0x010fe20000011412 */
[C---:B-1----:R-:W-:Y:S02]  /*10af0*/  IMAD.X R4, R0.reuse, 0x1, R7, P2 ;  /* 0x0000000100047824 */ /* 0x042fe400010e0607 */
[----:B------:R-:W-:-:S03]  /*10b00*/  IMAD.X R5, R0, 0x1, R6, P1 ;  /* 0x0000000100057824 */ /* 0x000fc600008e0606 */
[----:B------:R-:W-:Y:S04]  /*10b10*/  STL [R1+0x14c8], R4 ;  /* 0x0014c80401007387 */ /* 0x000fe80000100800 */
[----:B------:R-:W4:Y:S01]  /*10b20*/  LDL.LU R0, [R1+0x2838] ;  /* 0x0028380001007983 */ /* 0x000f220000300800 */
[----:B--2---:R-:W-:-:S05]  /*10b30*/  IADD3 R3, P2, R17, UR12, RZ ;  /* 0x0000000c11037c10 */ /* 0x004fca000ff5e0ff */
[----:B------:R1:W-:Y:S04]  /*10b40*/  STL [R1+0x14d4], R3 ;  /* 0x0014d40301007387 */ /* 0x0003e80000100800 */
[----:B------:R5:W-:Y:S01]  /*10b50*/  STL [R1+0x14cc], R5 ;  /* 0x0014cc0501007387 */ /* 0x000be20000100800 */
[----:B-1----:R-:W-:Y:S01]  /*10b60*/  IMAD.X R3, R2, 0x1, R9, P5 ;  /* 0x0000000102037824 */ /* 0x002fe200028e0609 */
[----:B---3--:R-:W-:-:S05]  /*10b70*/  IADD3 R4, P1, R16, UR12, RZ ;  /* 0x0000000c10047c10 */ /* 0x008fca000ff3e0ff */
[----:B------:R1:W-:Y:S01]  /*10b80*/  STL [R1+0x14d8], R4 ;  /* 0x0014d80401007387 */ /* 0x0003e20000100800 */
[----:B-----5:R-:W-:-:S03]  /*10b90*/  IADD3 R5, P5, R15, UR12, RZ ;  /* 0x0000000c0f057c10 */ /* 0x020fc6000ffbe0ff */
[----:B------:R2:W-:Y:S01]  /*10ba0*/  STL [R1+0x14c0], R3 ;  /* 0x0014c00301007387 */ /* 0x0005e20000100800 */
[----:B-1----:R-:W-:-:S03]  /*10bb0*/  IMAD.X R4, R2, 0x1, R8, P4 ;  /* 0x0000000102047824 */ /* 0x002fc600020e0608 */
[----:B------:R-:W-:Y:S04]  /*10bc0*/  STL [R1+0x14c4], R5 ;  /* 0x0014c40501007387 */ /* 0x000fe80000100800 */
[----:B------:R1:W-:Y:S01]  /*10bd0*/  STL [R1+0x14b8], R4 ;  /* 0x0014b80401007387 */ /* 0x0003e20000100800 */
[----:B--2---:R-:W-:Y:S01]  /*10be0*/  IADD3 R3, P4, R14, UR12, RZ ;  /* 0x0000000c0e037c10 */ /* 0x004fe2000ff9e0ff */
[----:B0-----:R-:W-:Y:S01]  /*10bf0*/  VIADD R20, R20, 0x7f ;  /* 0x0000007f14147836 */ /* 0x001fe20000000000 */
[----:B------:R-:W-:-:S03]  /*10c00*/  ULDC UR12, c[0x0][0x238] ;  /* 0x00008e00000c7ab9 */ /* 0x000fc60000000800 */
[----:B------:R0:W-:Y:S01]  /*10c10*/  STL [R1+0x14bc], R3 ;  /* 0x0014bc0301007387 */ /* 0x0001e20000100800 */
[----:B-1----:R-:W-:-:S05]  /*10c20*/  IMAD.X R4, R2, 0x1, R7, P3 ;  /* 0x0000000102047824 */ /* 0x002fca00018e0607 */
[----:B------:R1:W-:Y:S01]  /*10c30*/  STL [R1+0x14b4], R4 ;  /* 0x0014b40401007387 */ /* 0x0003e20000100800 */
[----:B0-----:R-:W-:Y:S01]  /*10c40*/  IMAD.X R3, R2, 0x1, R6, P0 ;  /* 0x0000000102037824 */ /* 0x001fe200000e0606 */
[----:B------:R-:W-:-:S04]  /*10c50*/  IADD3.X R2, R13, UR35, RZ, P2, !PT ;  /* 0x000000230d027c10 */ /* 0x000fc800097fe4ff */
[----:B------:R-:W-:Y:S04]  /*10c60*/  STL [R1+0xe40], R3 ;  /* 0x000e400301007387 */ /* 0x000fe80000100800 */
[----:B------:R-:W-:Y:S01]  /*10c70*/  STL [R1+0xe44], R2 ;  /* 0x000e440201007387 */ /* 0x000fe20000100800 */
[----:B-1----:R-:W-:-:S05]  /*10c80*/  IADD3.X R4, R12, UR35, RZ, P1, !PT ;  /* 0x000000230c047c10 */ /* 0x002fca0008ffe4ff */
[----:B------:R0:W-:Y:S02]  /*10c90*/  STL [R1+0xe48], R4 ;  /* 0x000e480401007387 */ /* 0x0001e40000100800 */
[----:B0-----:R-:W-:Y:S02]  /*10ca0*/  IADD3 R4, P1, R16, UR11, RZ ;  /* 0x0000000b10047c10 */ /* 0x001fe4000ff3e0ff */
[----:B------:R-:W-:Y:S02]  /*10cb0*/  IADD3.X R3, R11, UR35, RZ, P5, !PT ;  /* 0x000000230b037c10 */ /* 0x000fe4000affe4ff */
[----:B------:R-:W-:-:S03]  /*10cc0*/  IADD3.X R2, R10, UR35, RZ, P4, !PT ;  /* 0x000000230a027c10 */ /* 0x000fc6000a7fe4ff */
[----:B------:R0:W-:Y:S01]  /*10cd0*/  STL [R1+0xe4c], R3 ;  /* 0x000e4c0301007387 */ /* 0x0001e20000100800 */
[----:B------:R-:W-:-:S03]  /*10ce0*/  USHF.R.S32.HI UR35, URZ, 0x1f, UR11 ;  /* 0x0000001f3f237899 */ /* 0x000fc6000801140b */
[----:B------:R1:W-:Y:S01]  /*10cf0*/  STL [R1+0xe50], R2 ;  /* 0x000e500201007387 */ /* 0x0003e20000100800 */
[----:B0-----:R-:W-:Y:S02]  /*10d00*/  IADD3 R3, P0, R17, UR11, RZ ;  /* 0x0000000b11037c10 */ /* 0x001fe4000ff1e0ff */
[----:B-1----:R-:W-:-:S03]  /*10d10*/  IADD3 R2, P2, R15, UR11, RZ ;  /* 0x0000000b0f027c10 */ /* 0x002fc6000ff5e0ff */
[----:B------:R0:W-:Y:S04]  /*10d20*/  STL [R1+0xe58], R3 ;  /* 0x000e580301007387 */ /* 0x0001e80000100800 */
[----:B------:R1:W-:Y:S04]  /*10d30*/  STL [R1+0xe60], R4 ;  /* 0x000e600401007387 */ /* 0x0003e80000100800 */
[----:B------:R2:W-:Y:S01]  /*10d40*/  STL [R1+0xe68], R2 ;  /* 0x000e680201007387 */ /* 0x0005e20000100800 */
[----:B0-----:R-:W-:Y:S01]  /*10d50*/  IADD3 R3, P3, R14, UR11, RZ ;  /* 0x0000000b0e037c10 */ /* 0x001fe2000ff7e0ff */
[----:B------:R-:W-:Y:S01]  /*10d60*/  ULDC UR11, c[0x0][0x238] ;  /* 0x00008e00000b7ab9 */ /* 0x000fe20000000800 */
[----:B-1----:R-:W-:-:S02]  /*10d70*/  IADD3.X R4, R12, UR35, RZ, P1, !PT ;  /* 0x000000230c047c10 */ /* 0x002fc40008ffe4ff */
[----:B--2---:R-:W-:Y:S01]  /*10d80*/  IADD3.X R2, R13, UR35, RZ, P0, !PT ;  /* 0x000000230d027c10 */ /* 0x004fe200087fe4ff */
[----:B------:R0:W-:Y:S04]  /*10d90*/  STL [R1+0xe70], R3 ;  /* 0x000e700301007387 */ /* 0x0001e80000100800 */
[----:B------:R1:W-:Y:S01]  /*10da0*/  STL [R1+0xe54], R2 ;  /* 0x000e540201007387 */ /* 0x0003e20000100800 */
[----:B0-----:R-:W-:-:S03]  /*10db0*/  IADD3.X R3, R11, UR35, RZ, P2, !PT ;  /* 0x000000230b037c10 */ /* 0x001fc600097fe4ff */
[----:B------:R-:W-:Y:S01]  /*10dc0*/  STL [R1+0xe5c], R4 ;  /* 0x000e5c0401007387 */ /* 0x000fe20000100800 */
[----:B-1----:R-:W-:-:S03]  /*10dd0*/  IADD3.X R2, R10, UR35, RZ, P3, !PT ;  /* 0x000000230a027c10 */ /* 0x002fc60009ffe4ff */
[----:B------:R-:W-:Y:S01]  /*10de0*/  STL [R1+0xe64], R3 ;  /* 0x000e640301007387 */ /* 0x000fe20000100800 */
[----:B------:R-:W-:Y:S01]  /*10df0*/  SHF.R.S32.HI R19, RZ, 0x1f, R20 ;  /* 0x0000001fff137819 */ /* 0x000fe20000011414 */
[----:B------:R-:W-:Y:S02]  /*10e00*/  ULDC UR35, c[0x0][0x238] ;  /* 0x00008e0000237ab9 */ /* 0x000fe40000000800 */
[----:B------:R0:W-:Y:S04]  /*10e10*/  STL [R1+0xe6c], R2 ;  /* 0x000e6c0201007387 */ /* 0x0001e80000100800 */
        /* <DEDUP_REMOVED lines=246> */
[----:B------:R-:W-:Y:S01]  /*11d80*/  STL [R1+0x304], RZ ;  /* 0x000304ff01007387 */ /* 0x000fe20000100800 */
[----:B0-----:R-:W-:-:S03]  /*11d90*/  IADD3 R2, P0, R17, UR5, RZ ;  /* 0x0000000511027c10 */ /* 0x001fc6000ff1e0ff */
[----:B------:R-:W-:Y:S04]  /*11da0*/  STL [R1+0x308], RZ ;  /* 0x000308ff01007387 */ /* 0x000fe80000100800 */
[----:B------:R-:W-:Y:S04]  /*11db0*/  STL [R1+0x30c], RZ ;  /* 0x00030cff01007387 */ /* 0x000fe80000100800 */
[----:B------:R-:W-:Y:S04]  /*11dc0*/  STL [R1+0x3f0], RZ ;  /* 0x0003f0ff01007387 */ /* 0x000fe80000100800 */
[----:B------:R-:W-:Y:S04]  /*11dd0*/  STL [R1+0x3f4], RZ ;  /* 0x0003f4ff01007387 */ /* 0x000fe80000100800 */
[----:B------:R-:W-:Y:S04]  /*11de0*/  STL [R1+0x3f8], RZ ;  /* 0x0003f8ff01007387 */ /* 0x000fe80000100800 */
[----:B------:R-:W-:Y:S01]  /*11df0*/  STL [R1+0x3fc], RZ ;  /* 0x0003fcff01007387 */ /* 0x000fe20000100800 */
[----:B------:R-:W-:-:S03]  /*11e00*/  IADD3 R4, P1, R16, UR5, RZ ;  /* 0x0000000510047c10 */ /* 0x000fc6000ff3e0ff */
[----:B------:R-:W-:Y:S01]  /*11e10*/  STL [R1+0x3e0], RZ ;  /* 0x0003e0ff01007387 */ /* 0x000fe20000100800 */
[----:B------:R-:W-:-:S03]  /*11e20*/  IADD3 R3, P2, R15, UR5, RZ ;  /* 0x000000050f037c10 */ /* 0x000fc6000ff5e0ff */
[----:B------:R-:W-:Y:S04]  /*11e30*/  STL [R1+0x3e4], RZ ;  /* 0x0003e4ff01007387 */ /* 0x000fe80000100800 */
[----:B------:R0:W-:Y:S04]  /*11e40*/  STL [R1+0xe78], R2 ;  /* 0x000e780201007387 */ /* 0x0001e80000100800 */
[----:B------:R1:W-:Y:S01]  /*11e50*/  STL [R1+0xe80], R4 ;  /* 0x000e800401007387 */ /* 0x0003e20000100800 */
[----:B0-----:R-:W-:Y:S01]  /*11e60*/  IADD3 R2, P3, R14, UR5, RZ ;  /* 0x000000050e027c10 */ /* 0x001fe2000ff7e0ff */
[----:B------:R-:W-:-:S02]  /*11e70*/  USHF.R.S32.HI UR5, URZ, 0x1f, UR5 ;  /* 0x0000001f3f057899 */ /* 0x000fc40008011405 */
[----:B------:R0:W-:Y:S04]  /*11e80*/  STL [R1+0xe88], R3 ;  /* 0x000e880301007387 */ /* 0x0001e80000100800 */
[----:B------:R2:W-:Y:S01]  /*11e90*/  STL [R1+0xe90], R2 ;  /* 0x000e900201007387 */ /* 0x0005e20000100800 */
[----:B-1----:R-:W-:Y:S02]  /*11ea0*/  IADD3.X R4, R12, UR5, RZ, P1, !PT ;  /* 0x000000050c047c10 */ /* 0x002fe40008ffe4ff */
[----:B0-----:R-:W-:Y:S01]  /*11eb0*/  IADD3.X R3, R13, UR5, RZ, P0, !PT ;  /* 0x000000050d037c10 */ /* 0x001fe200087fe4ff */
[----:B------:R-:W-:Y:S01]  /*11ec0*/  STL [R1+0x3e8], RZ ;  /* 0x0003e8ff01007387 */ /* 0x000fe20000100800 */
[----:B--2---:R-:W-:-:S03]  /*11ed0*/  IADD3.X R2, R11, UR5, RZ, P2, !PT ;  /* 0x000000050b027c10 */ /* 0x004fc600097fe4ff */
[----:B------:R-:W-:Y:S04]  /*11ee0*/  STL [R1+0x3ec], RZ ;  /* 0x0003ecff01007387 */ /* 0x000fe80000100800 */
        /* <DEDUP_REMOVED lines=13> */
[----:B0-----:R-:W-:-:S03]  /*11fc0*/  IADD3.X R4, R12, UR5, RZ, P1, !PT ;  /* 0x000000050c047c10 */ /* 0x001fc60008ffe4ff */
[----:B------:R0:W-:Y:S01]  /*11fd0*/  STL [R1+0xeb0], R2 ;  /* 0x000eb00201007387 */ /* 0x0001e20000100800 */
        /* <DEDUP_REMOVED lines=345> */
[----:B0-----:R-:W-:Y:S02]  /*13570*/  IADD3.X R3, R10, UR54, RZ, P3, !PT ;  /* 0x000000360a037c10 */ /* 0x001fe40009ffe4ff */
[----:B-1----:R-:W-:-:S02]  /*13580*/  IADD3 R4, P1, R16, UR28, RZ ;  /* 0x0000001c10047c10 */ /* 0x002fc4000ff3e0ff */
[----:B--2---:R-:W-:Y:S01]  /*13590*/  IADD3 R2, P0, R17, UR28, RZ ;  /* 0x0000001c11027c10 */ /* 0x004fe2000ff1e0ff */
[----:B------:R0:W-:Y:S04]  /*135a0*/  STL [R1+0x112c], R3 ;  /* 0x00112c0301007387 */ /* 0x0001e80000100800 */
[----:B------:R1:W-:Y:S04]  /*135b0*/  STL [R1+0x1138], R2 ;  /* 0x0011380201007387 */ /* 0x0003e80000100800 */
[----:B------:R2:W-:Y:S04]  /*135c0*/  STL [R1+0x1140], R4 ;  /* 0x0011400401007387 */ /* 0x0005e80000100800 */
[----:B------:R-:W3:Y:S01]  /*135d0*/  LDL R18, [R1+0x9c4] ;  /* 0x0009c40001127983 */ /* 0x000ee20000100800 */
[----:B0-----:R-:W-:Y:S01]  /*135e0*/  IADD3 R3, P2, R15, UR28, RZ ;  /* 0x0000001c0f037c10 */ /* 0x001fe2000ff5e0ff */
[----:B------:R-:W-:-:S02]  /*135f0*/  USHF.R.S32.HI UR42, URZ, 0x1f, UR28 ;  /* 0x0000001f3f2a7899 */ /* 0x000fc4000801141c */
[----:B-1----:R-:W-:Y:S02]  /*13600*/  IADD3 R2, P3, R14, UR28, RZ ;  /* 0x0000001c0e027c10 */ /* 0x002fe4000ff7e0ff */
[----:B------:R0:W-:Y:S04]  /*13610*/  STL [R1+0x1148], R3 ;  /* 0x0011480301007387 */ /* 0x0001e80000100800 */
[----:B------:R1:W-:Y:S01]  /*13620*/  STL [R1+0x1150], R2 ;  /* 0x0011500201007387 */ /* 0x0003e20000100800 */
[----:B--2---:R-:W-:Y:S02]  /*13630*/  IADD3.X R4, R12, UR42, RZ, P1, !PT ;  /* 0x0000002a0c047c10 */ /* 0x004fe40008ffe4ff */
[----:B0-----:R-:W-:Y:S02]  /*13640*/  IADD3.X R3, R11, UR42, RZ, P2, !PT ;  /* 0x0000002a0b037c10 */ /* 0x001fe400097fe4ff */
[----:B-1----:R-:W-:-:S05]  /*13650*/  IADD3.X R2, R13, UR42, RZ, P0, !PT ;  /* 0x0000002a0d027c10 */ /* 0x002fca00087fe4ff */
[----:B------:R0:W-:Y:S04]  /*13660*/  STL [R1+0x1134], R2 ;  /* 0x0011340201007387 */ /* 0x0001e80000100800 */
[----:B------:R1:W-:Y:S01]  /*13670*/  STL [R1+0x113c], R4 ;  /* 0x00113c0401007387 */ /* 0x0003e20000100800 */
[----:B0-----:R-:W-:-:S03]  /*13680*/  IADD3.X R2, R10, UR42, RZ, P3, !PT ;  /* 0x0000002a0a027c10 */ /* 0x001fc60009ffe4ff */
[----:B------:R0:W-:Y:S01]  /*13690*/  STL [R1+0x1144], R3 ;  /* 0x0011440301007387 */ /* 0x0001e20000100800 */
[----:B------:R-:W-:Y:S02]  /*136a0*/  USHF.R.S32.HI UR15, URZ, 0x1f, UR24 ;  /* 0x0000001f3f0f7899 */ /* 0x000fe40008011418 */
[----:B-1----:R-:W-:Y:S01]  /*136b0*/  IADD3 R4, P1, R16, UR24, RZ ;  /* 0x0000001810047c10 */ /* 0x002fe2000ff3e0ff */
[----:B------:R1:W-:Y:S01]  /*136c0*/  STL [R1+0x114c], R2 ;  /* 0x00114c0201007387 */ /* 0x0003e20000100800 */
[----:B0-----:R-:W-:Y:S02]  /*136d0*/  IADD3 R3, P0, R17, UR24, RZ ;  /* 0x0000001811037c10 */ /* 0x001fe4000ff1e0ff */
[----:B-1----:R-:W-:-:S03]  /*136e0*/  IADD3 R2, P2, R15, UR24, RZ ;  /* 0x000000180f027c10 */ /* 0x002fc6000ff5e0ff */
[----:B------:R0:W-:Y:S04]  /*136f0*/  STL [R1+0x1158], R3 ;  /* 0x0011580301007387 */ /* 0x0001e80000100800 */
[----:B------:R1:W-:Y:S04]  /*13700*/  STL [R1+0x1160], R4 ;  /* 0x0011600401007387 */ /* 0x0003e80000100800 */
[----:B------:R2:W-:Y:S01]  /*13710*/  STL [R1+0x1168], R2 ;  /* 0x0011680201007387 */ /* 0x0005e20000100800 */
[----:B0-----:R-:W-:Y:S02]  /*13720*/  IADD3 R3, P3, R14, UR24, RZ ;  /* 0x000000180e037c10 */ /* 0x001fe4000ff7e0ff */
[----:B-1----:R-:W-:-:S02]  /*13730*/  IADD3.X R4, R12, UR15, RZ, P1, !PT ;  /* 0x0000000f0c047c10 */ /* 0x002fc40008ffe4ff */
[----:B--2---:R-:W-:Y:S01]  /*13740*/  IADD3.X R2, R13, UR15, RZ, P0, !PT ;  /* 0x0000000f0d027c10 */ /* 0x004fe200087fe4ff */
[----:B------:R0:W-:Y:S04]  /*13750*/  STL [R1+0x1170], R3 ;  /* 0x0011700301007387 */ /* 0x0001e80000100800 */
[----:B------:R1:W-:Y:S01]  /*13760*/  STL [R1+0x1154], R2 ;  /* 0x0011540201007387 */ /* 0x0003e20000100800 */
[----:B0-----:R-:W-:-:S03]  /*13770*/  IADD3.X R3, R11, UR15, RZ, P2, !PT ;  /* 0x0000000f0b037c10 */ /* 0x001fc600097fe4ff */
[----:B------:R-:W-:Y:S01]  /*13780*/  STL [R1+0x115c], R4 ;  /* 0x00115c0401007387 */ /* 0x000fe20000100800 */
[----:B-1----:R-:W-:-:S03]  /*13790*/  IADD3.X R2, R10, UR15, RZ, P3, !PT ;  /* 0x0000000f0a027c10 */ /* 0x002fc60009ffe4ff */
[----:B------:R0:W-:Y:S04]  /*137a0*/  STL [R1+0x1164], R3 ;  /* 0x0011640301007387 */ /* 0x0001e80000100800 */
[----:B------:R1:W-:Y:S01]  /*137b0*/  STL [R1+0x116c], R2 ;  /* 0x00116c0201007387 */ /* 0x0003e20000100800 */
[----:B0-----:R-:W-:Y:S02]  /*137c0*/  IADD3 R3, P0, R17, UR20, RZ ;  /* 0x0000001411037c10 */ /* 0x001fe4000ff1e0ff */
[----:B-1----:R-:W-:-:S03]  /*137d0*/  IADD3 R2, P1, R16, UR20, RZ ;  /* 0x0000001410027c10 */ /* 0x002fc6000ff3e0ff */
[----:B------:R0:W-:Y:S01]  /*137e0*/  STL [R1+0x1178], R3 ;  /* 0x0011780301007387 */ /* 0x0001e20000100800 */
[----:B------:R-:W-:-:S03]  /*137f0*/  USHF.R.S32.HI UR30, URZ, 0x1f, UR20 ;  /* 0x0000001f3f1e7899 */ /* 0x000fc60008011414 */
[----:B------:R1:W-:Y:S01]  /*13800*/  STL [R1+0x1180], R2 ;  /* 0x0011800201007387 */ /* 0x0003e20000100800 */
[----:B0-----:R-:W-:Y:S02]  /*13810*/  IADD3 R3, P2, R15, UR20, RZ ;  /* 0x000000140f037c10 */ /* 0x001fe4000ff5e0ff */
[----:B-1----:R-:W-:-:S03]  /*13820*/  IADD3 R2, P3, R14, UR20, RZ ;  /* 0x000000140e027c10 */ /* 0x002fc6000ff7e0ff */
[----:B------:R0:W-:Y:S01]  /*13830*/  STL [R1+0x1188], R3 ;  /* 0x0011880301007387 */ /* 0x0001e20000100800 */
[----:B------:R-:W-:-:S03]  /*13840*/  LEA.HI R19, R19, R20, RZ, 0x7 ;  /* 0x0000001413137211 */ /* 0x000fc600078f38ff */
[----:B------:R1:W-:Y:S01]  /*13850*/  STL [R1+0x1190], R2 ;  /* 0x0011900201007387 */ /* 0x0003e20000100800 */
[----:B------:R-:W-:Y:S02]  /*13860*/  IADD3.X R4, R12, UR30, RZ, P1, !PT ;  /* 0x0000001e0c047c10 */ /* 0x000fe40008ffe4ff */
[----:B0-----:R-:W-:Y:S02]  /*13870*/  SHF.R.S32.HI R3, RZ, 0x7, R19 ;  /* 0x00000007ff037819 */ /* 0x001fe40000011413 */
[----:B-1----:R-:W-:Y:S02]  /*13880*/  IADD3.X R2, R13, UR30, RZ, P0, !PT ;  /* 0x0000001e0d027c10 */ /* 0x002fe400087fe4ff */
[----:B------:R-:W-:-:S03]  /*13890*/  IADD3.X R3, R11, UR30, RZ, P2, !PT ;  /* 0x0000001e0b037c10 */ /* 0x000fc600097fe4ff */
[----:B------:R0:W-:Y:S04]  /*138a0*/  STL [R1+0x1174], R2 ;  /* 0x0011740201007387 */ /* 0x0001e80000100800 */
[----:B------:R4:W-:Y:S01]  /*138b0*/  STL [R1+0x117c], R4 ;  /* 0x00117c0401007387 */ /* 0x0009e20000100800 */
[----:B0-----:R-:W-:-:S03]  /*138c0*/  IADD3.X R2, R10, UR30, RZ, P3, !PT ;  /* 0x0000001e0a027c10 */ /* 0x001fc60009ffe4ff */
[----:B------:R0:W-:Y:S04]  /*138d0*/  STL [R1+0x1184], R3 ;  /* 0x0011840301007387 */ /* 0x0001e80000100800 */
[----:B------:R1:W-:Y:S01]  /*138e0*/  STL [R1+0x118c], R2 ;  /* 0x00118c0201007387 */ /* 0x0003e20000100800 */
[C---:B----4-:R-:W-:Y:S02]  /*138f0*/  LOP3.LUT R4, R0.reuse, 0x20, RZ, 0x3c, !PT ;  /* 0x0000002000047812 */ /* 0x050fe400078e3cff */
[C---:B0-----:R-:W-:Y:S02]  /*13900*/  LOP3.LUT R3, R0.reuse, 0x40, RZ, 0x3c, !PT ;  /* 0x0000004000037812 */ /* 0x041fe400078e3cff */
[----:B------:R-:W-:Y:S02]  /*13910*/  IADD3 R3, P2, R17, UR16, RZ ;  /* 0x0000001011037c10 */ /* 0x000fe4000ff5e0ff */
[----:B-1----:R-:W-:-:S02]  /*13920*/  LOP3.LUT R2, R0, 0x60, RZ, 0x3c, !PT ;  /* 0x0000006000027812 */ /* 0x002fc400078e3cff */
[----:B------:R-:W-:Y:S01]  /*13930*/  IADD3 R2, P1, R16, UR16, RZ ;  /* 0x0000001010027c10 */ /* 0x000fe2000ff3e0ff */
[----:B------:R0:W-:Y:S01]  /*13940*/  STL [R1+0x1198], R3 ;  /* 0x0011980301007387 */ /* 0x0001e20000100800 */
[----:B------:R-:W-:-:S03]  /*13950*/  USHF.R.S32.HI UR38, URZ, 0x1f, UR16 ;  /* 0x0000001f3f267899 */ /* 0x000fc60008011410 */
[----:B------:R1:W-:Y:S01]  /*13960*/  STL [R1+0x11a0], R2 ;  /* 0x0011a00201007387 */ /* 0x0003e20000100800 */
[----:B0-----:R-:W-:Y:S02]  /*13970*/  IADD3 R3, P4, R14, UR16, RZ ;  /* 0x000000100e037c10 */ /* 0x001fe4000ff9e0ff */
[----:B-1----:R-:W-:Y:S01]  /*13980*/  IADD3 R2, P6, R17, UR10, RZ ;  /* 0x0000000a11027c10 */ /* 0x002fe2000ffde0ff */
[----:B------:R-:W-:Y:S02]  /*13990*/  USHF.R.S32.HI UR22, URZ, 0x1f, UR10 ;  /* 0x0000001f3f167899 */ /* 0x000fe4000801140a */
[----:B------:R-:W-:Y:S02]  /*139a0*/  USHF.R.S32.HI UR8, URZ, 0x1f, UR6 ;  /* 0x0000001f3f087899 */ /* 0x000fe40008011406 */
[----:B------:R-:W-:Y:S02]  /*139b0*/  USHF.R.S32.HI UR14, URZ, 0x1f, UR61 ;  /* 0x0000001f3f0e7899 */ /* 0x000fe4000801143d */
[----:B------:R-:W-:-:S02]  /*139c0*/  USHF.R.S32.HI UR18, URZ, 0x1f, UR59 ;  /* 0x0000001f3f127899 */ /* 0x000fc4000801143b */
[----:B------:R-:W-:Y:S02]  /*139d0*/  USHF.R.S32.HI UR60, URZ, 0x1f, UR57 ;  /* 0x0000001f3f3c7899 */ /* 0x000fe40008011439 */
[----:B------:R-:W-:Y:S01]  /*139e0*/  USHF.R.S32.HI UR5, URZ, 0x1f, UR55 ;  /* 0x0000001f3f057899 */ /* 0x000fe20008011437 */
[----:B---3--:R-:W-:Y:S02]  /*139f0*/  LOP3.LUT R4, R18, 0x40, RZ, 0x3c, !PT ;  /* 0x0000004012047812 */ /* 0x008fe400078e3cff */
[----:B------:R-:W-:-:S05]  /*13a00*/  IADD3 R4, P0, R15, UR16, RZ ;  /* 0x000000100f047c10 */ /* 0x000fca000ff1e0ff */
[----:B------:R0:W-:Y:S04]  /*13a10*/  STL [R1+0x11a8], R4 ;  /* 0x0011a80401007387 */ /* 0x0001e80000100800 */
[----:B------:R1:W-:Y:S04]  /*13a20*/  STL [R1+0x11b0], R3 ;  /* 0x0011b00301007387 */ /* 0x0003e80000100800 */
[----:B------:R2:W-:Y:S01]  /*13a30*/  STL [R1+0x11b8], R2 ;  /* 0x0011b80201007387 */ /* 0x0005e20000100800 */
[----:B0-----:R-:W-:Y:S02]  /*13a40*/  IADD3 R4, P5, R16, UR10, RZ ;  /* 0x0000000a10047c10 */ /* 0x001fe4000ffbe0ff */
[----:B-1----:R-:W-:-:S03]  /*13a50*/  IADD3 R3, P3, R15, UR10, RZ ;  /* 0x0000000a0f037c10 */ /* 0x002fc6000ff7e0ff */
[----:B------:R0:W-:Y:S01]  /*13a60*/  STL [R1+0x11c0], R4 ;  /* 0x0011c00401007387 */ /* 0x0001e20000100800 */
[----:B--2---:R-:W-:-:S03]  /*13a70*/  IADD3.X R2, R13, UR38, RZ, P2, !PT ;  /* 0x000000260d027c10 */ /* 0x004fc600097fe4ff */
[----:B------:R1:W-:Y:S04]  /*13a80*/  STL [R1+0x11c8], R3 ;  /* 0x0011c80301007387 */ /* 0x0003e80000100800 */
[----:B------:R2:W-:Y:S01]  /*13a90*/  STL [R1+0x1194], R2 ;  /* 0x0011940201007387 */ /* 0x0005e20000100800 */
[----:B0-----:R-:W-:Y:S02]  /*13aa0*/  IADD3 R4, P2, R14, UR10, RZ ;  /* 0x0000000a0e047c10 */ /* 0x001fe4000ff5e0ff */
[----:B-1----:R-:W-:-:S03]  /*13ab0*/  IADD3.X R3, R12, UR38, RZ, P1, !PT ;  /* 0x000000260c037c10 */ /* 0x002fc60008ffe4ff */
[----:B------:R0:W-:Y:S01]  /*13ac0*/  STL [R1+0x11d0], R4 ;  /* 0x0011d00401007387 */ /* 0x0001e20000100800 */
[----:B--2---:R-:W-:-:S03]  /*13ad0*/  IADD3 R2, P1, R17, UR6, RZ ;  /* 0x0000000611027c10 */ /* 0x004fc6000ff3e0ff */
[----:B------:R1:W-:Y:S04]  /*13ae0*/  STL [R1+0x119c], R3 ;  /* 0x00119c0301007387 */ /* 0x0003e80000100800 */
[----:B------:R2:W-:Y:S01]  /*13af0*/  STL [R1+0x11d8], R2 ;  /* 0x0011d80201007387 */ /* 0x0005e20000100800 */
[----:B0-----:R-:W-:Y:S02]  /*13b00*/  IADD3.X R4, R11, UR38, RZ, P0, !PT ;  /* 0x000000260b047c10 */ /* 0x001fe400087fe4ff */
        /* <DEDUP_REMOVED lines=93> */
[----:B------:R1:W-:Y:S01]  /*140e0*/  STL [R1+0x125c], R3 ;  /* 0x00125c0301007387 */ /* 0x0003e20000100800 */
[----:B------:R-:W-:-:S03]  /*140f0*/  USHF.R.S32.HI UR56, URZ, 0x1f, UR53 ;  /* 0x0000001f3f387899 */ /* 0x000fc60008011435 */
        /* <DEDUP_REMOVED lines=16> */
[----:B--2---:R-:W-:Y:S01]  /*14200*/  IADD3.X R2, R11, UR56, RZ, P0, !PT ;  /* 0x000000380b027c10 */ /* 0x004fe200087fe4ff */
[----:B------:R-:W-:Y:S02]  /*14210*/  USHF.R.S32.HI UR58, URZ, 0x1f, UR51 ;  /* 0x0000001f3f3a7899 */ /* 0x000fe40008011433 */
        /* <DEDUP_REMOVED lines=12> */
[----:B------:R1:W-:Y:S01]  /*142e0*/  STL [R1+0x12d0], R3 ;  /* 0x0012d00301007387 */ /* 0x0003e20000100800 */
[----:B------:R-:W-:-:S03]  /*142f0*/  USHF.R.S32.HI UR52, URZ, 0x1f, UR49 ;  /* 0x0000001f3f347899 */ /* 0x000fc60008011431 */
        /* <DEDUP_REMOVED lines=256> */
[----:B0-----:R-:W-:Y:S02]  /*15300*/  IADD3.X R4, R11, UR20, RZ, P4, !PT ;  /* 0x000000140b047c10 */ /* 0x001fe4000a7fe4ff */
[----:B-1----:R-:W-:-:S03]  /*15310*/  IADD3.X R3, R10, UR20, RZ, P6, !PT ;  /* 0x000000140a037c10 */ /* 0x002fc6000b7fe4ff */
[----:B------:R0:W-:Y:S01]  /*15320*/  STL [R1+0x1484], R4 ;  /* 0x0014840401007387 */ /* 0x0001e20000100800 */
[----:B--2---:R-:W-:-:S03]  /*15330*/  IADD3.X R2, R13, UR7, RZ, P5, !PT ;  /* 0x000000070d027c10 */ /* 0x004fc6000affe4ff */
[----:B------:R1:W-:Y:S04]  /*15340*/  STL [R1+0x148c], R3 ;  /* 0x00148c0301007387 */ /* 0x0003e80000100800 */
[----:B------:R2:W-:Y:S01]  /*15350*/  STL [R1+0x1494], R2 ;  /* 0x0014940201007387 */ /* 0x0005e20000100800 */
[----:B0-----:R-:W-:Y:S02]  /*15360*/  IADD3.X R4, R12, UR7, RZ, P3, !PT ;  /* 0x000000070c047c10 */ /* 0x001fe40009ffe4ff */
[----:B-1----:R-:W-:Y:S02]  /*15370*/  IADD3.X R3, R11, UR7, RZ, P2, !PT ;  /* 0x000000070b037c10 */ /* 0x002fe400097fe4ff */
[----:B--2---:R-:W-:Y:S01]  /*15380*/  IADD3.X R2, R10, UR7, RZ, P1, !PT ;  /* 0x000000070a027c10 */ /* 0x004fe20008ffe4ff */
[----:B------:R0:W-:Y:S04]  /*15390*/  STL [R1+0x149c], R4 ;  /* 0x00149c0401007387 */ /* 0x0001e80000100800 */
[----:B------:R0:W-:Y:S04]  /*153a0*/  STL [R1+0x14ac], R2 ;  /* 0x0014ac0201007387 */ /* 0x0001e80000100800 */
[----:B------:R0:W-:Y:S01]  /*153b0*/  STL [R1+0x14a4], R3 ;  /* 0x0014a40301007387 */ /* 0x0001e20000100800 */
[----:B------:R-:W-:-:S04]  /*153c0*/  USHF.L.U32 UR9, UR9, 0x7, URZ ;  /* 0x0000000709097899 */ /* 0x000fc8000800063f */
[----:B------:R-:W-:-:S12]  /*153d0*/  USHF.R.S32.HI UR30, URZ, 0x1f, UR9 ;  /* 0x0000001f3f1e7899 */ /* 0x000fd80008011409 */
.L_x_1:
[----:B0-2---:R-:W2:Y:S01]  /*153e0*/  LDL R2, [R1+0xd5c] ;  /* 0x000d5c0001027983 */ /* 0x005ea20000100800 */
[----:B------:R-:W2:Y:S03]  /*153f0*/  LDC R38, c[0x0][0x230] ;  /* 0x00008c00ff267b82 */ /* 0x000ea60000000800 */
[----:B------:R-:W3:Y:S04]  /*15400*/  LDL R3, [R1+0x8ec] ;  /* 0x0008ec0001037983 */ /* 0x000ee80000100800 */
[----:B------:R-:W-:Y:S04]  /*15410*/  STL [R1+0x2cf4], R30 ;  /* 0x002cf41e01007387 */ /* 0x000fe80000100800 */
        /* <DEDUP_REMOVED lines=72> */
[----:B------:R-:W-:Y:S01]  /*158a0*/  STL [R1+0x2f3c], R30 ;  /* 0x002f3c1e01007387 */ /* 0x000fe20000100800 */
[----:B--2---:R-:W-:-:S03]  /*158b0*/  IMAD R38, R2, -0x80, R38 ;  /* 0xffffff8002267824 */ /* 0x004fc600078e0226 */
[----:B------:R-:W-:Y:S02]  /*158c0*/  STL [R1+0x2f44], R30 ;  /* 0x002f441e01007387 */ /* 0x000fe40000100800 */
[----:B------:R-:W-:Y:S02]  /*158d0*/  ISETP.GT.AND P1, PT, R38, RZ, PT ;  /* 0x000000ff2600720c */ /* 0x000fe40003f24270 */
        /* <DEDUP_REMOVED lines=297> */
[----:B------:R0:W-:Y:S04]  /*16b70*/  STL [R1+0x32c0], R31 ;  /* 0x0032c01f01007387 */ /* 0x0001e80000100800 */
[----:B------:R-:W-:Y:S04]  /*16b80*/  STL [R1+0x2cec], R29 ;  /* 0x002cec1d01007387 */ /* 0x000fe80000100800 */
[----:B------:R-:W-:Y:S01]  /*16b90*/  STL [R1+0x2ce8], R28 ;  /* 0x002ce81c01007387 */ /* 0x000fe20000100800 */
[----:B0-----:R-:W-:-:S03]  /*16ba0*/  PRMT R31, RZ, 0x7610, R31 ;  /* 0x00007610ff1f7816 */ /* 0x001fc6000000001f */
        /* <DEDUP_REMOVED lines=53> */
[----:B-----5:R-:W-:Y:S04]  /*16f00*/  STL [R1+0x28b8], R0 ;  /* 0x0028b80001007387 */ /* 0x020fe80000100800 */
        /* <DEDUP_REMOVED lines=49> */
[----:B------:R-:W0:Y:S03]  /*17220*/  S2R R2, SR_TID.X ;  /* 0x0000000000027919 */ /* 0x000e260000002100 */
        /* <DEDUP_REMOVED lines=8> */
[----:B0-----:R-:W-:-:S03]  /*172b0*/  LOP3.LUT R2, R2, 0x1f, RZ, 0xc0, !PT ;  /* 0x0000001f02027812 */ /* 0x001fc600078ec0ff */
[----:B------:R-:W-:Y:S01]  /*172c0*/  STL [R1+0x2a84], R0 ;  /* 0x002a840001007387 */ /* 0x000fe20000100800 */
[----:B------:R-:W-:-:S03]  /*172d0*/  ISETP.GE.AND P0, PT, R2, R38, PT ;  /* 0x000000260200720c */ /* 0x000fc60003f06270 */
        /* <DEDUP_REMOVED lines=28> */
[----:B------:R-:W3:Y:S01]  /*174a0*/  LDL R2, [R1+0x8e8] ;  /* 0x0008e80001027983 */ /* 0x000ee20000100800 */
[----:B------:R-:W-:-:S02]  /*174b0*/  PRMT R30, RZ, 0x7610, R30 ;  /* 0x00007610ff1e7816 */ /* 0x000fc4000000001e */
[----:B------:R-:W-:Y:S02]  /*174c0*/  ISETP.GT.AND P2, PT, R38, 0x1, PT ;  /* 0x000000012600780c */ /* 0x000fe40003f44270 */
[----:B---3--:R-:W-:-:S04]  /*174d0*/  @P1 LOP3.LUT R3, R3, R2, RZ, 0x3c, !PT ;  /* 0x0000000203031212 */ /* 0x008fc800078e3cff */
[----:B------:R-:W-:-:S04]  /*174e0*/  @P1 LOP3.LUT R2, R3, R2, RZ, 0x3c, !PT ;  /* 0x0000000203021212 */ /* 0x000fc800078e3cff */
[----:B------:R-:W-:-:S05]  /*174f0*/  @P1 LOP3.LUT R3, R3, R2, RZ, 0x3c, !PT ;  /* 0x0000000203031212 */ /* 0x000fca00078e3cff */
[----:B------:R-:W2:Y:S04]  /*17500*/  @P1 LDG.E.U8 R31, desc[UR32][R2.64] ;  /* 0x00000020021f1981 */ /* 0x000ea8000c1e1100 */
[----:B--2---:R0:W-:Y:S04]  /*17510*/  STL [R1+0xb50], R31 ;  /* 0x000b501f01007387 */ /* 0x0041e80000100800 */
[----:B0-----:R-:W2:Y:S04]  /*17520*/  LDL.LU R31, [R1+0x32c0] ;  /* 0x0032c000011f7983 */ /* 0x001ea80000300800 */
[----:B------:R-:W3:Y:S04]  /*17530*/  LDL R2, [R1+0x8f0] ;  /* 0x0008f00001027983 */ /* 0x000ee80000100800 */
[----:B------:R-:W3:Y:S01]  /*17540*/  LDL R3, [R1+0x8f4] ;  /* 0x0008f40001037983 */ /* 0x000ee20000100800 */
[----:B--2---:R-:W-:-:S02]  /*17550*/  PRMT R31, RZ, 0x7610, R31 ;  /* 0x00007610ff1f7816 */ /* 0x004fc4000000001f */
        /* <DEDUP_REMOVED lines=26> */
[----:B------:R-:W-:-:S02]  /*17700*/  ISETP.GT.AND P1, PT, R38, 0x2, PT ;  /* 0x000000022600780c */ /* 0x000fc40003f24270 */
[----:B--2---:R-:W-:Y:S02]  /*17710*/  PRMT R30, RZ, 0x7610, R30 ;  /* 0x00007610ff1e7816 */ /* 0x004fe4000000001e */
        /* <DEDUP_REMOVED lines=3402> */
[----:B------:R-:W-:-:S02]  /*24bc0*/  PRMT R29, RZ, 0x7610, R29 ;  /* 0x00007610ff1d7816 */ /* 0x000fc4000000001d */
[----:B------:R-:W-:Y:S02]  /*24bd0*/  PRMT R28, RZ, 0x7610, R28 ;  /* 0x00007610ff1c7816 */ /* 0x000fe4000000001c */
[----:B------:R-:W-:Y:S02]  /*24be0*/  PRMT R27, RZ, 0x7610, R27 ;  /* 0x00007610ff1b7816 */ /* 0x000fe4000000001b */
[----:B------:R-:W-:Y:S02]  /*24bf0*/  ISETP.GT.AND P1, PT, R38, 0x5e, PT ;  /* 0x0000005e2600780c */ /* 0x000fe40003f24270 */
[----:B---3--:R-:W-:-:S04]  /*24c00*/  @P2 LOP3.LUT R3, R3, R2, RZ, 0x3c, !PT ;  /* 0x0000000203032212 */ /* 0x008fc800078e3cff */
[----:B------:R-:W-:-:S04]  /*24c10*/  @P2 LOP3.LUT R2, R3, R2, RZ, 0x3c, !PT ;  /* 0x0000000203022212 */ /* 0x000fc800078e3cff */
[----:B------:R-:W-:-:S05]  /*24c20*/  @P2 LOP3.LUT R3, R3, R2, RZ, 0x3c, !PT ;  /* 0x0000000203032212 */ /* 0x000fca00078e3cff */
[----:B------:R-:W3:Y:S04]  /*24c30*/  @P2 LDG.E.U8 R31, desc[UR32][R2.64] ;  /* 0x00000020021f2981 */ /* 0x000ee8000c1e1100 */
[----:B---3--:R0:W-:Y:S04]  /*24c40*/  STL [R1+0x144], R31 ;  /* 0x0001441f01007387 */ /* 0x0081e80000100800 */
[----:B0-----:R-:W3:Y:S04]  /*24c50*/  LDL.LU R31, [R1+0x2cf0] ;  /* 0x002cf000011f7983 */ /* 0x001ee80000300800 */
[----:B------:R-:W4:Y:S04]  /*24c60*/  LDL R2, [R1+0x2110] ;  /* 0x0021100001027983 */ /* 0x000f280000100800 */
[----:B------:R-:W4:Y:S02]  /*24c70*/  LDL R3, [R1+0x2114] ;  /* 0x0021140001037983 */ /* 0x000f240000100800 */
[----:B----4-:R-:W-:-:S04]  /*24c80*/  @P2 LOP3.LUT R3, R3, R2, RZ, 0x3c, !PT ;  /* 0x0000000203032212 */ /* 0x010fc800078e3cff */
[----:B------:R-:W-:-:S04]  /*24c90*/  @P2 LOP3.LUT R2, R3, R2, RZ, 0x3c, !PT ;  /* 0x0000000203022212 */ /* 0x000fc800078e3cff */
[----:B------:R-:W-:-:S05]  /*24ca0*/  @P2 LOP3.LUT R3, R3, R2, RZ, 0x3c, !PT ;  /* 0x0000000203032212 */ /* 0x000fca00078e3cff */
[----:B------:R-:W4:Y:S04]  /*24cb0*/  @P2 LDG.E.U8 R29, desc[UR32][R2.64] ;  /* 0x00000020021d2981 */ /* 0x000f28000c1e1100 */
[----:B----4-:R0:W-:Y:S04]  /*24cc0*/  STL [R1+0x140], R29 ;  /* 0x0001401d01007387 */ /* 0x0101e80000100800 */
[----:B0-----:R-:W4:Y:S04]  /*24cd0*/  LDL.LU R29, [R1+0x2cec] ;  /* 0x002cec00011d7983 */ /* 0x001f280000300800 */
[----:B------:R-:W2:Y:S04]  /*24ce0*/  LDL R2, [R1+0x2108] ;  /* 0x0021080001027983 */ /* 0x000ea80000100800 */
[----:B------:R-:W2:Y:S02]  /*24cf0*/  LDL R3, [R1+0x210c] ;  /* 0x00210c0001037983 */ /* 0x000ea40000100800 */
[----:B--2---:R-:W-:-:S04]  /*24d00*/  @P2 LOP3.LUT R3, R3, R2, RZ, 0x3c, !PT ;  /* 0x0000000203032212 */ /* 0x004fc800078e3cff */
        /* <DEDUP_REMOVED lines=8> */
[----:B---3--:R-:W-:-:S04]  /*24d90*/  @P2 LOP3.LUT R3, R3, R2, RZ, 0x3c, !PT ;  /* 0x0000000203032212 */ /* 0x008fc800078e3cff */
[----:B------:R-:W-:-:S04]  /*24da0*/  @P2 LOP3.LUT R2, R3, R2, RZ, 0x3c, !PT ;  /* 0x0000000203022212 */ /* 0x000fc800078e3cff */
[----:B------:R-:W-:-:S05]  /*24db0*/  @P2 LOP3.LUT R3, R3, R2, RZ, 0x3c, !PT ;  /* 0x0000000203032212 */ /* 0x000fca00078e3cff */
[----:B------:R-:W3:Y:S04]  /*24dc0*/  @P2 LDG.E.U8 R27, desc[UR32][R2.64] ;  /* 0x00000020021b2981 */ /* 0x000ee8000c1e1100 */
[----:B---3--:R0:W-:Y:S04]  /*24dd0*/  STL [R1+0x138], R27 ;  /* 0x0001381b01007387 */ /* 0x0081e80000100800 */
[----:B0-----:R-:W3:Y:S04]  /*24de0*/  LDL.LU R27, [R1+0x2ce4] ;  /* 0x002ce400011b7983 */ /* 0x001ee80000300800 */
[----:B------:R-:W4:Y:S04]  /*24df0*/  LDL R2, [R1+0x20f8] ;  /* 0x0020f80001027983 */ /* 0x000f280000100800 */
[----:B------:R-:W4:Y:S01]  /*24e00*/  LDL R3, [R1+0x20fc] ;  /* 0x0020fc0001037983 */ /* 0x000f220000100800 */
[----:B------:R-:W-:-:S02]  /*24e10*/  PRMT R18, RZ, 0x7610, R18 ;  /* 0x00007610ff127816 */ /* 0x000fc40000000012 */
[----:B------:R-:W-:Y:S02]  /*24e20*/  PRMT R12, RZ, 0x7610, R12 ;  /* 0x00007610ff0c7816 */ /* 0x000fe4000000000c */
[----:B------:R-:W-:Y:S02]  /*24e30*/  PRMT R23, RZ, 0x7610, R23 ;  /* 0x00007610ff177816 */ /* 0x000fe40000000017 */
[----:B------:R-:W-:Y:S02]  /*24e40*/  ISETP.GT.AND P2, PT, R38, 0x5f, PT ;  /* 0x0000005f2600780c */ /* 0x000fe40003f44270 */
        /* <DEDUP_REMOVED lines=15> */
[----:B------:R-:W3:Y:S02]  /*24f40*/  LDL R3, [R1+0x20ec] ;  /* 0x0020ec0001037983 */ /* 0x000ee40000100800 */
        /* <DEDUP_REMOVED lines=9> */
[----:B----4-:R-:W-:-:S04]  /*24fe0*/  @P1 LOP3.LUT R3, R3, R2, RZ, 0x3c, !PT ;  /* 0x0000000203031212 */ /* 0x010fc800078e3cff */
[----:B------:R-:W-:-:S04]  /*24ff0*/  @P1 LOP3.LUT R2, R3, R2, RZ, 0x3c, !PT ;  /* 0x0000000203021212 */ /* 0x000fc800078e3cff */
[----:B------:R-:W-:-:S05]  /*25000*/  @P1 LOP3.LUT R3, R3, R2, RZ, 0x3c, !PT ;  /* 0x0000000203031212 */ /* 0x000fca00078e3cff */
[----:B------:R-:W4:Y:S04]  /*25010*/  @P1 LDG.E.U8 R23, desc[UR32][R2.64] ;  /* 0x0000002002171981 */ /* 0x000f28000c1e1100 */
[----:B----4-:R0:W-:Y:S04]  /*25020*/  STL [R1+0x128], R23 ;  /* 0x0001281701007387 */ /* 0x0101e80000100800 */
[----:B0-----:R-:W4:Y:S04]  /*25030*/  LDL.LU R23, [R1+0x2cd4] ;  /* 0x002cd40001177983 */ /* 0x001f280000300800 */
[----:B------:R-:W2:Y:S04]  /*25040*/  LDL R2, [R1+0x20d8] ;  /* 0x0020d80001027983 */ /* 0x000ea80000100800 */
[----:B------:R-:W2:Y:S01]  /*25050*/  LDL R3, [R1+0x20dc] ;  /* 0x0020dc0001037983 */ /* 0x000ea20000100800 */
[----:B------:R-:W-:-:S02]  /*25060*/  PRMT R14, RZ, 0x7610, R14 ;  /* 0x00007610ff0e7816 */ /* 0x000fc4000000000e */
[----:B------:R-:W-:Y:S02]  /*25070*/  PRMT R10, RZ, 0x7610, R10 ;  /* 0x00007610ff0a7816 */ /* 0x000fe4000000000a */
[----:B------:R-:W-:Y:S02]  /*25080*/  PRMT R22, RZ, 0x7610, R22 ;  /* 0x00007610ff167816 */ /* 0x000fe40000000016 */
[----:B------:R-:W-:Y:S02]  /*25090*/  ISETP.GT.AND P1, PT, R38, 0x60, PT ;  /* 0x000000602600780c */ /* 0x000fe40003f24270 */
        /* <DEDUP_REMOVED lines=308> */
[----:B------:R-:W3:Y:S04]  /*263e0*/  LDL R2, [R1+0x1fc8] ;  /* 0x001fc80001027983 */ /* 0x000ee80000100800 */
[----:B------:R-:W3:Y:S04]  /*263f0*/  LDL R3, [R1+0x1fcc] ;  /* 0x001fcc0001037983 */ /* 0x000ee80000100800 */
[----:B--2---:R0:W-:Y:S04]  /*26400*/  STL [R1+0xa0], R30 ;  /* 0x0000a01e01007387 */ /* 0x0041e80000100800 */
[----:B0-----:R-:W2:Y:S01]  /*26410*/  LDL R30, [R1+0x1fa4] ;  /* 0x001fa400011e7983 */ /* 0x001ea20000100800 */
        /* <DEDUP_REMOVED lines=43> */
[----:B------:R-:W2:Y:S01]  /*266d0*/  LDL R3, [R1+0x1fa0] ;  /* 0x001fa00001037983 */ /* 0x000ea20000100800 */
[----:B------:R-:W-:Y:S01]  /*266e0*/  @P1 IMAD.MOV.U32 R2, RZ, RZ, R30 ;  /* 0x000000ffff021224 */ /* 0x000fe200078e001e */
[----:B------:R-:W-:-:S02]  /*266f0*/  PRMT R40, RZ, 0x7610, R40 ;  /* 0x00007610ff287816 */ /* 0x000fc40000000028 */
[----:B------:R-:W3:Y:S04]  /*26700*/  LDL R30, [R1+0x1f7c] ;  /* 0x001f7c00011e7983 */ /* 0x000ee80000100800 */
[----:B--2---:R-:W2:Y:S04]  /*26710*/  @P1 LDG.E.U8 R39, desc[UR32][R2.64] ;  /* 0x0000002002271981 */ /* 0x004ea8000c1e1100 */
[----:B--2---:R0:W-:Y:S04]  /*26720*/  STL [R1+0x88], R39 ;  /* 0x0000882701007387 */ /* 0x0041e80000100800 */
[----:B0-----:R-:W2:Y:S04]  /*26730*/  LDL.LU R39, [R1+0x2c38] ;  /* 0x002c380001277983 */ /* 0x001ea80000300800 */
        /* <DEDUP_REMOVED lines=37> */
[----:B------:R-:W3:Y:S01]  /*26990*/  LDL R3, [R1+0x1f78] ;  /* 0x001f780001037983 */ /* 0x000ee20000100800 */
[----:B------:R-:W-:Y:S01]  /*269a0*/  @P1 IMAD.MOV.U32 R2, RZ, RZ, R30 ;  /* 0x000000ffff021224 */ /* 0x000fe200078e001e */
[----:B------:R-:W-:-:S02]  /*269b0*/  PRMT R53, RZ, 0x7610, R53 ;  /* 0x00007610ff357816 */ /* 0x000fc40000000035 */
[----:B------:R-:W2:Y:S01]  /*269c0*/  LDL R30, [R1+0x1f54] ;  /* 0x001f5400011e7983 */ /* 0x000ea20000100800 */
[----:B------:R-:W-:Y:S02]  /*269d0*/  PRMT R55, RZ, 0x7610, R55 ;  /* 0x00007610ff377816 */ /* 0x000fe40000000037 */
[----:B------:R-:W-:Y:S02]  /*269e0*/  PRMT R31, RZ, 0x7610, R31 ;  /* 0x00007610ff1f7816 */ /* 0x000fe4000000001f */
[----:B------:R-:W-:Y:S01]  /*269f0*/  ISETP.GT.AND P2, PT, R38, 0x6b, PT ;  /* 0x0000006b2600780c */ /* 0x000fe20003f44270 */
[----:B---3--:R-:W3:Y:S04]  /*26a00*/  @P1 LDG.E.U8 R51, desc[UR32][R2.64] ;  /* 0x0000002002331981 */ /* 0x008ee8000c1e1100 */
        /* <DEDUP_REMOVED lines=23> */
[----:B------:R0:W3:Y:S04]  /*26b80*/  @P1 LDG.E.U8 R31, desc[UR32][R2.64] ;  /* 0x00000020021f1981 */ /* 0x0000e8000c1e1100 */
[----:B------:R-:W0:Y:S04]  /*26b90*/  LDL R2, [R1+0x1f58] ;  /* 0x001f580001027983 */ /* 0x000e280000100800 */
[----:B------:R-:W0:Y:S01]  /*26ba0*/  LDL R3, [R1+0x1f5c] ;  /* 0x001f5c0001037983 */ /* 0x000e220000100800 */
[----:B------:R-:W-:Y:S02]  /*26bb0*/  PRMT R56, RZ, 0x7610, R56 ;  /* 0x00007610ff387816 */ /* 0x000fe40000000038 */
[----:B0-----:R-:W-:-:S04]  /*26bc0*/  @P2 LOP3.LUT R3, R3, R2, RZ, 0x3c, !PT ;  /* 0x0000000203032212 */ /* 0x001fc800078e3cff */
[----:B------:R-:W-:-:S04]  /*26bd0*/  @P2 LOP3.LUT R2, R3, R2, RZ, 0x3c, !PT ;  /* 0x0000000203022212 */ /* 0x000fc800078e3cff */
[----:B------:R-:W-:-:S05]  /*26be0*/  @P2 LOP3.LUT R3, R3, R2, RZ, 0x3c, !PT ;  /* 0x0000000203032212 */ /* 0x000fca00078e3cff */
[----:B------:R-:W4:Y:S04]  /*26bf0*/  @P2 LDG.E.U8 R56, desc[UR32][R2.64] ;  /* 0x0000002002382981 */ /* 0x000f28000c1e1100 */
[----:B---3--:R0:W-:Y:S04]  /*26c00*/  STL [R1+0x68], R31 ;  /* 0x0000681f01007387 */ /* 0x0081e80000100800 */
[----:B0-----:R-:W3:Y:S04]  /*26c10*/  LDL R31, [R1+0x1f3c] ;  /* 0x001f3c00011f7983 */ /* 0x001ee80000100800 */
[----:B----4-:R0:W-:Y:S04]  /*26c20*/  STL [R1+0x64], R56 ;  /* 0x0000643801007387 */ /* 0x0101e80000100800 */
[----:B0-----:R-:W4:Y:S04]  /*26c30*/  LDL.LU R56, [R1+0x2c18] ;  /* 0x002c180001387983 */ /* 0x001f280000300800 */
[----:B------:R-:W2:Y:S01]  /*26c40*/  LDL R3, [R1+0x1f50] ;  /* 0x001f500001037983 */ /* 0x000ea20000100800 */
[----:B------:R-:W-:Y:S01]  /*26c50*/  PRMT R57, RZ, 0x7610, R57 ;  /* 0x00007610ff397816 */ /* 0x000fe20000000039 */
[----:B------:R-:W-:-:S02]  /*26c60*/  @P2 IMAD.MOV.U32 R2, RZ, RZ, R30 ;  /* 0x000000ffff022224 */ /* 0x000fc400078e001e */
[----:B------:R-:W4:Y:S04]  /*26c70*/  LDL R30, [R1+0x1f34] ;  /* 0x001f3400011e7983 */ /* 0x000f280000100800 */
[----:B--2---:R-:W2:Y:S04]  /*26c80*/  @P2 LDG.E.U8 R57, desc[UR32][R2.64] ;  /* 0x0000002002392981 */ /* 0x004ea8000c1e1100 */
        /* <DEDUP_REMOVED lines=8> */
[----:B------:R0:W3:Y:S04]  /*26d10*/  @P2 LDG.E.U8 R29, desc[UR32][R2.64] ;  /* 0x00000020021d2981 */ /* 0x0000e8000c1e1100 */
[----:B------:R-:W0:Y:S04]  /*26d20*/  LDL R2, [R1+0x1f40] ;  /* 0x001f400001027983 */ /* 0x000e280000100800 */
[----:B------:R-:W0:Y:S01]  /*26d30*/  LDL R3, [R1+0x1f44] ;  /* 0x001f440001037983 */ /* 0x000e220000100800 */
[----:B------:R-:W-:Y:S02]  /*26d40*/  PRMT R28, RZ, 0x7610, R28 ;  /* 0x00007610ff1c7816 */ /* 0x000fe4000000001c */
[----:B------:R-:W-:-:S02]  /*26d50*/  ISETP.GT.AND P1, PT, R38, 0x6c, PT ;  /* 0x0000006c2600780c */ /* 0x000fc40003f24270 */
[----:B0-----:R-:W-:-:S04]  /*26d60*/  @P2 LOP3.LUT R3, R3, R2, RZ, 0x3c, !PT ;  /* 0x0000000203032212 */ /* 0x001fc800078e3cff */
[----:B------:R-:W-:-:S04]  /*26d70*/  @P2 LOP3.LUT R2, R3, R2, RZ, 0x3c, !PT ;  /* 0x0000000203022212 */ /* 0x000fc800078e3cff */
[----:B------:R-:W-:Y:S01]  /*26d80*/  @P2 LOP3.LUT R3, R3, R2, RZ, 0x3c, !PT ;  /* 0x0000000203032212 */ /* 0x000fe200078e3cff */
[----:B---3--:R0:W-:Y:S04]  /*26d90*/  STL [R1+0x5c], R29 ;  /* 0x00005c1d01007387 */ /* 0x0081e80000100800 */
[----:B------:R1:W3:Y:S01]  /*26da0*/  @P2 LDG.E.U8 R28, desc[UR32][R2.64] ;  /* 0x00000020021c2981 */ /* 0x0002e2000c1e1100 */
[----:B------:R-:W-:-:S03]  /*26db0*/  PRMT R27, RZ, 0x7610, R27 ;  /* 0x00007610ff1b7816 */ /* 0x000fc6000000001b */
[----:B0-----:R-:W2:Y:S04]  /*26dc0*/  LDL R29, [R1+0x1f2c] ;  /* 0x001f2c00011d7983 */ /* 0x001ea80000100800 */
[----:B------:R-:W4:Y:S01]  /*26dd0*/  LDL R3, [R1+0x1f38] ;  /* 0x001f380001037983 */ /* 0x000f220000100800 */
[----:B-1----:R-:W-:-:S03]  /*26de0*/  @P1 IMAD.MOV.U32 R2, RZ, RZ, R31 ;  /* 0x000000ffff021224 */ /* 0x002fc600078e001f */
[----:B---3--:R0:W-:Y:S01]  /*26df0*/  STL [R1+0x58], R28 ;  /* 0x0000581c01007387 */ /* 0x0081e20000100800 */
[----:B------:R-:W-:-:S03]  /*26e00*/  PRMT R20, RZ, 0x7610, R20 ;  /* 0x00007610ff147816 */ /* 0x000fc60000000014 */
[----:B------:R-:W3:Y:S04]  /*26e10*/  LDL R31, [R1+0x1f18] ;  /* 0x001f1800011f7983 */ /* 0x000ee80000100800 */
[----:B----4-:R1:W4:Y:S04]  /*26e20*/  @P1 LDG.E.U8 R27, desc[UR32][R2.64] ;  /* 0x00000020021b1981 */ /* 0x010328000c1e1100 */
[----:B0-----:R-:W3:Y:S04]  /*26e30*/  LDL R28, [R1+0x1f24] ;  /* 0x001f2400011c7983 */ /* 0x001ee80000100800 */
[----:B------:R-:W2:Y:S01]  /*26e40*/  LDL R3, [R1+0x1f30] ;  /* 0x001f300001037983 */ /* 0x000ea20000100800 */
[----:B-1----:R-:W-:-:S03]  /*26e50*/  @P1 IMAD.MOV.U32 R2, RZ, RZ, R30 ;  /* 0x000000ffff021224 */ /* 0x002fc600078e001e */
[----:B----4-:R0:W-:Y:S01]  /*26e60*/  STL [R1+0x54], R27 ;  /* 0x0000541b01007387 */ /* 0x0101e20000100800 */
[----:B------:R-:W-:-:S03]  /*26e70*/  PRMT R18, RZ, 0x7610, R18 ;  /* 0x00007610ff127816 */ /* 0x000fc60000000012 */
[----:B------:R-:W4:Y:S04]  /*26e80*/  LDL R30, [R1+0x1f10] ;  /* 0x001f1000011e7983 */ /* 0x000f280000100800 */
[----:B--2---:R1:W2:Y:S04]  /*26e90*/  @P1 LDG.E.U8 R20, desc[UR32][R2.64] ;  /* 0x0000002002141981 */ /* 0x0042a8000c1e1100 */
[----:B0-----:R-:W4:Y:S04]  /*26ea0*/  LDL R27, [R1+0x1f1c] ;  /* 0x001f1c00011b7983 */ /* 0x001f280000100800 */
[----:B------:R-:W3:Y:S01]  /*26eb0*/  LDL R3, [R1+0x1f28] ;  /* 0x001f280001037983 */ /* 0x000ee20000100800 */
[----:B-1----:R-:W-:-:S03]  /*26ec0*/  @P1 IMAD.MOV.U32 R2, RZ, RZ, R29 ;  /* 0x000000ffff021224 */ /* 0x002fc600078e001d */
[----:B--2---:R0:W-:Y:S01]  /*26ed0*/  STL [R1+0x50], R20 ;  /* 0x0000501401007387 */ /* 0x0041e20000100800 */
[----:B------:R-:W-:Y:S02]  /*26ee0*/  ISETP.GT.AND P2, PT, R38, 0x6d, PT ;  /* 0x0000006d2600780c */ /* 0x000fe40003f44270 */
[----:B------:R-:W-:Y:S02]  /*26ef0*/  PRMT R12, RZ, 0x7610, R12 ;  /* 0x00007610ff0c7816 */ /* 0x000fe4000000000c */
[----:B------:R-:W-:Y:S01]  /*26f00*/  PRMT R23, RZ, 0x7610, R23 ;  /* 0x00007610ff177816 */ /* 0x000fe20000000017 */
[----:B------:R-:W2:Y:S04]  /*26f10*/  LDL R29, [R1+0x1f08] ;  /* 0x001f0800011d7983 */ /* 0x000ea80000100800 */
[----:B---3--:R1:W3:Y:S04]  /*26f20*/  @P1 LDG.E.U8 R18, desc[UR32][R2.64] ;  /* 0x0000002002121981 */ /* 0x0082e8000c1e1100 */
[----:B0-----:R-:W2:Y:S04]  /*26f30*/  LDL R20, [R1+0x1f14] ;  /* 0x001f140001147983 */ /* 0x001ea80000100800 */
[----:B------:R-:W4:Y:S01]  /*26f40*/  LDL R3, [R1+0x1f20] ;  /* 0x001f200001037983 */ /* 0x000f220000100800 */
[----:B-1----:R-:W-:-:S05]  /*26f50*/  @P1 IMAD.MOV.U32 R2, RZ, RZ, R28 ;  /* 0x000000ffff021224 */ /* 0x002fca00078e001c */
[----:B----4-:R0:W4:Y:S02]  /*26f60*/  @P1 LDG.E.U8 R12, desc[UR32][R2.64] ;  /* 0x00000020020c1981 */ /* 0x010124000c1e1100 */
[----:B0-----:R-:W-:Y:S02]  /*26f70*/  @P2 IMAD.MOV.U32 R2, RZ, RZ, R27 ;  /* 0x000000ffff022224 */ /* 0x001fe400078e001b */
[----:B------:R-:W-:-:S05]  /*26f80*/  @P2 IMAD.MOV.U32 R3, RZ, RZ, R31 ;  /* 0x000000ffff032224 */ /* 0x000fca00078e001f */
[----:B------:R2:W4:Y:S04]  /*26f90*/  @P2 LDG.E.U8 R23, desc[UR32][R2.64] ;  /* 0x0000002002172981 */ /* 0x000528000c1e1100 */
[----:B---3--:R0:W-:Y:S04]  /*26fa0*/  STL [R1+0x4c], R18 ;  /* 0x00004c1201007387 */ /* 0x0081e80000100800 */
[----:B------:R-:W3:Y:S04]  /*26fb0*/  LDL R28, [R1+0x1f00] ;  /* 0x001f0000011c7983 */ /* 0x000ee80000100800 */
[----:B0-----:R-:W3:Y:S01]  /*26fc0*/  LDL R18, [R1+0x1f0c] ;  /* 0x001f0c0001127983 */ /* 0x001ee20000100800 */
[----:B------:R-:W-:Y:S01]  /*26fd0*/  PRMT R11, RZ, 0x7610, R11 ;  /* 0x00007610ff0b7816 */ /* 0x000fe2000000000b */
[----:B--2---:R-:W-:-:S02]  /*26fe0*/  @P2 IMAD.MOV.U32 R2, RZ, RZ, R20 ;  /* 0x000000ffff022224 */ /* 0x004fc400078e0014 */
[----:B------:R-:W-:-:S05]  /*26ff0*/  @P2 IMAD.MOV.U32 R3, RZ, RZ, R30 ;  /* 0x000000ffff032224 */ /* 0x000fca00078e001e */
[----:B------:R0:W2:Y:S04]  /*27000*/  @P2 LDG.E.U8 R11, desc[UR32][R2.64] ;  /* 0x00000020020b2981 */ /* 0x0000a8000c1e1100 */
[----:B----4-:R1:W-:Y:S04]  /*27010*/  STL [R1+0x48], R12 ;  /* 0x0000480c01007387 */ /* 0x0103e80000100800 */
[----:B------:R-:W4:Y:S04]  /*27020*/  LDL R27, [R1+0x1ef8] ;  /* 0x001ef800011b7983 */ /* 0x000f280000100800 */
[----:B-1----:R-:W4:Y:S04]  /*27030*/  LDL R12, [R1+0x1f04] ;  /* 0x001f0400010c7983 */ /* 0x002f280000100800 */
[----:B------:R1:W-:Y:S01]  /*27040*/  STL [R1+0x44], R23 ;  /* 0x0000441701007387 */ /* 0x0003e20000100800 */
[----:B------:R-:W-:Y:S01]  /*27050*/  PRMT R14, RZ, 0x7610, R14 ;  /* 0x00007610ff0e7816 */ /* 0x000fe2000000000e */
[----:B0-----:R-:W-:Y:S01]  /*27060*/  @P2 IMAD.MOV.U32 R3, RZ, RZ, R29 ;  /* 0x000000ffff032224 */ /* 0x001fe200078e001d */
[----:B------:R-:W-:-:S02]  /*27070*/  ISETP.GT.AND P1, PT, R38, 0x6e, PT ;  /* 0x0000006e2600780c */ /* 0x000fc40003f24270 */
[----:B------:R-:W-:Y:S02]  /*27080*/  PRMT R10, RZ, 0x7610, R10 ;  /* 0x00007610ff0a7816 */ /* 0x000fe4000000000a */
[----:B------:R-:W-:Y:S01]  /*27090*/  PRMT R22, RZ, 0x7610, R22 ;  /* 0x00007610ff167816 */ /* 0x000fe20000000016 */
[----:B------:R-:W4:Y:S04]  /*270a0*/  LDL R20, [R1+0x1ef0] ;  /* 0x001ef00001147983 */ /* 0x000f280000100800 */
[----:B-1----:R-:W4:Y:S01]  /*270b0*/  LDL R23, [R1+0x1efc] ;  /* 0x001efc0001177983 */ /* 0x002f220000100800 */
[----:B---3--:R-:W-:-:S05]  /*270c0*/  @P2 IMAD.MOV.U32 R2, RZ, RZ, R18 ;  /* 0x000000ffff022224 */ /* 0x008fca00078e0012 */
[----:B------:R0:W3:Y:S02]  /*270d0*/  @P2 LDG.E.U8 R14, desc[UR32][R2.64] ;  /* 0x00000020020e2981 */ /* 0x0000e4000c1e1100 */
[----:B0-----:R-:W-:Y:S02]  /*270e0*/  @P2 IMAD.MOV.U32 R3, RZ, RZ, R28 ;  /* 0x000000ffff032224 */ /* 0x001fe400078e001c */
[----:B--2---:R0:W-:Y:S04]  /*270f0*/  STL [R1+0x40], R11 ;  /* 0x0000400b01007387 */ /* 0x0041e80000100800 */
[----:B------:R-:W2:Y:S04]  /*27100*/  LDL R18, [R1+0x1ee8] ;  /* 0x001ee80001127983 */ /* 0x000ea80000100800 */
[----:B0-----:R-:W2:Y:S01]  /*27110*/  LDL R11, [R1+0x1ef4] ;  /* 0x001ef400010b7983 */ /* 0x001ea20000100800 */
[----:B----4-:R-:W-:-:S05]  /*27120*/  @P2 IMAD.MOV.U32 R2, RZ, RZ, R12 ;  /* 0x000000ffff022224 */ /* 0x010fca00078e000c */
[----:B------:R0:W4:Y:S02]  /*27130*/  @P2 LDG.E.U8 R10, desc[UR32][R2.64] ;  /* 0x00000020020a2981 */ /* 0x000124000c1e1100 */
[----:B0-----:R-:W-:Y:S02]  /*27140*/  @P1 IMAD.MOV.U32 R3, RZ, RZ, R27 ;  /* 0x000000ffff031224 */ /* 0x001fe400078e001b */
[----:B------:R-:W-:-:S05]  /*27150*/  @P1 IMAD.MOV.U32 R2, RZ, RZ, R23 ;  /* 0x000000ffff021224 */ /* 0x000fca00078e0017 */
[----:B------:R0:W4:Y:S04]  /*27160*/  @P1 LDG.E.U8 R22, desc[UR32][R2.64] ;  /* 0x0000002002161981 */ /* 0x000128000c1e1100 */
[----:B---3--:R1:W-:Y:S04]  /*27170*/  STL [R1+0x3c], R14 ;  /* 0x00003c0e01007387 */ /* 0x0083e80000100800 */
[----:B------:R-:W3:Y:S04]  /*27180*/  LDL R12, [R1+0x1eb8] ;  /* 0x001eb800010c7983 */ /* 0x000ee80000100800 */
[----:B-1----:R-:W3:Y:S01]  /*27190*/  LDL R14, [R1+0x1eec] ;  /* 0x001eec00010e7983 */ /* 0x002ee20000100800 */
[----:B0-----:R-:W-:-:S02]  /*271a0*/  @P1 IMAD.MOV.U32 R3, RZ, RZ, R20 ;  /* 0x000000ffff031224 */ /* 0x001fc400078e0014 */
[----:B--2---:R-:W-:Y:S01]  /*271b0*/  @P1 IMAD.MOV.U32 R2, RZ, RZ, R11 ;  /* 0x000000ffff021224 */ /* 0x004fe200078e000b */
[----:B----4-:R0:W-:Y:S04]  /*271c0*/  STL [R1+0x38], R10 ;  /* 0x0000380a01007387 */ /* 0x0101e80000100800 */
[----:B------:R-:W2:Y:S04]  /*271d0*/  LDL R23, [R1+0x1eb0] ;  /* 0x001eb00001177983 */ /* 0x000ea80000100800 */
[----:B0-----:R-:W4:Y:S04]  /*271e0*/  LDL R10, [R1+0x1ebc] ;  /* 0x001ebc00010a7983 */ /* 0x001f280000100800 */
[----:B------:R0:W-:Y:S04]  /*271f0*/  STL [R1+0x34], R22 ;  /* 0x0000341601007387 */ /* 0x0001e80000100800 */
[----:B------:R-:W2:Y:S04]  /*27200*/  LDL R20, [R1+0x1ea8] ;  /* 0x001ea80001147983 */ /* 0x000ea80000100800 */
[----:B------:R-:W2:Y:S04]  /*27210*/  LDL R11, [R1+0x1eac] ;  /* 0x001eac00010b7983 */ /* 0x000ea80000100800 */
[----:B0-----:R-:W2:Y:S01]  /*27220*/  LDL R22, [R1+0x1eb4] ;  /* 0x001eb40001167983 */ /* 0x001ea20000100800 */
[----:B------:R-:W-:-:S02]  /*27230*/  PRMT R26, RZ, 0x7610, R26 ;  /* 0x00007610ff1a7816 */ /* 0x000fc4000000001a */
[----:B------:R-:W-:Y:S02]  /*27240*/  ISETP.GT.AND P3, PT, R38, 0x70, PT ;  /* 0x000000702600780c */ /* 0x000fe40003f64270 */
[----:B------:R-:W-:Y:S02]  /*27250*/  PRMT R25, RZ, 0x7610, R25 ;  /* 0x00007610ff197816 */ /* 0x000fe40000000019 */
[----:B------:R3:W2:Y:S01]  /*27260*/  @P1 LDG.E.U8 R26, desc[UR32][R2.64] ;  /* 0x00000020021a1981 */ /* 0x0006a2000c1e1100 */
[----:B------:R-:W-:Y:S01]  /*27270*/  PRMT R24, RZ, 0x7610, R24 ;  /* 0x00007610ff187816 */ /* 0x000fe20000000018 */
[----:B---3--:R-:W-:Y:S02]  /*27280*/  @P1 IMAD.MOV.U32 R2, RZ, RZ, R14 ;  /* 0x000000ffff021224 */ /* 0x008fe400078e000e */
[----:B------:R-:W-:Y:S01]  /*27290*/  @P1 IMAD.MOV.U32 R3, RZ, RZ, R18 ;  /* 0x000000ffff031224 */ /* 0x000fe200078e0012 */
[----:B------:R-:W3:Y:S04]  /*272a0*/  LDL R14, [R1+0x1ea4] ;  /* 0x001ea400010e7983 */ /* 0x000ee80000100800 */
[----:B------:R-:W3:Y:S04]  /*272b0*/  LDL R18, [R1+0x1ea0] ;  /* 0x001ea00001127983 */ /* 0x000ee80000100800 */
[----:B------:R0:W3:Y:S01]  /*272c0*/  @P1 LDG.E.U8 R25, desc[UR32][R2.64] ;  /* 0x0000002002191981 */ /* 0x0000e2000c1e1100 */
[----:B------:R-:W-:Y:S01]  /*272d0*/  PRMT R21, RZ, 0x7610, R21 ;  /* 0x00007610ff157816 */ /* 0x000fe20000000015 */
[----:B0-----:R-:W-:-:S02]  /*272e0*/  @P3 IMAD.MOV.U32 R3, RZ, RZ, R12 ;  /* 0x000000ffff033224 */ /* 0x001fc400078e000c */
[----:B------:R-:W3:Y:S01]  /*272f0*/  LDL R12, [R1+0x1e38] ;  /* 0x001e3800010c7983 */ /* 0x000ee20000100800 */
[----:B------:R-:W-:Y:S01]  /*27300*/  PRMT R19, RZ, 0x7610, R19 ;  /* 0x00007610ff137816 */ /* 0x000fe20000000013 */
[----:B----4-:R-:W-:Y:S02]  /*27310*/  @P3 IMAD.MOV.U32 R2, RZ, RZ, R10 ;  /* 0x000000ffff023224 */ /* 0x010fe400078e000a */
[----:B------:R-:W4:Y:S04]  /*27320*/  LDL R10, [R1+0x1e3c] ;  /* 0x001e3c00010a7983 */ /* 0x000f280000100800 */
[----:B------:R2:W4:Y:S02]  /*27330*/  @P3 LDG.E.U8 R24, desc[UR32][R2.64] ;  /* 0x0000002002183981 */ /* 0x000524000c1e1100 */
[----:B--2---:R-:W-:-:S02]  /*27340*/  @P3 IMAD.MOV.U32 R3, RZ, RZ, R23 ;  /* 0x000000ffff033224 */ /* 0x004fc400078e0017 */
[----:B------:R-:W-:-:S05]  /*27350*/  @P3 IMAD.MOV.U32 R2, RZ, RZ, R22 ;  /* 0x000000ffff023224 */ /* 0x000fca00078e0016 */
[----:B------:R0:W2:Y:S02]  /*27360*/  @P3 LDG.E.U8 R21, desc[UR32][R2.64] ;  /* 0x0000002002153981 */ /* 0x0000a4000c1e1100 */
[----:B0-----:R-:W-:Y:S02]  /*27370*/  @P3 IMAD.MOV.U32 R2, RZ, RZ, R11 ;  /* 0x000000ffff023224 */ /* 0x001fe400078e000b */
[----:B------:R-:W-:Y:S01]  /*27380*/  @P3 IMAD.MOV.U32 R3, RZ, RZ, R20 ;  /* 0x000000ffff033224 */ /* 0x000fe200078e0014 */
[----:B------:R-:W-:Y:S02]  /*27390*/  ISETP.GT.AND P2, PT, R38, 0x74, PT ;  /* 0x000000742600780c */ /* 0x000fe40003f44270 */
[----:B------:R-:W-:Y:S02]  /*273a0*/  PRMT R15, RZ, 0x7610, R15 ;  /* 0x00007610ff0f7816 */ /* 0x000fe4000000000f */
[----:B------:R-:W-:Y:S01]  /*273b0*/  PRMT R44, RZ, 0x7610, R44 ;  /* 0x00007610ff2c7816 */ /* 0x000fe2000000002c */
[----:B------:R-:W2:Y:S04]  /*273c0*/  LDL R20, [R1+0x1e30] ;  /* 0x001e300001147983 */ /* 0x000ea80000100800 */
[----:B------:R3:W2:Y:S04]  /*273d0*/  @P3 LDG.E.U8 R19, desc[UR32][R2.64] ;  /* 0x0000002002133981 */ /* 0x0006a8000c1e1100 */
[----:B------:R-:W2:Y:S01]  /*273e0*/  LDL R11, [R1+0x1e34] ;  /* 0x001e3400010b7983 */ /* 0x000ea20000100800 */
[----:B---3--:R-:W-:-:S02]  /*273f0*/  @P3 IMAD.MOV.U32 R2, RZ, RZ, R14 ;  /* 0x000000ffff023224 */ /* 0x008fc400078e000e */
[----:B------:R-:W-:-:S05]  /*27400*/  @P3 IMAD.MOV.U32 R3, RZ, RZ, R18 ;  /* 0x000000ffff033224 */ /* 0x000fca00078e0012 */
[----:B------:R0:W3:Y:S02]  /*27410*/  @P3 LDG.E.U8 R15, desc[UR32][R2.64] ;  /* 0x00000020020f3981 */ /* 0x0000e4000c1e1100 */
[----:B0-----:R-:W-:Y:S02]  /*27420*/  @P2 IMAD.MOV.U32 R3, RZ, RZ, R12 ;  /* 0x000000ffff032224 */ /* 0x001fe400078e000c */
[----:B----4-:R-:W-:-:S05]  /*27430*/  @P2 IMAD.MOV.U32 R2, RZ, RZ, R10 ;  /* 0x000000ffff022224 */ /* 0x010fca00078e000a */
[----:B------:R0:W4:Y:S04]  /*27440*/  @P2 LDG.E.U8 R44, desc[UR32][R2.64] ;  /* 0x00000020022c2981 */ /* 0x000128000c1e1100 */
[----:B--2---:R1:W-:Y:S04]  /*27450*/  STL [R1+0xc], R19 ;  /* 0x00000c1301007387 */ /* 0x0043e80000100800 */
[----:B------:R-:W2:Y:S04]  /*27460*/  LDL R18, [R1+0x1e2c] ;  /* 0x001e2c0001127983 */ /* 0x000ea80000100800 */
[----:B------:R-:W2:Y:S04]  /*27470*/  LDL R14, [R1+0x1e24] ;  /* 0x001e2400010e7983 */ /* 0x000ea80000100800 */
[----:B-1----:R-:W2:Y:S04]  /*27480*/  LDL R19, [R1+0x1e28] ;  /* 0x001e280001137983 */ /* 0x002ea80000100800 */
[----:B---3--:R1:W-:Y:S01]  /*27490*/  STL [R1+0x8], R15 ;  /* 0x0000080f01007387 */ /* 0x0083e20000100800 */
[----:B------:R-:W-:-:S03]  /*274a0*/  PRMT R43, RZ, 0x7610, R43 ;  /* 0x00007610ff2b7816 */ /* 0x000fc6000000002b */
[----:B-1----:R-:W3:Y:S04]  /*274b0*/  LDL R15, [R1+0x1e20] ;  /* 0x001e2000010f7983 */ /* 0x002ee80000100800 */
[----:B------:R-:W-:Y:S04]  /*274c0*/  STL [R1+0x30], R26 ;  /* 0x0000301a01007387 */ /* 0x000fe80000100800 */
[----:B------:R-:W3:Y:S04]  /*274d0*/  LDL R12, [R1+0x1db8] ;  /* 0x001db800010c7983 */ /* 0x000ee80000100800 */
[----:B------:R-:W3:Y:S01]  /*274e0*/  LDL R10, [R1+0x1dbc] ;  /* 0x001dbc00010a7983 */ /* 0x000ee20000100800 */
[----:B0-----:R-:W-:-:S02]  /*274f0*/  @P2 IMAD.MOV.U32 R2, RZ, RZ, R11 ;  /* 0x000000ffff022224 */ /* 0x001fc400078e000b */
[----:B------:R-:W-:Y:S01]  /*27500*/  @P2 IMAD.MOV.U32 R3, RZ, RZ, R20 ;  /* 0x000000ffff032224 */ /* 0x000fe200078e0014 */
[----:B------:R-:W-:-:S04]  /*27510*/  PRMT R42, RZ, 0x7610, R42 ;  /* 0x00007610ff2a7816 */ /* 0x000fc8000000002a */
[----:B------:R2:W3:Y:S04]  /*27520*/  @P2 LDG.E.U8 R43, desc[UR32][R2.64] ;  /* 0x00000020022b2981 */ /* 0x0004e8000c1e1100 */
[----:B----4-:R-:W-:Y:S04]  /*27530*/  STL [R1+0x2be8], R44 ;  /* 0x002be82c01007387 */ /* 0x010fe80000100800 */
[----:B------:R-:W-:Y:S04]  /*27540*/  STL [R1+0x2c], R25 ;  /* 0x00002c1901007387 */ /* 0x000fe80000100800 */
[----:B------:R0:W-:Y:S04]  /*27550*/  STL [R1+0x10], R21 ;  /* 0x0000101501007387 */ /* 0x0001e80000100800 */
[----:B------:R-:W4:Y:S04]  /*27560*/  LDL R11, [R1+0x1db4] ;  /* 0x001db400010b7983 */ /* 0x000f280000100800 */
[----:B0-----:R-:W4:Y:S01]  /*27570*/  LDL R21, [R1+0x1db0] ;  /* 0x001db00001157983 */ /* 0x001f220000100800 */
[----:B--2---:R-:W-:-:S02]  /*27580*/  @P2 IMAD.MOV.U32 R2, RZ, RZ, R18 ;  /* 0x000000ffff022224 */ /* 0x004fc400078e0012 */
[----:B------:R-:W-:-:S05]  /*27590*/  @P2 IMAD.MOV.U32 R3, RZ, RZ, R19 ;  /* 0x000000ffff032224 */ /* 0x000fca00078e0013 */
[----:B------:R0:W2:Y:S01]  /*275a0*/  @P2 LDG.E.U8 R42, desc[UR32][R2.64] ;  /* 0x00000020022a2981 */ /* 0x0000a2000c1e1100 */
[----:B------:R-:W-:Y:S02]  /*275b0*/  ISETP.GT.AND P3, PT, R38, 0x78, PT ;  /* 0x000000782600780c */ /* 0x000fe40003f64270 */
[----:B------:R-:W-:Y:S02]  /*275c0*/  PRMT R37, RZ, 0x7610, R37 ;  /* 0x00007610ff257816 */ /* 0x000fe40000000025 */
[----:B------:R-:W-:Y:S01]  /*275d0*/  PRMT R9, RZ, 0x7610, R9 ;  /* 0x00007610ff097816 */ /* 0x000fe20000000009 */
[----:B0-----:R-:W-:Y:S02]  /*275e0*/  @P2 IMAD.MOV.U32 R2, RZ, RZ, R14 ;  /* 0x000000ffff022224 */ /* 0x001fe400078e000e */
[----:B---3--:R-:W-:-:S05]  /*275f0*/  @P2 IMAD.MOV.U32 R3, RZ, RZ, R15 ;  /* 0x000000ffff032224 */ /* 0x008fca00078e000f */
[----:B------:R0:W3:Y:S01]  /*27600*/  @P2 LDG.E.U8 R37, desc[UR32][R2.64] ;  /* 0x0000002002252981 */ /* 0x0000e2000c1e1100 */
[----:B------:R-:W-:Y:S01]  /*27610*/  PRMT R8, RZ, 0x7610, R8 ;  /* 0x00007610ff087816 */ /* 0x000fe20000000008 */
[----:B0-----:R-:W-:Y:S02]  /*27620*/  @P3 IMAD.MOV.U32 R2, RZ, RZ, R10 ;  /* 0x000000ffff023224 */ /* 0x001fe400078e000a */
[----:B------:R-:W-:Y:S01]  /*27630*/  @P3 IMAD.MOV.U32 R3, RZ, RZ, R12 ;  /* 0x000000ffff033224 */ /* 0x000fe200078e000c */
[----:B------:R-:W-:Y:S04]  /*27640*/  STL [R1+0x2bec], R43 ;  /* 0x002bec2b01007387 */ /* 0x000fe80000100800 */
[----:B------:R4:W3:Y:S04]  /*27650*/  @P3 LDG.E.U8 R9, desc[UR32][R2.64] ;  /* 0x0000002002093981 */ /* 0x0008e8000c1e1100 */
[----:B------:R-:W-:Y:S04]  /*27660*/  STL [R1+0x14], R24 ;  /* 0x0000141801007387 */ /* 0x000fe80000100800 */
[----:B------:R-:W3:Y:S04]  /*27670*/  LDL R20, [R1+0x1da8] ;  /* 0x001da80001147983 */ /* 0x000ee80000100800 */
[----:B------:R-:W3:Y:S01]  /*27680*/  LDL R19, [R1+0x1dac] ;  /* 0x001dac0001137983 */ /* 0x000ee20000100800 */
[----:B----4-:R-:W-:-:S02]  /*27690*/  @P3 IMAD.MOV.U32 R2, RZ, RZ, R11 ;  /* 0x000000ffff023224 */ /* 0x010fc400078e000b */
[----:B------:R-:W-:-:S05]  /*276a0*/  @P3 IMAD.MOV.U32 R3, RZ, RZ, R21 ;  /* 0x000000ffff033224 */ /* 0x000fca00078e0015 */
[----:B------:R0:W4:Y:S04]  /*276b0*/  @P3 LDG.E.U8 R8, desc[UR32][R2.64] ;  /* 0x0000002002083981 */ /* 0x000128000c1e1100 */
[----:B--2---:R-:W-:Y:S04]  /*276c0*/  STL [R1+0x2bf0], R42 ;  /* 0x002bf02a01007387 */ /* 0x004fe80000100800 */
[----:B------:R-:W2:Y:S04]  /*276d0*/  LDL R18, [R1+0x1da0] ;  /* 0x001da00001127983 */ /* 0x000ea80000100800 */
[----:B------:R-:W2:Y:S01]  /*276e0*/  LDL R15, [R1+0x1da4] ;  /* 0x001da400010f7983 */ /* 0x000ea20000100800 */
[----:B------:R-:W-:-:S03]  /*276f0*/  PRMT R7, RZ, 0x7610, R7 ;  /* 0x00007610ff077816 */ /* 0x000fc60000000007 */
[----:B---3--:R-:W-:Y:S04]  /*27700*/  STL [R1+0x2bf4], R37 ;  /* 0x002bf42501007387 */ /* 0x008fe80000100800 */
[----:B------:R-:W3:Y:S04]  /*27710*/  LDL R14, [R1+0x1d38] ;  /* 0x001d3800010e7983 */ /* 0x000ee80000100800 */
[----:B------:R-:W3:Y:S04]  /*27720*/  LDL R12, [R1+0x1d3c] ;  /* 0x001d3c00010c7983 */ /* 0x000ee80000100800 */
[----:B------:R-:W3:Y:S01]  /*27730*/  LDL R10, [R1+0x1d34] ;  /* 0x001d3400010a7983 */ /* 0x000ee20000100800 */
[----:B------:R-:W-:-:S03]  /*27740*/  PRMT R6, RZ, 0x7610, R6 ;  /* 0x00007610ff067816 */ /* 0x000fc60000000006 */
[----:B------:R-:W-:Y:S04]  /*27750*/  STL [R1+0x2bf8], R9 ;  /* 0x002bf80901007387 */ /* 0x000fe80000100800 */
[----:B------:R-:W3:Y:S01]  /*27760*/  LDL R11, [R1+0x1d30] ;  /* 0x001d3000010b7983 */ /* 0x000ee20000100800 */
[----:B0-----:R-:W-:Y:S02]  /*27770*/  @P3 IMAD.MOV.U32 R3, RZ, RZ, R20 ;  /* 0x000000ffff033224 */ /* 0x001fe400078e0014 */
[----:B------:R-:W-:-:S05]  /*27780*/  @P3 IMAD.MOV.U32 R2, RZ, RZ, R19 ;  /* 0x000000ffff023224 */ /* 0x000fca00078e0013 */
[----:B------:R2:W3:Y:S04]  /*27790*/  @P3 LDG.E.U8 R7, desc[UR32][R2.64] ;  /* 0x0000002002073981 */ /* 0x0004e8000c1e1100 */
[----:B----4-:R0:W-:Y:S04]  /*277a0*/  STL [R1+0x2bfc], R8 ;  /* 0x002bfc0801007387 */ /* 0x0101e80000100800 */
[----:B------:R-:W4:Y:S04]  /*277b0*/  LDL R21, [R1+0x1d28] ;  /* 0x001d280001157983 */ /* 0x000f280000100800 */
[----:B------:R-:W4:Y:S01]  /*277c0*/  LDL R20, [R1+0x1d2c] ;  /* 0x001d2c0001147983 */ /* 0x000f220000100800 */
[----:B------:R-:W-:-:S02]  /*277d0*/  ISETP.GT.AND P4, PT, R38, 0x7c, PT ;  /* 0x0000007c2600780c */ /* 0x000fc40003f84270 */
[----:B------:R-:W-:Y:S02]  /*277e0*/  PRMT R5, RZ, 0x7610, R5 ;  /* 0x00007610ff057816 */ /* 0x000fe40000000005 */
[----:B------:R-:W-:Y:S01]  /*277f0*/  PRMT R4, RZ, 0x7610, R4 ;  /* 0x00007610ff047816 */ /* 0x000fe20000000004 */
[----:B------:R-:W4:Y:S04]  /*27800*/  LDL R19, [R1+0x1d20] ;  /* 0x001d200001137983 */ /* 0x000f280000100800 */
[----:B0-----:R-:W4:Y:S01]  /*27810*/  LDL R8, [R1+0x1d24] ;  /* 0x001d240001087983 */ /* 0x001f220000100800 */
[----:B--2---:R-:W-:Y:S02]  /*27820*/  @P3 IMAD.MOV.U32 R3, RZ, RZ, R18 ;  /* 0x000000ffff033224 */ /* 0x004fe400078e0012 */
[----:B------:R-:W-:-:S05]  /*27830*/  @P3 IMAD.MOV.U32 R2, RZ, RZ, R15 ;  /* 0x000000ffff023224 */ /* 0x000fca00078e000f */
[----:B------:R3:W2:Y:S02]  /*27840*/  @P3 LDG.E.U8 R6, desc[UR32][R2.64] ;  /* 0x0000002002063981 */ /* 0x0006a4000c1e1100 */
[----:B---3--:R-:W-:Y:S02]  /*27850*/  @P4 IMAD.MOV.U32 R3, RZ, RZ, R14 ;  /* 0x000000ffff034224 */ /* 0x008fe400078e000e */
[----:B------:R-:W-:-:S05]  /*27860*/  @P4 IMAD.MOV.U32 R2, RZ, RZ, R12 ;  /* 0x000000ffff024224 */ /* 0x000fca00078e000c */
[----:B------:R0:W3:Y:S04]  /*27870*/  @P4 LDG.E.U8 R5, desc[UR32][R2.64] ;  /* 0x0000002002054981 */ /* 0x0000e8000c1e1100 */
[----:B------:R4:W3:Y:S01]  /*27880*/  @P4 LDG.E.U8 R4, desc[UR32][R10.64] ;  /* 0x000000200a044981 */ /* 0x0008e2000c1e1100 */
[----:B0-----:R-:W-:-:S03]  /*27890*/  PRMT R3, RZ, 0x7610, R3 ;  /* 0x00007610ff037816 */ /* 0x001fc60000000003 */
[----:B------:R0:W-:Y:S04]  /*278a0*/  STL [R1+0x2c00], R7 ;  /* 0x002c000701007387 */ /* 0x0001e80000100800 */
[----:B------:R-:W3:Y:S04]  /*278b0*/  LDL R18, [R1+0x1ee0] ;  /* 0x001ee00001127983 */ /* 0x000ee80000100800 */
[----:B------:R-:W3:Y:S01]  /*278c0*/  LDL R15, [R1+0x1ee4] ;  /* 0x001ee400010f7983 */ /* 0x000ee20000100800 */
[----:B----4-:R-:W-:Y:S02]  /*278d0*/  @P4 IMAD.MOV.U32 R11, RZ, RZ, R21 ;  /* 0x000000ffff0b4224 */ /* 0x010fe400078e0015 */
[----:B------:R-:W-:-:S05]  /*278e0*/  @P4 IMAD.MOV.U32 R10, RZ, RZ, R20 ;  /* 0x000000ffff0a4224 */ /* 0x000fca00078e0014 */
[----:B------:R1:W4:Y:S04]  /*278f0*/  @P4 LDG.E.U8 R3, desc[UR32][R10.64] ;  /* 0x000000200a034981 */ /* 0x000328000c1e1100 */
[----:B--2---:R-:W-:Y:S04]  /*27900*/  STL [R1+0x2c04], R6 ;  /* 0x002c040601007387 */ /* 0x004fe80000100800 */
[----:B------:R-:W2:Y:S04]  /*27910*/  LDL R14, [R1+0x1ed8] ;  /* 0x001ed800010e7983 */ /* 0x000ea80000100800 */
[----:B0-----:R-:W2:Y:S01]  /*27920*/  LDL R7, [R1+0x1edc] ;  /* 0x001edc0001077983 */ /* 0x001ea20000100800 */
[----:B------:R-:W-:-:S02]  /*27930*/  ISETP.GT.AND P2, PT, R38, 0x6f, PT ;  /* 0x0000006f2600780c */ /* 0x000fc40003f44270 */
[----:B------:R-:W-:Y:S01]  /*27940*/  PRMT R2, RZ, 0x7610, R2 ;  /* 0x00007610ff027816 */ /* 0x000fe20000000002 */
[----:B-1----:R-:W-:Y:S02]  /*27950*/  @P4 IMAD.MOV.U32 R10, RZ, RZ, R8 ;  /* 0x000000ffff0a4224 */ /* 0x002fe400078e0008 */
[----:B------:R-:W-:Y:S01]  /*27960*/  @P4 IMAD.MOV.U32 R11, RZ, RZ, R19 ;  /* 0x000000ffff0b4224 */ /* 0x000fe200078e0013 */
[----:B------:R-:W-:-:S04]  /*27970*/  PRMT R17, RZ, 0x7610, R17 ;  /* 0x00007610ff117816 */ /* 0x000fc80000000011 */
[----:B------:R0:W2:Y:S04]  /*27980*/  @P4 LDG.E.U8 R2, desc[UR32][R10.64] ;  /* 0x000000200a024981 */ /* 0x0000a8000c1e1100 */
[----:B---3--:R-:W-:Y:S04]  /*27990*/  STL [R1+0x2c08], R5 ;  /* 0x002c080501007387 */ /* 0x008fe80000100800 */
[----:B------:R-:W3:Y:S04]  /*279a0*/  LDL R12, [R1+0x1ed4] ;  /* 0x001ed400010c7983 */ /* 0x000ee80000100800 */
[----:B------:R1:W-:Y:S04]  /*279b0*/  STL [R1+0x2c0c], R4 ;  /* 0x002c0c0401007387 */ /* 0x0003e80000100800 */
[----:B-1----:R-:W3:Y:S01]  /*279c0*/  LDL R4, [R1+0x1ed0] ;  /* 0x001ed00001047983 */ /* 0x002ee20000100800 */
[----:B0-----:R-:W-:-:S02]  /*279d0*/  @P1 IMAD.MOV.U32 R10, RZ, RZ, R15 ;  /* 0x000000ffff0a1224 */ /* 0x001fc400078e000f */
[----:B------:R-:W-:-:S05]  /*279e0*/  @P1 IMAD.MOV.U32 R11, RZ, RZ, R18 ;  /* 0x000000ffff0b1224 */ /* 0x000fca00078e0012 */
[----:B------:R2:W3:Y:S04]  /*279f0*/  @P1 LDG.E.U8 R17, desc[UR32][R10.64] ;  /* 0x000000200a111981 */ /* 0x0004e8000c1e1100 */
[----:B----4-:R0:W-:Y:S04]  /*27a00*/  STL [R1+0x2c10], R3 ;  /* 0x002c100301007387 */ /* 0x0101e80000100800 */
[----:B------:R-:W4:Y:S04]  /*27a10*/  LDL R8, [R1+0x1ec8] ;  /* 0x001ec80001087983 */ /* 0x000f280000100800 */
[----:B------:R-:W4:Y:S04]  /*27a20*/  LDL R5, [R1+0x1ecc] ;  /* 0x001ecc0001057983 */ /* 0x000f280000100800 */
[----:B------:R-:W4:Y:S04]  /*27a30*/  LDL R15, [R1+0x1ec0] ;  /* 0x001ec000010f7983 */ /* 0x000f280000100800 */
[----:B------:R-:W4:Y:S01]  /*27a40*/  LDL R6, [R1+0x1ec4] ;  /* 0x001ec40001067983 */ /* 0x000f220000100800 */
[----:B0-----:R-:W-:Y:S01]  /*27a50*/  PRMT R3, RZ, 0x7610, R3 ;  /* 0x00007610ff037816 */ /* 0x001fe20000000003 */
[----:B--2---:R-:W-:-:S02]  /*27a60*/  @P2 IMAD.MOV.U32 R11, RZ, RZ, R14 ;  /* 0x000000ffff0b2224 */ /* 0x004fc400078e000e */
[----:B------:R-:W-:Y:S01]  /*27a70*/  @P2 IMAD.MOV.U32 R10, RZ, RZ, R7 ;  /* 0x000000ffff0a2224 */ /* 0x000fe200078e0007 */
[----:B------:R-:W-:Y:S01]  /*27a80*/  PRMT R9, RZ, 0x7610, R9 ;  /* 0x00007610ff097816 */ /* 0x000fe20000000009 */
[----:B------:R-:W2:Y:S04]  /*27a90*/  LDL R14, [R1+0x1e98] ;  /* 0x001e9800010e7983 */ /* 0x000ea80000100800 */
[----:B------:R3:W2:Y:S04]  /*27aa0*/  @P2 LDG.E.U8 R3, desc[UR32][R10.64] ;  /* 0x000000200a032981 */ /* 0x0006a8000c1e1100 */
[----:B------:R-:W2:Y:S01]  /*27ab0*/  LDL R7, [R1+0x1e9c] ;  /* 0x001e9c0001077983 */ /* 0x000ea20000100800 */
[----:B------:R-:W-:Y:S01]  /*27ac0*/  PRMT R16, RZ, 0x7610, R16 ;  /* 0x00007610ff107816 */ /* 0x000fe20000000010 */
[----:B---3--:R-:W-:Y:S01]  /*27ad0*/  @P2 IMAD.MOV.U32 R10, RZ, RZ, R12 ;  /* 0x000000ffff0a2224 */ /* 0x008fe200078e000c */
[----:B------:R-:W-:Y:S01]  /*27ae0*/  PRMT R0, RZ, 0x7610, R0 ;  /* 0x00007610ff007816 */ /* 0x000fe20000000000 */
[----:B------:R-:W3:Y:S01]  /*27af0*/  LDL R12, [R1+0x1e90] ;  /* 0x001e9000010c7983 */ /* 0x000ee20000100800 */
[----:B------:R-:W-:-:S05]  /*27b00*/  @P2 IMAD.MOV.U32 R11, RZ, RZ, R4 ;  /* 0x000000ffff0b2224 */ /* 0x000fca00078e0004 */
[----:B------:R4:W3:Y:S02]  /*27b10*/  @P2 LDG.E.U8 R9, desc[UR32][R10.64] ;  /* 0x000000200a092981 */ /* 0x0008e4000c1e1100 */
[----:B----4-:R-:W-:Y:S02]  /*27b20*/  @P2 IMAD.MOV.U32 R11, RZ, RZ, R8 ;  /* 0x000000ffff0b2224 */ /* 0x010fe400078e0008 */
[----:B------:R-:W-:-:S05]  /*27b30*/  @P2 IMAD.MOV.U32 R10, RZ, RZ, R5 ;  /* 0x000000ffff0a2224 */ /* 0x000fca00078e0005 */
[----:B------:R0:W4:Y:S02]  /*27b40*/  @P2 LDG.E.U8 R16, desc[UR32][R10.64] ;  /* 0x000000200a102981 */ /* 0x000124000c1e1100 */
[----:B0-----:R-:W-:Y:S02]  /*27b50*/  @P2 IMAD.MOV.U32 R10, RZ, RZ, R6 ;  /* 0x000000ffff0a2224 */ /* 0x001fe400078e0006 */
[----:B------:R-:W-:-:S05]  /*27b60*/  @P2 IMAD.MOV.U32 R11, RZ, RZ, R15 ;  /* 0x000000ffff0b2224 */ /* 0x000fca00078e000f */
[----:B------:R0:W4:Y:S04]  /*27b70*/  @P2 LDG.E.U8 R0, desc[UR32][R10.64] ;  /* 0x000000200a002981 */ /* 0x000128000c1e1100 */
[----:B--2---:R1:W-:Y:S04]  /*27b80*/  STL [R1+0x24], R3 ;  /* 0x0000240301007387 */ /* 0x0043e80000100800 */
[----:B------:R-:W2:Y:S04]  /*27b90*/  LDL R4, [R1+0x1e8c] ;  /* 0x001e8c0001047983 */ /* 0x000ea80000100800 */
[----:B------:R-:W2:Y:S04]  /*27ba0*/  LDL R5, [R1+0x1e88] ;  /* 0x001e880001057983 */ /* 0x000ea80000100800 */
[----:B-1----:R-:W2:Y:S01]  /*27bb0*/  LDL R3, [R1+0x1e94] ;  /* 0x001e940001037983 */ /* 0x002ea20000100800 */
[----:B------:R-:W-:-:S02]  /*27bc0*/  ISETP.GT.AND P1, PT, R38, 0x71, PT ;  /* 0x000000712600780c */ /* 0x000fc40003f24270 */
[----:B------:R-:W-:-:S11]  /*27bd0*/  PRMT R13, RZ, 0x7610, R13 ;  /* 0x00007610ff0d7816 */ /* 0x000fd6000000000d */
[----:B0-----:R-:W-:Y:S02]  /*27be0*/  @P1 IMAD.MOV.U32 R10, RZ, RZ, R7 ;  /* 0x000000ffff0a1224 */ /* 0x001fe400078e0007 */
[----:B------:R-:W-:-:S05]  /*27bf0*/  @P1 IMAD.MOV.U32 R11, RZ, RZ, R14 ;  /* 0x000000ffff0b1224 */ /* 0x000fca00078e000e */
[----:B------:R0:W2:Y:S04]  /*27c00*/  @P1 LDG.E.U8 R13, desc[UR32][R10.64] ;  /* 0x000000200a0d1981 */ /* 0x0000a8000c1e1100 */
[----:B---3--:R1:W-:Y:S04]  /*27c10*/  STL [R1+0x20], R9 ;  /* 0x0000200901007387 */ /* 0x0083e80000100800 */
[----:B------:R-:W3:Y:S04]  /*27c20*/  LDL R8, [R1+0x1e84] ;  /* 0x001e840001087983 */ /* 0x000ee80000100800 */
[----:B------:R-:W3:Y:S04]  /*27c30*/  LDL R15, [R1+0x1e78] ;  /* 0x001e7800010f7983 */ /* 0x000ee80000100800 */
[----:B------:R-:W3:Y:S04]  /*27c40*/  LDL R6, [R1+0x1e7c] ;  /* 0x001e7c0001067983 */ /* 0x000ee80000100800 */
[----:B-1----:R-:W3:Y:S01]  /*27c50*/  LDL R9, [R1+0x1e80] ;  /* 0x001e800001097983 */ /* 0x002ee20000100800 */
[----:B0-----:R-:W-:Y:S01]  /*27c60*/  @P1 IMAD.MOV.U32 R11, RZ, RZ, R12 ;  /* 0x000000ffff0b1224 */ /* 0x001fe200078e000c */
[----:B------:R-:W-:-:S02]  /*27c70*/  PRMT R61, RZ, 0x7610, R61 ;  /* 0x00007610ff3d7816 */ /* 0x000fc4000000003d */
[----:B----4-:R0:W-:Y:S01]  /*27c80*/  STL [R1+0x2b68], R0 ;  /* 0x002b680001007387 */ /* 0x0101e20000100800 */
[----:B------:R-:W-:Y:S02]  /*27c90*/  ISETP.GT.AND P2, PT, R38, 0x72, PT ;  /* 0x000000722600780c */ /* 0x000fe40003f44270 */
[----:B------:R-:W-:Y:S01]  /*27ca0*/  PRMT R60, RZ, 0x7610, R60 ;  /* 0x00007610ff3c7816 */ /* 0x000fe2000000003c */
[----:B------:R-:W4:Y:S04]  /*27cb0*/  LDL R14, [R1+0x1e70] ;  /* 0x001e7000010e7983 */ /* 0x000f280000100800 */
[----:B------:R-:W4:Y:S01]  /*27cc0*/  LDL R7, [R1+0x1e74] ;  /* 0x001e740001077983 */ /* 0x000f220000100800 */
[----:B0-----:R-:W-:Y:S01]  /*27cd0*/  PRMT R0, RZ, 0x7610, R0 ;  /* 0x00007610ff007816 */ /* 0x001fe20000000000 */
[----:B--2---:R-:W-:-:S05]  /*27ce0*/  @P1 IMAD.MOV.U32 R10, RZ, RZ, R3 ;  /* 0x000000ffff0a1224 */ /* 0x004fca00078e0003 */
[----:B------:R0:W2:Y:S02]  /*27cf0*/  @P1 LDG.E.U8 R0, desc[UR32][R10.64] ;  /* 0x000000200a001981 */ /* 0x0000a4000c1e1100 */
[----:B0-----:R-:W-:Y:S02]  /*27d00*/  @P1 IMAD.MOV.U32 R10, RZ, RZ, R4 ;  /* 0x000000ffff0a1224 */ /* 0x001fe400078e0004 */
[----:B------:R-:W-:-:S05]  /*27d10*/  @P1 IMAD.MOV.U32 R11, RZ, RZ, R5 ;  /* 0x000000ffff0b1224 */ /* 0x000fca00078e0005 */
[----:B------:R3:W4:Y:S04]  /*27d20*/  @P1 LDG.E.U8 R61, desc[UR32][R10.64] ;  /* 0x000000200a3d1981 */ /* 0x000728000c1e1100 */
[----:B------:R-:W-:Y:S04]  /*27d30*/  STL [R1+0x28], R17 ;  /* 0x0000281101007387 */ /* 0x000fe80000100800 */
[----:B------:R0:W-:Y:S01]  /*27d40*/  STL [R1+0x4], R13 ;  /* 0x0000040d01007387 */ /* 0x0001e20000100800 */
[----:B------:R-:W-:Y:S01]  /*27d50*/  PRMT R59, RZ, 0x7610, R59 ;  /* 0x00007610ff3b7816 */ /* 0x000fe2000000003b */
[----:B---3--:R-:W-:-:S02]  /*27d60*/  @P1 IMAD.MOV.U32 R10, RZ, RZ, R8 ;  /* 0x000000ffff0a1224 */ /* 0x008fc400078e0008 */
[----:B0-----:R-:W3:Y:S01]  /*27d70*/  LDL R13, [R1+0x1e6c] ;  /* 0x001e6c00010d7983 */ /* 0x001ee20000100800 */
[----:B------:R-:W-:-:S03]  /*27d80*/  @P1 IMAD.MOV.U32 R11, RZ, RZ, R9 ;  /* 0x000000ffff0b1224 */ /* 0x000fc600078e0009 */
[----:B------:R0:W-:Y:S04]  /*27d90*/  STL [R1+0x1c], R16 ;  /* 0x00001c1001007387 */ /* 0x0001e80000100800 */
[----:B------:R-:W3:Y:S04]  /*27da0*/  LDL R12, [R1+0x1e60] ;  /* 0x001e6000010c7983 */ /* 0x000ee80000100800 */
[----:B------:R-:W3:Y:S04]  /*27db0*/  LDL R3, [R1+0x1e64] ;  /* 0x001e640001037983 */ /* 0x000ee80000100800 */
[----:B------:R1:W3:Y:S04]  /*27dc0*/  @P1 LDG.E.U8 R60, desc[UR32][R10.64] ;  /* 0x000000200a3c1981 */ /* 0x0002e8000c1e1100 */
[----:B0-----:R-:W3:Y:S01]  /*27dd0*/  LDL R16, [R1+0x1e68] ;  /* 0x001e680001107983 */ /* 0x001ee20000100800 */
[----:B-1----:R-:W-:-:S02]  /*27de0*/  @P2 IMAD.MOV.U32 R10, RZ, RZ, R6 ;  /* 0x000000ffff0a2224 */ /* 0x002fc400078e0006 */
[----:B------:R-:W-:-:S05]  /*27df0*/  @P2 IMAD.MOV.U32 R11, RZ, RZ, R15 ;  /* 0x000000ffff0b2224 */ /* 0x000fca00078e000f */
[----:B------:R0:W3:Y:S04]  /*27e00*/  @P2 LDG.E.U8 R59, desc[UR32][R10.64] ;  /* 0x000000200a3b2981 */ /* 0x0000e8000c1e1100 */
[----:B--2---:R1:W-:Y:S04]  /*27e10*/  STL [R1+0x2be0], R0 ;  /* 0x002be00001007387 */ /* 0x0043e80000100800 */
[----:B------:R-:W2:Y:S04]  /*27e20*/  LDL R5, [R1+0x1e58] ;  /* 0x001e580001057983 */ /* 0x000ea80000100800 */
[----:B------:R-:W2:Y:S04]  /*27e30*/  LDL R4, [R1+0x1e5c] ;  /* 0x001e5c0001047983 */ /* 0x000ea80000100800 */
[----:B----4-:R-:W-:Y:S04]  /*27e40*/  STL [R1+0x2be4], R61 ;  /* 0x002be43d01007387 */ /* 0x010fe80000100800 */
[----:B------:R-:W4:Y:S04]  /*27e50*/  LDL R9, [R1+0x1e50] ;  /* 0x001e500001097983 */ /* 0x000f280000100800 */
[----:B------:R-:W4:Y:S04]  /*27e60*/  LDL R8, [R1+0x1e54] ;  /* 0x001e540001087983 */ /* 0x000f280000100800 */
[----:B------:R-:W4:Y:S04]  /*27e70*/  LDL R15, [R1+0x1e48] ;  /* 0x001e4800010f7983 */ /* 0x000f280000100800 */
[----:B------:R-:W4:Y:S01]  /*27e80*/  LDL R6, [R1+0x1e4c] ;  /* 0x001e4c0001067983 */ /* 0x000f220000100800 */
[----:B------:R-:W-:Y:S01]  /*27e90*/  PRMT R58, RZ, 0x7610, R58 ;  /* 0x00007610ff3a7816 */ /* 0x000fe2000000003a */
[----:B0-----:R-:W-:-:S02]  /*27ea0*/  @P2 IMAD.MOV.U32 R10, RZ, RZ, R7 ;  /* 0x000000ffff0a2224 */ /* 0x001fc400078e0007 */
[----:B------:R-:W-:Y:S01]  /*27eb0*/  @P2 IMAD.MOV.U32 R11, RZ, RZ, R14 ;  /* 0x000000ffff0b2224 */ /* 0x000fe200078e000e */
[----:B------:R-:W-:Y:S02]  /*27ec0*/  ISETP.GT.AND P1, PT, R38, 0x73, PT ;  /* 0x000000732600780c */ /* 0x000fe40003f24270 */
[----:B------:R-:W-:Y:S02]  /*27ed0*/  PRMT R54, RZ, 0x7610, R54 ;  /* 0x00007610ff367816 */ /* 0x000fe40000000036 */
[----:B------:R3:W4:Y:S01]  /*27ee0*/  @P2 LDG.E.U8 R58, desc[UR32][R10.64] ;  /* 0x000000200a3a2981 */ /* 0x000722000c1e1100 */
[----:B------:R-:W-:Y:S01]  /*27ef0*/  PRMT R52, RZ, 0x7610, R52 ;  /* 0x00007610ff347816 */ /* 0x000fe20000000034 */
[----:B---3--:R-:W-:Y:S02]  /*27f00*/  @P2 IMAD.MOV.U32 R10, RZ, RZ, R13 ;  /* 0x000000ffff0a2224 */ /* 0x008fe400078e000d */
[----:B------:R-:W-:-:S05]  /*27f10*/  @P2 IMAD.MOV.U32 R11, RZ, RZ, R16 ;  /* 0x000000ffff0b2224 */ /* 0x000fca00078e0010 */
[----:B------:R0:W3:Y:S04]  /*27f20*/  @P2 LDG.E.U8 R54, desc[UR32][R10.64] ;  /* 0x000000200a362981 */ /* 0x0000e8000c1e1100 */
[----:B------:R-:W-:Y:S04]  /*27f30*/  STL [R1+0x2bdc], R59 ;  /* 0x002bdc3b01007387 */ /* 0x000fe80000100800 */
[----:B------:R-:W3:Y:S04]  /*27f40*/  LDL R14, [R1+0x1e40] ;  /* 0x001e4000010e7983 */ /* 0x000ee80000100800 */
[----:B------:R-:W3:Y:S01]  /*27f50*/  LDL R7, [R1+0x1e44] ;  /* 0x001e440001077983 */ /* 0x000ee20000100800 */
[----:B0-----:R-:W-:Y:S01]  /*27f60*/  @P2 IMAD.MOV.U32 R10, RZ, RZ, R3 ;  /* 0x000000ffff0a2224 */ /* 0x001fe200078e0003 */
[----:B------:R-:W-:Y:S01]  /*27f70*/  PRMT R50, RZ, 0x7610, R50 ;  /* 0x00007610ff327816 */ /* 0x000fe20000000032 */
[----:B------:R-:W-:Y:S01]  /*27f80*/  @P2 IMAD.MOV.U32 R11, RZ, RZ, R12 ;  /* 0x000000ffff0b2224 */ /* 0x000fe200078e000c */
[----:B------:R-:W-:-:S02]  /*27f90*/  PRMT R48, RZ, 0x7610, R48 ;  /* 0x00007610ff307816 */ /* 0x000fc40000000030 */
[----:B------:R-:W-:Y:S02]  /*27fa0*/  PRMT R46, RZ, 0x7610, R46 ;  /* 0x00007610ff2e7816 */ /* 0x000fe4000000002e */
[----:B------:R-:W-:Y:S01]  /*27fb0*/  PRMT R45, RZ, 0x7610, R45 ;  /* 0x00007610ff2d7816 */ /* 0x000fe2000000002d */
[----:B------:R-:W3:Y:S04]  /*27fc0*/  LDL R13, [R1+0x1e18] ;  /* 0x001e1800010d7983 */ /* 0x000ee80000100800 */
[----:B------:R2:W3:Y:S04]  /*27fd0*/  @P2 LDG.E.U8 R52, desc[UR32][R10.64] ;  /* 0x000000200a342981 */ /* 0x0004e8000c1e1100 */
[----:B------:R-:W3:Y:S04]  /*27fe0*/  LDL R12, [R1+0x1e1c] ;  /* 0x001e1c00010c7983 */ /* 0x000ee80000100800 */
[----:B------:R-:W3:Y:S04]  /*27ff0*/  LDL R3, [R1+0x1e10] ;  /* 0x001e100001037983 */ /* 0x000ee80000100800 */
[----:B-1----:R-:W3:Y:S01]  /*28000*/  LDL R0, [R1+0x1e14] ;  /* 0x001e140001007983 */ /* 0x002ee20000100800 */
[----:B--2---:R-:W-:-:S02]  /*28010*/  @P1 IMAD.MOV.U32 R11, RZ, RZ, R5 ;  /* 0x000000ffff0b1224 */ /* 0x004fc400078e0005 */
[----:B------:R-:W-:Y:S01]  /*28020*/  @P1 IMAD.MOV.U32 R10, RZ, RZ, R4 ;  /* 0x000000ffff0a1224 */ /* 0x000fe200078e0004 */
[----:B------:R-:W2:Y:S04]  /*28030*/  LDL R5, [R1+0x1e08] ;  /* 0x001e080001057983 */ /* 0x000ea80000100800 */
[----:B------:R-:W2:Y:S04]  /*28040*/  LDL R4, [R1+0x1e0c] ;  /* 0x001e0c0001047983 */ /* 0x000ea80000100800 */
[----:B------:R4:W2:Y:S02]  /*28050*/  @P1 LDG.E.U8 R50, desc[UR32][R10.64] ;  /* 0x000000200a321981 */ /* 0x0008a4000c1e1100 */
[----:B----4-:R-:W-:-:S02]  /*28060*/  @P1 IMAD.MOV.U32 R11, RZ, RZ, R9 ;  /* 0x000000ffff0b1224 */ /* 0x010fc400078e0009 */
[----:B------:R-:W-:-:S05]  /*28070*/  @P1 IMAD.MOV.U32 R10, RZ, RZ, R8 ;  /* 0x000000ffff0a1224 */ /* 0x000fca00078e0008 */
[----:B------:R0:W4:Y:S02]  /*28080*/  @P1 LDG.E.U8 R48, desc[UR32][R10.64] ;  /* 0x000000200a301981 */ /* 0x000124000c1e1100 */
[----:B0-----:R-:W-:Y:S02]  /*28090*/  @P1 IMAD.MOV.U32 R10, RZ, RZ, R6 ;  /* 0x000000ffff0a1224 */ /* 0x001fe400078e0006 */
[----:B------:R-:W-:-:S05]  /*280a0*/  @P1 IMAD.MOV.U32 R11, RZ, RZ, R15 ;  /* 0x000000ffff0b1224 */ /* 0x000fca00078e000f */
[----:B------:R3:W4:Y:S02]  /*280b0*/  @P1 LDG.E.U8 R46, desc[UR32][R10.64] ;  /* 0x000000200a2e1981 */ /* 0x000724000c1e1100 */
[----:B---3--:R-:W-:Y:S02]  /*280c0*/  @P1 IMAD.MOV.U32 R11, RZ, RZ, R14 ;  /* 0x000000ffff0b1224 */ /* 0x008fe400078e000e */
[----:B------:R-:W-:-:S05]  /*280d0*/  @P1 IMAD.MOV.U32 R10, RZ, RZ, R7 ;  /* 0x000000ffff0a1224 */ /* 0x000fca00078e0007 */
[----:B------:R0:W3:Y:S04]  /*280e0*/  @P1 LDG.E.U8 R45, desc[UR32][R10.64] ;  /* 0x000000200a2d1981 */ /* 0x0000e8000c1e1100 */
[----:B--2---:R-:W-:Y:S04]  /*280f0*/  STL [R1+0x2b6c], R50 ;  /* 0x002b6c3201007387 */ /* 0x004fe80000100800 */
[----:B------:R-:W2:Y:S04]  /*28100*/  LDL R9, [R1+0x1e00] ;  /* 0x001e000001097983 */ /* 0x000ea80000100800 */
[----:B------:R-:W2:Y:S04]  /*28110*/  LDL R8, [R1+0x1e04] ;  /* 0x001e040001087983 */ /* 0x000ea80000100800 */
[----:B----4-:R-:W-:Y:S04]  /*28120*/  STL [R1+0x2b70], R48 ;  /* 0x002b703001007387 */ /* 0x010fe80000100800 */
[----:B------:R-:W4:Y:S04]  /*28130*/  LDL R17, [R1+0x1df8] ;  /* 0x001df80001117983 */ /* 0x000f280000100800 */
[----:B------:R-:W4:Y:S04]  /*28140*/  LDL R16, [R1+0x1dfc] ;  /* 0x001dfc0001107983 */ /* 0x000f280000100800 */
[----:B------:R-:W4:Y:S04]  /*28150*/  LDL R6, [R1+0x1df4] ;  /* 0x001df40001067983 */ /* 0x000f280000100800 */
[----:B------:R-:W-:Y:S04]  /*28160*/  STL [R1+0x2b74], R46 ;  /* 0x002b742e01007387 */ /* 0x000fe80000100800 */
[----:B------:R-:W4:Y:S01]  /*28170*/  LDL R7, [R1+0x1df0] ;  /* 0x001df00001077983 */ /* 0x000f220000100800 */
[----:B------:R-:W-:-:S02]  /*28180*/  ISETP.GT.AND P2, PT, R38, 0x75, PT ;  /* 0x000000752600780c */ /* 0x000fc40003f44270 */
[----:B------:R-:W-:-:S11]  /*28190*/  PRMT R32, RZ, 0x7610, R32 ;  /* 0x00007610ff207816 */ /* 0x000fd60000000020 */
[----:B0-----:R-:W-:Y:S02]  /*281a0*/  @P2 IMAD.MOV.U32 R10, RZ, RZ, R12 ;  /* 0x000000ffff0a2224 */ /* 0x001fe400078e000c */
[----:B------:R-:W-:Y:S02]  /*281b0*/  @P2 IMAD.MOV.U32 R11, RZ, RZ, R13 ;  /* 0x000000ffff0b2224 */ /* 0x000fe400078e000d */
[----:B------:R-:W-:Y:S02]  /*281c0*/  @P2 IMAD.MOV.U32 R12, RZ, RZ, R0 ;  /* 0x000000ffff0c2224 */ /* 0x000fe400078e0000 */
[----:B------:R-:W-:Y:S01]  /*281d0*/  @P2 IMAD.MOV.U32 R13, RZ, RZ, R3 ;  /* 0x000000ffff0d2224 */ /* 0x000fe200078e0003 */
[----:B---3--:R-:W-:Y:S04]  /*281e0*/  STL [R1+0x2b78], R45 ;  /* 0x002b782d01007387 */ /* 0x008fe80000100800 */
[----:B------:R-:W3:Y:S04]  /*281f0*/  LDL R19, [R1+0x1de8] ;  /* 0x001de80001137983 */ /* 0x000ee80000100800 */
[----:B------:R-:W3:Y:S04]  /*28200*/  LDL R18, [R1+0x1dec] ;  /* 0x001dec0001127983 */ /* 0x000ee80000100800 */
[----:B------:R-:W3:Y:S04]  /*28210*/  LDL R3, [R1+0x1de0] ;  /* 0x001de00001037983 */ /* 0x000ee80000100800 */
[----:B------:R-:W3:Y:S04]  /*28220*/  LDL R0, [R1+0x1de4] ;  /* 0x001de40001007983 */ /* 0x000ee80000100800 */
[----:B------:R0:W3:Y:S04]  /*28230*/  @P2 LDG.E.U8 R32, desc[UR32][R12.64] ;  /* 0x000000200c202981 */ /* 0x0000e8000c1e1100 */
[----:B------:R-:W3:Y:S04]  /*28240*/  LDL R23, [R1+0x1dc8] ;  /* 0x001dc80001177983 */ /* 0x000ee80000100800 */
[----:B------:R-:W3:Y:S01]  /*28250*/  LDL R22, [R1+0x1dcc] ;  /* 0x001dcc0001167983 */ /* 0x000ee20000100800 */
[----:B0-----:R-:W-:-:S02]  /*28260*/  @P2 IMAD.MOV.U32 R12, RZ, RZ, R4 ;  /* 0x000000ffff0c2224 */ /* 0x001fc400078e0004 */
[----:B------:R-:W-:Y:S01]  /*28270*/  @P2 IMAD.MOV.U32 R13, RZ, RZ, R5 ;  /* 0x000000ffff0d2224 */ /* 0x000fe200078e0005 */
[----:B------:R-:W3:Y:S04]  /*28280*/  LDL R4, [R1+0x1ddc] ;  /* 0x001ddc0001047983 */ /* 0x000ee80000100800 */
[----:B------:R-:W3:Y:S01]  /*28290*/  LDL R5, [R1+0x1dd8] ;  /* 0x001dd80001057983 */ /* 0x000ee20000100800 */
[----:B------:R-:W-:Y:S02]  /*282a0*/  PRMT R36, RZ, 0x7610, R36 ;  /* 0x00007610ff247816 */ /* 0x000fe40000000024 */
[----:B------:R-:W-:-:S04]  /*282b0*/  ISETP.GT.AND P1, PT, R38, 0x76, PT ;  /* 0x000000762600780c */ /* 0x000fc80003f24270 */
[----:B------:R0:W3:Y:S02]  /*282c0*/  @P2 LDG.E.U8 R36, desc[UR32][R10.64] ;  /* 0x000000200a242981 */ /* 0x0000e4000c1e1100 */
[----:B0-----:R-:W-:Y:S01]  /*282d0*/  PRMT R11, RZ, 0x7610, R11 ;  /* 0x00007610ff0b7816 */ /* 0x001fe2000000000b */
[----:B--2---:R-:W-:Y:S02]  /*282e0*/  @P2 IMAD.MOV.U32 R15, RZ, RZ, R9 ;  /* 0x000000ffff0f2224 */ /* 0x004fe400078e0009 */
[----:B------:R-:W-:Y:S01]  /*282f0*/  @P2 IMAD.MOV.U32 R14, RZ, RZ, R8 ;  /* 0x000000ffff0e2224 */ /* 0x000fe200078e0008 */
[----:B------:R-:W2:Y:S04]  /*28300*/  LDL R9, [R1+0x1dd0] ;  /* 0x001dd00001097983 */ /* 0x000ea80000100800 */
[----:B------:R-:W2:Y:S04]  /*28310*/  LDL R8, [R1+0x1dd4] ;  /* 0x001dd40001087983 */ /* 0x000ea80000100800 */
[----:B------:R4:W2:Y:S02]  /*28320*/  @P2 LDG.E.U8 R11, desc[UR32][R14.64] ;  /* 0x000000200e0b2981 */ /* 0x0008a4000c1e1100 */
[----:B----4-:R-:W-:-:S02]  /*28330*/  @P1 IMAD.MOV.U32 R15, RZ, RZ, R17 ;  /* 0x000000ffff0f1224 */ /* 0x010fc400078e0011 */
[----:B------:R-:W-:Y:S02]  /*28340*/  @P1 IMAD.MOV.U32 R14, RZ, RZ, R16 ;  /* 0x000000ffff0e1224 */ /* 0x000fe400078e0010 */
[----:B------:R-:W-:Y:S02]  /*28350*/  @P1 IMAD.MOV.U32 R16, RZ, RZ, R6 ;  /* 0x000000ffff101224 */ /* 0x000fe400078e0006 */
[----:B------:R-:W4:Y:S01]  /*28360*/  LDL R6, [R1+0x1dc4] ;  /* 0x001dc40001067983 */ /* 0x000f220000100800 */
[----:B------:R-:W-:-:S03]  /*28370*/  @P1 IMAD.MOV.U32 R17, RZ, RZ, R7 ;  /* 0x000000ffff111224 */ /* 0x000fc600078e0007 */
[----:B------:R-:W4:Y:S01]  /*28380*/  LDL R7, [R1+0x1dc0] ;  /* 0x001dc00001077983 */ /* 0x000f220000100800 */
[----:B------:R-:W-:-:S06]  /*28390*/  PRMT R10, RZ, 0x7610, R10 ;  /* 0x00007610ff0a7816 */ /* 0x000fcc000000000a */
[----:B------:R0:W4:Y:S01]  /*283a0*/  @P2 LDG.E.U8 R10, desc[UR32][R12.64] ;  /* 0x000000200c0a2981 */ /* 0x000122000c1e1100 */
[----:B------:R-:W-:Y:S02]  /*283b0*/  ISETP.GT.AND P2, PT, R38, 0x77, PT ;  /* 0x000000772600780c */ /* 0x000fe40003f44270 */
[----:B0-----:R-:W-:Y:S02]  /*283c0*/  PRMT R12, RZ, 0x7610, R12 ;  /* 0x00007610ff0c7816 */ /* 0x001fe4000000000c */
[----:B------:R-:W-:-:S04]  /*283d0*/  PRMT R13, RZ, 0x7610, R13 ;  /* 0x00007610ff0d7816 */ /* 0x000fc8000000000d */
[----:B------:R0:W4:Y:S04]  /*283e0*/  @P1 LDG.E.U8 R12, desc[UR32][R14.64] ;  /* 0x000000200e0c1981 */ /* 0x000128000c1e1100 */
[----:B------:R3:W4:Y:S01]  /*283f0*/  @P1 LDG.E.U8 R13, desc[UR32][R16.64] ;  /* 0x00000020100d1981 */ /* 0x000722000c1e1100 */
[----:B0-----:R-:W-:Y:S02]  /*28400*/  PRMT R14, RZ, 0x7610, R14 ;  /* 0x00007610ff0e7816 */ /* 0x001fe4000000000e */
[----:B------:R-:W-:Y:S01]  /*28410*/  PRMT R15, RZ, 0x7610, R15 ;  /* 0x00007610ff0f7816 */ /* 0x000fe2000000000f */
[----:B---3--:R-:W-:Y:S02]  /*28420*/  @P1 IMAD.MOV.U32 R16, RZ, RZ, R18 ;  /* 0x000000ffff101224 */ /* 0x008fe400078e0012 */
[----:B------:R-:W-:-:S02]  /*28430*/  @P1 IMAD.MOV.U32 R17, RZ, RZ, R19 ;  /* 0x000000ffff111224 */ /* 0x000fc400078e0013 */
[----:B------:R-:W-:Y:S02]  /*28440*/  @P1 IMAD.MOV.U32 R18, RZ, RZ, R0 ;  /* 0x000000ffff121224 */ /* 0x000fe400078e0000 */
[----:B------:R-:W-:Y:S01]  /*28450*/  @P1 IMAD.MOV.U32 R19, RZ, RZ, R3 ;  /* 0x000000ffff131224 */ /* 0x000fe200078e0003 */
[----:B------:R-:W3:Y:S04]  /*28460*/  LDL R0, [R1+0x1d9c] ;  /* 0x001d9c0001007983 */ /* 0x000ee80000100800 */
[----:B------:R0:W3:Y:S04]  /*28470*/  @P1 LDG.E.U8 R14, desc[UR32][R16.64] ;  /* 0x00000020100e1981 */ /* 0x0000e8000c1e1100 */
[----:B------:R1:W3:Y:S04]  /*28480*/  @P1 LDG.E.U8 R15, desc[UR32][R18.64] ;  /* 0x00000020120f1981 */ /* 0x0002e8000c1e1100 */
[----:B------:R-:W3:Y:S01]  /*28490*/  LDL R3, [R1+0x1d98] ;  /* 0x001d980001037983 */ /* 0x000ee20000100800 */
[----:B0-----:R-:W-:Y:S01]  /*284a0*/  PRMT R16, RZ, 0x7610, R16 ;  /* 0x00007610ff107816 */ /* 0x001fe20000000010 */
[----:B-1----:R-:W-:-:S02]  /*284b0*/  @P2 IMAD.MOV.U32 R18, RZ, RZ, R4 ;  /* 0x000000ffff122224 */ /* 0x002fc400078e0004 */
[----:B------:R-:W-:Y:S01]  /*284c0*/  @P2 IMAD.MOV.U32 R19, RZ, RZ, R5 ;  /* 0x000000ffff132224 */ /* 0x000fe200078e0005 */
[----:B------:R-:W-:Y:S01]  /*284d0*/  PRMT R17, RZ, 0x7610, R17 ;  /* 0x00007610ff117816 */ /* 0x000fe20000000011 */
[----:B------:R-:W3:Y:S04]  /*284e0*/  LDL R5, [R1+0x1d90] ;  /* 0x001d900001057983 */ /* 0x000ee80000100800 */
[----:B------:R0:W3:Y:S04]  /*284f0*/  @P2 LDG.E.U8 R16, desc[UR32][R18.64] ;  /* 0x0000002012102981 */ /* 0x0000e8000c1e1100 */
[----:B------:R-:W3:Y:S01]  /*28500*/  LDL R4, [R1+0x1d94] ;  /* 0x001d940001047983 */ /* 0x000ee20000100800 */
[----:B0-----:R-:W-:-:S02]  /*28510*/  PRMT R18, RZ, 0x7610, R18 ;  /* 0x00007610ff127816 */ /* 0x001fc40000000012 */
[----:B------:R-:W-:Y:S01]  /*28520*/  PRMT R19, RZ, 0x7610, R19 ;  /* 0x00007610ff137816 */ /* 0x000fe20000000013 */
[----:B--2---:R-:W-:Y:S02]  /*28530*/  @P2 IMAD.MOV.U32 R21, RZ, RZ, R9 ;  /* 0x000000ffff152224 */ /* 0x004fe400078e0009 */
[----:B------:R-:W-:-:S05]  /*28540*/  @P2 IMAD.MOV.U32 R20, RZ, RZ, R8 ;  /* 0x000000ffff142224 */ /* 0x000fca00078e0008 */
[----:B------:R0:W2:Y:S02]  /*28550*/  @P2 LDG.E.U8 R17, desc[UR32][R20.64] ;  /* 0x0000002014112981 */ /* 0x0000a4000c1e1100 */
[----:B0-----:R-:W-:Y:S02]  /*28560*/  @P2 IMAD.MOV.U32 R20, RZ, RZ, R22 ;  /* 0x000000ffff142224 */ /* 0x001fe400078e0016 */
[----:B------:R-:W-:-:S05]  /*28570*/  @P2 IMAD.MOV.U32 R21, RZ, RZ, R23 ;  /* 0x000000ffff152224 */ /* 0x000fca00078e0017 */
[----:B------:R-:W2:Y:S01]  /*28580*/  @P2 LDG.E.U8 R18, desc[UR32][R20.64] ;  /* 0x0000002014122981 */ /* 0x000ea2000c1e1100 */
[----:B----4-:R-:W-:Y:S02]  /*28590*/  @P2 IMAD.MOV.U32 R22, RZ, RZ, R6 ;  /* 0x000000ffff162224 */ /* 0x010fe400078e0006 */
[----:B------:R-:W-:-:S05]  /*285a0*/  @P2 IMAD.MOV.U32 R23, RZ, RZ, R7 ;  /* 0x000000ffff172224 */ /* 0x000fca00078e0007 */
[----:B------:R0:W4:Y:S04]  /*285b0*/  @P2 LDG.E.U8 R19, desc[UR32][R22.64] ;  /* 0x0000002016132981 */ /* 0x000128000c1e1100 */
[----:B---3--:R1:W-:Y:S04]  /*285c0*/  STL [R1+0x2b7c], R16 ;  /* 0x002b7c1001007387 */ /* 0x0083e80000100800 */
[----:B------:R-:W3:Y:S04]  /*285d0*/  LDL R9, [R1+0x1d88] ;  /* 0x001d880001097983 */ /* 0x000ee80000100800 */
[----:B------:R-:W3:Y:S01]  /*285e0*/  LDL R8, [R1+0x1d8c] ;  /* 0x001d8c0001087983 */ /* 0x000ee20000100800 */
[----:B------:R-:W-:-:S13]  /*285f0*/  ISETP.GT.AND P1, PT, R38, 0x79, PT ;  /* 0x000000792600780c */ /* 0x000fda0003f24270 */
[----:B0-----:R-:W-:Y:S02]  /*28600*/  @P1 IMAD.MOV.U32 R22, RZ, RZ, R0 ;  /* 0x000000ffff161224 */ /* 0x001fe400078e0000 */
[----:B------:R-:W-:Y:S02]  /*28610*/  @P1 IMAD.MOV.U32 R23, RZ, RZ, R3 ;  /* 0x000000ffff171224 */ /* 0x000fe400078e0003 */
[----:B------:R-:W-:Y:S02]  /*28620*/  @P1 IMAD.MOV.U32 R24, RZ, RZ, R4 ;  /* 0x000000ffff181224 */ /* 0x000fe400078e0004 */
[----:B------:R-:W-:Y:S01]  /*28630*/  @P1 IMAD.MOV.U32 R25, RZ, RZ, R5 ;  /* 0x000000ffff191224 */ /* 0x000fe200078e0005 */
[----:B--2---:R0:W-:Y:S04]  /*28640*/  STL [R1+0x2b80], R17 ;  /* 0x002b801101007387 */ /* 0x0041e80000100800 */
[----:B-1----:R-:W2:Y:S04]  /*28650*/  LDL R16, [R1+0x1d84] ;  /* 0x001d840001107983 */ /* 0x002ea80000100800 */
[----:B0-----:R-:W2:Y:S04]  /*28660*/  LDL R17, [R1+0x1d80] ;  /* 0x001d800001117983 */ /* 0x001ea80000100800 */
[----:B------:R-:W-:Y:S04]  /*28670*/  STL [R1+0x2b84], R18 ;  /* 0x002b841201007387 */ /* 0x000fe80000100800 */
[----:B------:R-:W2:Y:S04]  /*28680*/  LDL R7, [R1+0x1d78] ;  /* 0x001d780001077983 */ /* 0x000ea80000100800 */
[----:B------:R-:W2:Y:S04]  /*28690*/  LDL R6, [R1+0x1d7c] ;  /* 0x001d7c0001067983 */ /* 0x000ea80000100800 */
[----:B----4-:R-:W-:Y:S04]  /*286a0*/  STL [R1+0x2b88], R19 ;  /* 0x002b881301007387 */ /* 0x010fe80000100800 */
[----:B------:R-:W4:Y:S04]  /*286b0*/  LDL R3, [R1+0x1d70] ;  /* 0x001d700001037983 */ /* 0x000f280000100800 */
[----:B------:R-:W4:Y:S04]  /*286c0*/  LDL R0, [R1+0x1d74] ;  /* 0x001d740001007983 */ /* 0x000f280000100800 */
[----:B------:R-:W4:Y:S04]  /*286d0*/  LDL R5, [R1+0x1d18] ;  /* 0x001d180001057983 */ /* 0x000f280000100800 */
[----:B------:R-:W4:Y:S01]  /*286e0*/  LDL R4, [R1+0x1d1c] ;  /* 0x001d1c0001047983 */ /* 0x000f220000100800 */
[----:B------:R-:W-:-:S02]  /*286f0*/  PRMT R20, RZ, 0x7610, R20 ;  /* 0x00007610ff147816 */ /* 0x000fc40000000014 */
[----:B------:R-:W-:Y:S02]  /*28700*/  PRMT R21, RZ, 0x7610, R21 ;  /* 0x00007610ff157816 */ /* 0x000fe40000000015 */
[----:B------:R-:W-:Y:S02]  /*28710*/  ISETP.GT.AND P2, PT, R38, 0x7a, PT ;  /* 0x0000007a2600780c */ /* 0x000fe40003f44270 */
[----:B------:R0:W4:Y:S04]  /*28720*/  @P1 LDG.E.U8 R20, desc[UR32][R22.64] ;  /* 0x0000002016141981 */ /* 0x000128000c1e1100 */
[----:B------:R3:W4:Y:S01]  /*28730*/  @P1 LDG.E.U8 R21, desc[UR32][R24.64] ;  /* 0x0000002018151981 */ /* 0x000722000c1e1100 */
[----:B0-----:R-:W-:Y:S01]  /*28740*/  PRMT R23, RZ, 0x7610, R23 ;  /* 0x00007610ff177816 */ /* 0x001fe20000000017 */
[----:B---3--:R-:W-:-:S02]  /*28750*/  @P1 IMAD.MOV.U32 R25, RZ, RZ, R9 ;  /* 0x000000ffff191224 */ /* 0x008fc400078e0009 */
        /* <DEDUP_REMOVED lines=8> */
[----:B------:R-:W-:Y:S02]  /*287e0*/  @P1 IMAD.MOV.U32 R27, RZ, RZ, R17 ;  /* 0x000000ffff1b1224 */ /* 0x000fe400078e0011 */
[----:B----4-:R-:W-:-:S03]  /*287f0*/  @P2 IMAD.MOV.U32 R29, RZ, RZ, R3 ;  /* 0x000000ffff1d2224 */ /* 0x010fc600078e0003 */
[----:B------:R0:W2:Y:S01]  /*28800*/  @P1 LDG.E.U8 R23, desc[UR32][R26.64] ;  /* 0x000000201a171981 */ /* 0x0000a2000c1e1100 */
[----:B------:R-:W-:-:S03]  /*28810*/  @P2 IMAD.MOV.U32 R28, RZ, RZ, R0 ;  /* 0x000000ffff1c2224 */ /* 0x000fc600078e0000 */
[----:B------:R-:W4:Y:S04]  /*28820*/  LDL R3, [R1+0x1d00] ;  /* 0x001d000001037983 */ /* 0x000f280000100800 */
[----:B------:R-:W2:Y:S01]  /*28830*/  LDL R0, [R1+0x1d04] ;  /* 0x001d040001007983 */ /* 0x000ea20000100800 */
[----:B------:R-:W-:-:S03]  /*28840*/  PRMT R24, RZ, 0x7610, R24 ;  /* 0x00007610ff187816 */ /* 0x000fc60000000018 */
[----:B------:R-:W4:Y:S04]  /*28850*/  LDL R17, [R1+0x1d60] ;  /* 0x001d600001117983 */ /* 0x000f280000100800 */
[----:B------:R1:W4:Y:S04]  /*28860*/  @P2 LDG.E.U8 R25, desc[UR32][R28.64] ;  /* 0x000000201c192981 */ /* 0x000328000c1e1100 */
[----:B------:R-:W4:Y:S01]  /*28870*/  LDL R16, [R1+0x1d64] ;  /* 0x001d640001107983 */ /* 0x000f220000100800 */
[----:B0-----:R-:W-:Y:S02]  /*28880*/  @P2 IMAD.MOV.U32 R26, RZ, RZ, R6 ;  /* 0x000000ffff1a2224 */ /* 0x001fe400078e0006 */
[----:B------:R-:W-:Y:S01]  /*28890*/  @P2 IMAD.MOV.U32 R27, RZ, RZ, R7 ;  /* 0x000000ffff1b2224 */ /* 0x000fe200078e0007 */
[----:B------:R-:W2:Y:S04]  /*288a0*/  LDL R6, [R1+0x1d0c] ;  /* 0x001d0c0001067983 */ /* 0x000ea80000100800 */
[----:B------:R-:W4:Y:S04]  /*288b0*/  LDL R7, [R1+0x1d08] ;  /* 0x001d080001077983 */ /* 0x000f280000100800 */
[----:B------:R0:W4:Y:S01]  /*288c0*/  @P2 LDG.E.U8 R24, desc[UR32][R26.64] ;  /* 0x000000201a182981 */ /* 0x000122000c1e1100 */
[----:B-1----:R-:W-:-:S02]  /*288d0*/  @P3 IMAD.MOV.U32 R28, RZ, RZ, R4 ;  /* 0x000000ffff1c3224 */ /* 0x002fc400078e0004 */
[----:B------:R-:W-:Y:S01]  /*288e0*/  @P3 IMAD.MOV.U32 R29, RZ, RZ, R5 ;  /* 0x000000ffff1d3224 */ /* 0x000fe200078e0005 */
[----:B------:R-:W4:Y:S04]  /*288f0*/  LDL R4, [R1+0x1d6c] ;  /* 0x001d6c0001047983 */ /* 0x000f280000100800 */
[----:B------:R-:W4:Y:S01]  /*28900*/  LDL R5, [R1+0x1d68] ;  /* 0x001d680001057983 */ /* 0x000f220000100800 */
[----:B0-----:R-:W-:Y:S01]  /*28910*/  PRMT R27, RZ, 0x7610, R27 ;  /* 0x00007610ff1b7816 */ /* 0x001fe2000000001b */
[----:B---3--:R-:W-:Y:S02]  /*28920*/  @P3 IMAD.MOV.U32 R31, RZ, RZ, R9 ;  /* 0x000000ffff1f3224 */ /* 0x008fe400078e0009 */
[----:B------:R-:W-:Y:S01]  /*28930*/  @P3 IMAD.MOV.U32 R30, RZ, RZ, R8 ;  /* 0x000000ffff1e3224 */ /* 0x000fe200078e0008 */
[----:B------:R-:W3:Y:S04]  /*28940*/  LDL R9, [R1+0x1d58] ;  /* 0x001d580001097983 */ /* 0x000ee80000100800 */
[----:B------:R-:W3:Y:S04]  /*28950*/  LDL R8, [R1+0x1d5c] ;  /* 0x001d5c0001087983 */ /* 0x000ee80000100800 */
[----:B------:R-:W3:Y:S01]  /*28960*/  @P3 LDG.E.U8 R27, desc[UR32][R30.64] ;  /* 0x000000201e1b3981 */ /* 0x000ee2000c1e1100 */
[----:B------:R-:W-:-:S06]  /*28970*/  PRMT R26, RZ, 0x7610, R26 ;  /* 0x00007610ff1a7816 */ /* 0x000fcc000000001a */
[----:B------:R0:W3:Y:S02]  /*28980*/  @P3 LDG.E.U8 R26, desc[UR32][R28.64] ;  /* 0x000000201c1a3981 */ /* 0x0000e4000c1e1100 */
[----:B0-----:R-:W-:Y:S02]  /*28990*/  PRMT R28, RZ, 0x7610, R28 ;  /* 0x00007610ff1c7816 */ /* 0x001fe4000000001c */
[----:B------:R-:W-:Y:S01]  /*289a0*/  PRMT R29, RZ, 0x7610, R29 ;  /* 0x00007610ff1d7816 */ /* 0x000fe2000000001d */
[----:B--2---:R-:W-:Y:S02]  /*289b0*/  @P3 IMAD.MOV.U32 R30, RZ, RZ, R6 ;  /* 0x000000ffff1e3224 */ /* 0x004fe400078e0006 */
[----:B----4-:R-:W-:Y:S01]  /*289c0*/  @P3 IMAD.MOV.U32 R31, RZ, RZ, R7 ;  /* 0x000000ffff1f3224 */ /* 0x010fe200078e0007 */
[----:B------:R-:W2:Y:S04]  /*289d0*/  LDL R6, [R1+0x1d54] ;  /* 0x001d540001067983 */ /* 0x000ea80000100800 */
[----:B------:R-:W4:Y:S04]  /*289e0*/  LDL R7, [R1+0x1d50] ;  /* 0x001d500001077983 */ /* 0x000f280000100800 */
[----:B------:R0:W4:Y:S02]  /*289f0*/  @P3 LDG.E.U8 R28, desc[UR32][R30.64] ;  /* 0x000000201e1c3981 */ /* 0x000124000c1e1100 */
[----:B0-----:R-:W-:-:S02]  /*28a00*/  @P3 IMAD.MOV.U32 R30, RZ, RZ, R0 ;  /* 0x000000ffff1e3224 */ /* 0x001fc400078e0000 */
[----:B------:R-:W-:Y:S01]  /*28a10*/  @P3 IMAD.MOV.U32 R31, RZ, RZ, R3 ;  /* 0x000000ffff1f3224 */ /* 0x000fe200078e0003 */
[----:B------:R-:W4:Y:S04]  /*28a20*/  LDL R0, [R1+0x1d4c] ;  /* 0x001d4c0001007983 */ /* 0x000f280000100800 */
[----:B------:R-:W4:Y:S04]  /*28a30*/  LDL R3, [R1+0x1d48] ;  /* 0x001d480001037983 */ /* 0x000f280000100800 */
[----:B------:R0:W4:Y:S02]  /*28a40*/  @P3 LDG.E.U8 R29, desc[UR32][R30.64] ;  /* 0x000000201e1d3981 */ /* 0x000124000c1e1100 */
[----:B0-----:R-:W-:-:S02]  /*28a50*/  @P2 IMAD.MOV.U32 R30, RZ, RZ, R4 ;  /* 0x000000ffff1e2224 */ /* 0x001fc400078e0004 */
[----:B------:R-:W-:Y:S01]  /*28a60*/  @P2 IMAD.MOV.U32 R31, RZ, RZ, R5 ;  /* 0x000000ffff1f2224 */ /* 0x000fe200078e0005 */
[----:B------:R-:W4:Y:S04]  /*28a70*/  LDL R4, [R1+0x1d44] ;  /* 0x001d440001047983 */ /* 0x000f280000100800 */
[----:B------:R-:W4:Y:S01]  /*28a80*/  LDL R5, [R1+0x1d40] ;  /* 0x001d400001057983 */ /* 0x000f220000100800 */
[----:B------:R-:W-:Y:S02]  /*28a90*/  ISETP.GT.AND P1, PT, R38, 0x7b, PT ;  /* 0x0000007b2600780c */ /* 0x000fe40003f24270 */
[----:B------:R-:W-:Y:S02]  /*28aa0*/  PRMT R33, RZ, 0x7610, R33 ;  /* 0x00007610ff217816 */ /* 0x000fe40000000021 */
[----:B------:R-:W-:-:S04]  /*28ab0*/  PRMT R34, RZ, 0x7610, R34 ;  /* 0x00007610ff227816 */ /* 0x000fc80000000022 */
[----:B------:R0:W4:Y:S01]  /*28ac0*/  @P2 LDG.E.U8 R33, desc[UR32][R30.64] ;  /* 0x000000201e212981 */ /* 0x000122000c1e1100 */
[----:B------:R-:W-:Y:S01]  /*28ad0*/  PRMT R35, RZ, 0x7610, R35 ;  /* 0x00007610ff237816 */ /* 0x000fe20000000023 */
[----:B0-----:R-:W-:Y:S02]  /*28ae0*/  @P2 IMAD.MOV.U32 R30, RZ, RZ, R16 ;  /* 0x000000ffff1e2224 */ /* 0x001fe400078e0010 */
[----:B------:R-:W-:-:S05]  /*28af0*/  @P2 IMAD.MOV.U32 R31, RZ, RZ, R17 ;  /* 0x000000ffff1f2224 */ /* 0x000fca00078e0011 */
[----:B------:R3:W4:Y:S01]  /*28b00*/  @P2 LDG.E.U8 R34, desc[UR32][R30.64] ;  /* 0x000000201e222981 */ /* 0x000722000c1e1100 */
[----:B------:R-:W-:Y:S01]  /*28b10*/  PRMT R39, RZ, 0x7610, R39 ;  /* 0x00007610ff277816 */ /* 0x000fe20000000027 */
[----:B---3--:R-:W-:Y:S02]  /*28b20*/  @P1 IMAD.MOV.U32 R30, RZ, RZ, R8 ;  /* 0x000000ffff1e1224 */ /* 0x008fe400078e0008 */
[----:B------:R-:W-:-:S05]  /*28b30*/  @P1 IMAD.MOV.U32 R31, RZ, RZ, R9 ;  /* 0x000000ffff1f1224 */ /* 0x000fca00078e0009 */
[----:B------:R2:W3:Y:S01]  /*28b40*/  @P1 LDG.E.U8 R35, desc[UR32][R30.64] ;  /* 0x000000201e231981 */ /* 0x0004e2000c1e1100 */
[----:B------:R-:W-:Y:S02]  /*28b50*/  PRMT R40, RZ, 0x7610, R40 ;  /* 0x00007610ff287816 */ /* 0x000fe40000000028 */
[----:B------:R-:W-:Y:S01]  /*28b60*/  PRMT R41, RZ, 0x7610, R41 ;  /* 0x00007610ff297816 */ /* 0x000fe20000000029 */
[----:B--2---:R-:W-:Y:S02]  /*28b70*/  @P1 IMAD.MOV.U32 R30, RZ, RZ, R6 ;  /* 0x000000ffff1e1224 */ /* 0x004fe400078e0006 */
[----:B----4-:R-:W-:-:S05]  /*28b80*/  @P1 IMAD.MOV.U32 R31, RZ, RZ, R7 ;  /* 0x000000ffff1f1224 */ /* 0x010fca00078e0007 */
[----:B------:R0:W2:Y:S02]  /*28b90*/  @P1 LDG.E.U8 R39, desc[UR32][R30.64] ;  /* 0x000000201e271981 */ /* 0x0000a4000c1e1100 */
[----:B0-----:R-:W-:Y:S02]  /*28ba0*/  @P1 IMAD.MOV.U32 R30, RZ, RZ, R0 ;  /* 0x000000ffff1e1224 */ /* 0x001fe400078e0000 */
[----:B------:R-:W-:-:S05]  /*28bb0*/  @P1 IMAD.MOV.U32 R31, RZ, RZ, R3 ;  /* 0x000000ffff1f1224 */ /* 0x000fca00078e0003 */
[----:B------:R0:W4:Y:S02]  /*28bc0*/  @P1 LDG.E.U8 R40, desc[UR32][R30.64] ;  /* 0x000000201e281981 */ /* 0x000124000c1e1100 */
[----:B0-----:R-:W-:Y:S02]  /*28bd0*/  @P1 IMAD.MOV.U32 R30, RZ, RZ, R4 ;  /* 0x000000ffff1e1224 */ /* 0x001fe400078e0004 */
[----:B------:R-:W-:-:S05]  /*28be0*/  @P1 IMAD.MOV.U32 R31, RZ, RZ, R5 ;  /* 0x000000ffff1f1224 */ /* 0x000fca00078e0005 */
[----:B------:R-:W4:Y:S04]  /*28bf0*/  @P1 LDG.E.U8 R41, desc[UR32][R30.64] ;  /* 0x000000201e291981 */ /* 0x000f28000c1e1100 */
[----:B---3--:R0:W-:Y:S01]  /*28c00*/  STL [R1+0x2b8c], R35 ;  /* 0x002b8c2301007387 */ /* 0x0081e20000100800 */
[----:B------:R-:W1:Y:S02]  /*28c10*/  S2R R44, SR_TID.X ;  /* 0x00000000002c7919 */ /* 0x000e640000002100 */
[----:B-1----:R-:W-:-:S04]  /*28c20*/  LOP3.LUT R44, R44, 0x1f, RZ, 0xc0, !PT ;  /* 0x0000001f2c2c7812 */ /* 0x002fc800078ec0ff */
[C---:B------:R-:W-:Y:S02]  /*28c30*/  LOP3.LUT R5, R44.reuse, 0x20, RZ, 0xfc, !PT ;  /* 0x000000202c057812 */ /* 0x040fe400078efcff */
[----:B------:R-:W-:Y:S02]  /*28c40*/  LOP3.LUT R4, R44, 0x40, RZ, 0xfc, !PT ;  /* 0x000000402c047812 */ /* 0x000fe400078efcff */
[-C--:B------:R-:W-:Y:S02]  /*28c50*/  ISETP.GE.AND P3, PT, R5, R38.reuse, PT ;  /* 0x000000260500720c */ /* 0x080fe40003f66270 */
[----:B------:R-:W-:Y:S01]  /*28c60*/  ISETP.GE.AND P4, PT, R4, R38, PT ;  /* 0x000000260400720c */ /* 0x000fe20003f86270 */
[----:B--2---:R1:W-:Y:S04]  /*28c70*/  STL [R1+0x2b90], R39 ;  /* 0x002b902701007387 */ /* 0x0043e80000100800 */
[----:B------:R-:W2:Y:S04]  /*28c80*/  LDL R3, [R1+0x1cf8] ;  /* 0x001cf80001037983 */ /* 0x000ea80000100800 */
[----:B------:R-:W3:Y:S04]  /*28c90*/  LDL R0, [R1+0x1cfc] ;  /* 0x001cfc0001007983 */ /* 0x000ee80000100800 */
[----:B----4-:R-:W-:Y:S04]  /*28ca0*/  STL [R1+0x2b94], R40 ;  /* 0x002b942801007387 */ /* 0x010fe80000100800 */
[----:B------:R-:W4:Y:S04]  /*28cb0*/  LDL R37, [R1+0x1cf0] ;  /* 0x001cf00001257983 */ /* 0x000f280000100800 */
[----:B0-----:R-:W4:Y:S04]  /*28cc0*/  LDL R35, [R1+0x1cf4] ;  /* 0x001cf40001237983 */ /* 0x001f280000100800 */
        /* <DEDUP_REMOVED lines=8> */
[----:B------:R-:W-:Y:S04]  /*28d50*/  STL [R1+0x2b98], R41 ;  /* 0x002b982901007387 */ /* 0x000fe80000100800 */
[----:B------:R-:W4:Y:S04]  /*28d60*/  LDL R5, [R1+0x1cc8] ;  /* 0x001cc80001057983 */ /* 0x000f280000100800 */
[----:B------:R-:W4:Y:S01]  /*28d70*/  LDL R4, [R1+0x1ccc] ;  /* 0x001ccc0001047983 */ /* 0x000f220000100800 */
[----:B------:R-:W-:-:S02]  /*28d80*/  ISETP.GT.AND P2, PT, R38, 0x7e, PT ;  /* 0x0000007e2600780c */ /* 0x000fc40003f44270 */
[----:B------:R-:W-:Y:S02]  /*28d90*/  PRMT R47, RZ, 0x7610, R47 ;  /* 0x00007610ff2f7816 */ /* 0x000fe4000000002f */
[----:B-1----:R-:W-:Y:S02]  /*28da0*/  LOP3.LUT R39, R44, 0x60, RZ, 0xfc, !PT ;  /* 0x000000602c277812 */ /* 0x002fe400078efcff */
[----:B------:R-:W-:Y:S02]  /*28db0*/  ISETP.GT.AND P1, PT, R38, 0x7f, PT ;  /* 0x0000007f2600780c */ /* 0x000fe40003f24270 */
[----:B------:R-:W-:Y:S02]  /*28dc0*/  ISETP.GE.AND P5, PT, R39, R38, PT ;  /* 0x000000262700720c */ /* 0x000fe40003fa6270 */
[----:B------:R-:W-:Y:S02]  /*28dd0*/  PRMT R38, RZ, 0x7610, R38 ;  /* 0x00007610ff267816 */ /* 0x000fe40000000026 */
[----:B------:R-:W-:-:S02]  /*28de0*/  PRMT R49, RZ, 0x7610, R49 ;  /* 0x00007610ff317816 */ /* 0x000fc40000000031 */
[----:B------:R-:W-:Y:S02]  /*28df0*/  PRMT R51, RZ, 0x7610, R51 ;  /* 0x00007610ff337816 */ /* 0x000fe40000000033 */
[----:B------:R-:W-:Y:S02]  /*28e00*/  PRMT R53, RZ, 0x7610, R53 ;  /* 0x00007610ff357816 */ /* 0x000fe40000000035 */
[----:B------:R-:W-:Y:S02]  /*28e10*/  PRMT R55, RZ, 0x7610, R55 ;  /* 0x00007610ff377816 */ /* 0x000fe40000000037 */
[----:B------:R-:W-:Y:S01]  /*28e20*/  PRMT R56, RZ, 0x7610, R56 ;  /* 0x00007610ff387816 */ /* 0x000fe20000000038 */
[----:B--2---:R-:W-:Y:S02]  /*28e30*/  @P2 IMAD.MOV.U32 R31, RZ, RZ, R3 ;  /* 0x000000ffff1f2224 */ /* 0x004fe400078e0003 */
[----:B---3--:R-:W-:Y:S01]  /*28e40*/  @P2 IMAD.MOV.U32 R30, RZ, RZ, R0 ;  /* 0x000000ffff1e2224 */ /* 0x008fe200078e0000 */
[----:B------:R-:W2:Y:S04]  /*28e50*/  LDL R3, [R1+0x1cc0] ;  /* 0x001cc00001037983 */ /* 0x000ea80000100800 */
[----:B------:R-:W3:Y:S04]  /*28e60*/  LDL R0, [R1+0x1cc4] ;  /* 0x001cc40001007983 */ /* 0x000ee80000100800 */
[----:B------:R4:W3:Y:S02]  /*28e70*/  @P2 LDG.E.U8 R47, desc[UR32][R30.64] ;  /* 0x000000201e2f2981 */ /* 0x0008e4000c1e1100 */
[----:B----4-:R-:W-:-:S02]  /*28e80*/  @P2 IMAD.MOV.U32 R31, RZ, RZ, R37 ;  /* 0x000000ffff1f2224 */ /* 0x010fc400078e0025 */
[----:B------:R-:W-:-:S05]  /*28e90*/  @P2 IMAD.MOV.U32 R30, RZ, RZ, R35 ;  /* 0x000000ffff1e2224 */ /* 0x000fca00078e0023 */
[----:B------:R0:W4:Y:S02]  /*28ea0*/  @P2 LDG.E.U8 R38, desc[UR32][R30.64] ;  /* 0x000000201e262981 */ /* 0x000124000c1e1100 */
[----:B0-----:R-:W-:Y:S02]  /*28eb0*/  @P2 IMAD.MOV.U32 R30, RZ, RZ, R18 ;  /* 0x000000ffff1e2224 */ /* 0x001fe400078e0012 */
        /* <DEDUP_REMOVED lines=13> */
[----:B------:R2:W4:Y:S01]  /*28f90*/  @P1 LDG.E.U8 R56, desc[UR32][R30.64] ;  /* 0x000000201e381981 */ /* 0x000522000c1e1100 */
[----:B------:R-:W-:Y:S01]  /*28fa0*/  PRMT R57, RZ, 0x7610, R57 ;  /* 0x00007610ff397816 */ /* 0x000fe20000000039 */
[----:B--2---:R-:W-:Y:S02]  /*28fb0*/  @P1 IMAD.MOV.U32 R31, RZ, RZ, R3 ;  /* 0x000000ffff1f1224 */ /* 0x004fe400078e0003 */
[----:B---3--:R-:W-:-:S05]  /*28fc0*/  @P1 IMAD.MOV.U32 R30, RZ, RZ, R0 ;  /* 0x000000ffff1e1224 */ /* 0x008fca00078e0000 */
[----:B------:R-:W2:Y:S01]  /*28fd0*/  @P1 LDG.E.U8 R57, desc[UR32][R30.64] ;  /* 0x000000201e391981 */ /* 0x000ea2000c1e1100 */
[----:B------:R-:W0:Y:S01]  /*28fe0*/  S2R R39, SR_TID.X ;  /* 0x0000000000277919 */ /* 0x000e220000002100 */
[----:B------:R-:W-:Y:S06]  /*28ff0*/  BAR.SYNC.DEFER_BLOCKING 0x0 ;  /* 0x0000000000007b1d */ /* 0x000fec0000010000 */
[----:B----4-:R-:W-:Y:S04]  /*29000*/  STL [R1+0x2b9c], R53 ;  /* 0x002b9c3501007387 */ /* 0x010fe80000100800 */
[----:B------:R-:W-:Y:S04]  /*29010*/  STL [R1+0x2ba0], R55 ;  /* 0x002ba03701007387 */ /* 0x000fe80000100800 */
[----:B------:R-:W-:Y:S04]  /*29020*/  STL [R1+0x2ba4], R56 ;  /* 0x002ba43801007387 */ /* 0x000fe80000100800 */
[----:B------:R-:W3:Y:S04]  /*29030*/  LDL.LU R35, [R1+0xb50] ;  /* 0x000b500001237983 */ /* 0x000ee80000300800 */
[----:B------:R-:W4:Y:S04]  /*29040*/  LDL.LU R19, [R1+0xb4c] ;  /* 0x000b4c0001137983 */ /* 0x000f280000300800 */
        /* <DEDUP_REMOVED lines=21> */
[----:B--2---:R-:W-:Y:S04]  /*291a0*/  STL [R1+0x2ba8], R57 ;  /* 0x002ba83901007387 */ /* 0x004fe80000100800 */
        /* <DEDUP_REMOVED lines=85> */
[----:B------:R1:W-:Y:S01]  /*29700*/  STL [R1+0x2bac], R31 ;  /* 0x002bac1f01007387 */ /* 0x0003e20000100800 */
[----:B0-----:R-:W-:-:S03]  /*29710*/  LOP3.LUT R30, R39, 0x1f, RZ, 0xc0, !PT ;  /* 0x0000001f271e7812 */ /* 0x001fc600078ec0ff */
[----:B-1----:R-:W2:Y:S04]  /*29720*/  LDL.LU R31, [R1+0xa04] ;  /* 0x000a0400011f7983 */ /* 0x002ea80000300800 */
[----:B------:R-:W2:Y:S04]  /*29730*/  LDL.LU R57, [R1+0x9d0] ;  /* 0x0009d00001397983 */ /* 0x000ea80000300800 */
[----:B------:R-:W2:Y:S04]  /*29740*/  LDL.LU R56, [R1+0x9cc] ;  /* 0x0009cc0001387983 */ /* 0x000ea80000300800 */
[----:B------:R-:W2:Y:S04]  /*29750*/  LDL.LU R55, [R1+0x9c8] ;  /* 0x0009c80001377983 */ /* 0x000ea80000300800 */
[----:B------:R-:W2:Y:S04]  /*29760*/  LDL.LU R53, [R1+0x9c0] ;  /* 0x0009c00001357983 */ /* 0x000ea80000300800 */
[----:B------:R-:W2:Y:S04]  /*29770*/  LDL.LU R41, [R1+0x98c] ;  /* 0x00098c0001297983 */ /* 0x000ea80000300800 */
[----:B------:R-:W2:Y:S04]  /*29780*/  LDL.LU R40, [R1+0x988] ;  /* 0x0009880001287983 */ /* 0x000ea80000300800 */
[----:B---3--:R0:W-:Y:S04]  /*29790*/  STS.U8 [R30+UR4], R35 ;  /* 0x000000231e007988 */ /* 0x0081e80008000004 */
[----:B------:R-:W3:Y:S04]  /*297a0*/  LDL.LU R39, [R1+0x984] ;  /* 0x0009840001277983 */ /* 0x000ee80000300800 */
[----:B----4-:R1:W-:Y:S04]  /*297b0*/  STS.U8 [R30+UR4+0x20], R19 ;  /* 0x000020131e007988 */ /* 0x0103e80008000004 */
[----:B------:R4:W-:Y:S04]  /*297c0*/  STS.U8 [R30+UR4+0x40], R18 ;  /* 0x000040121e007988 */ /* 0x0009e80008000004 */
[----:B------:R4:W-:Y:S04]  /*297d0*/  STS.U8 [R30+UR4+0x60], R17 ;  /* 0x000060111e007988 */ /* 0x0009e80008000004 */
[----:B------:R4:W-:Y:S04]  /*297e0*/  STS.U8 [R30+UR4+0x220], R16 ;  /* 0x000220101e007988 */ /* 0x0009e80008000004 */
[----:B------:R4:W-:Y:S04]  /*297f0*/  STS.U8 [R30+UR4+0x200], R45 ;  /* 0x0002002d1e007988 */ /* 0x0009e80008000004 */
[----:B0-----:R-:W3:Y:S04]  /*29800*/  LDL.LU R35, [R1+0x980] ;  /* 0x0009800001237983 */ /* 0x001ee80000300800 */
[----:B-1----:R-:W3:Y:S04]  /*29810*/  LDL.LU R19, [R1+0x94c] ;  /* 0x00094c0001137983 */ /* 0x002ee80000300800 */
[----:B----4-:R-:W4:Y:S04]  /*29820*/  LDL.LU R18, [R1+0x948] ;  /* 0x0009480001127983 */ /* 0x010f280000300800 */
[----:B------:R-:W4:Y:S04]  /*29830*/  LDL.LU R17, [R1+0x944] ;  /* 0x0009440001117983 */ /* 0x000f280000300800 */
[----:B------:R-:W4:Y:S04]  /*29840*/  LDL.LU R16, [R1+0x940] ;  /* 0x0009400001107983 */ /* 0x000f280000300800 */
[----:B------:R0:W-:Y:S04]  /*29850*/  STS.U8 [R30+UR4+0x260], R46 ;  /* 0x0002602e1e007988 */ /* 0x0001e80008000004 */
[----:B------:R-:W4:Y:S04]  /*29860*/  LDL.LU R45, [R1+0x90c] ;  /* 0x00090c00012d7983 */ /* 0x000f280000300800 */
[----:B------:R1:W-:Y:S04]  /*29870*/  STS.U8 [R30+UR4+0x240], R48 ;  /* 0x000240301e007988 */ /* 0x0003e80008000004 */
[----:B------:R1:W-:Y:S04]  /*29880*/  STS.U8 [R30+UR4+0x440], R50 ;  /* 0x000440321e007988 */ /* 0x0003e80008000004 */
[----:B------:R1:W-:Y:S04]  /*29890*/  STS.U8 [R30+UR4+0x460], R59 ;  /* 0x0004603b1e007988 */ /* 0x0003e80008000004 */
[----:B------:R1:W-:Y:S04]  /*298a0*/  STS.U8 [R30+UR4+0x400], R61 ;  /* 0x0004003d1e007988 */ /* 0x0003e80008000004 */
[----:B------:R1:W-:Y:S04]  /*298b0*/  STS.U8 [R30+UR4+0x420], R0 ;  /* 0x000420001e007988 */ /* 0x0003e80008000004 */
[----:B0-----:R-:W4:Y:S04]  /*298c0*/  LDL.LU R46, [R1+0x908] ;  /* 0x00090800012e7983 */ /* 0x001f280000300800 */
[----:B-1----:R-:W4:Y:S04]  /*298d0*/  LDL.LU R48, [R1+0x8e4] ;  /* 0x0008e40001307983 */ /* 0x002f280000300800 */
[----:B------:R-:W4:Y:S04]  /*298e0*/  LDL.LU R50, [R1+0x8e0] ;  /* 0x0008e00001327983 */ /* 0x000f280000300800 */
        /* <DEDUP_REMOVED lines=25> */
[----:B--2---:R0:W-:Y:S04]  /*29a80*/  STS.U8 [R30+UR4+0xa40], R31 ;  /* 0x000a401f1e007988 */ /* 0x0041e80008000004 */
[----:B------:R1:W-:Y:S04]  /*29a90*/  STS.U8 [R30+UR4+0xc40], R57 ;  /* 0x000c40391e007988 */ /* 0x0003e80008000004 */
[----:B------:R2:W-:Y:S04]  /*29aa0*/  STS.U8 [R30+UR4+0xc60], R56 ;  /* 0x000c60381e007988 */ /* 0x0005e80008000004 */
[----:B------:R2:W-:Y:S04]  /*29ab0*/  STS.U8 [R30+UR4+0xc00], R55 ;  /* 0x000c00371e007988 */ /* 0x0005e80008000004 */
[----:B------:R2:W-:Y:S04]  /*29ac0*/  STS.U8 [R30+UR4+0xc20], R53 ;  /* 0x000c20351e007988 */ /* 0x0005e80008000004 */
[----:B------:R2:W-:Y:S04]  /*29ad0*/  STS.U8 [R30+UR4+0xe60], R41 ;  /* 0x000e60291e007988 */ /* 0x0005e80008000004 */
[----:B0-----:R-:W4:Y:S04]  /*29ae0*/  LDL.LU R31, [R1+0x54c] ;  /* 0x00054c00011f7983 */ /* 0x001f280000300800 */
[----:B-1----:R-:W4:Y:S04]  /*29af0*/  LDL.LU R57, [R1+0x548] ;  /* 0x0005480001397983 */ /* 0x002f280000300800 */
[----:B--2---:R-:W2:Y:S04]  /*29b00*/  LDL.LU R56, [R1+0x514] ;  /* 0x0005140001387983 */ /* 0x004ea80000300800 */
[----:B------:R-:W2:Y:S04]  /*29b10*/  LDL.LU R55, [R1+0x510] ;  /* 0x0005100001377983 */ /* 0x000ea80000300800 */
[----:B------:R-:W2:Y:S04]  /*29b20*/  LDL.LU R53, [R1+0x50c] ;  /* 0x00050c0001357983 */ /* 0x000ea80000300800 */
[----:B------:R0:W-:Y:S04]  /*29b30*/  STS.U8 [R30+UR4+0xe40], R40 ;  /* 0x000e40281e007988 */ /* 0x0001e80008000004 */
[----:B------:R-:W2:Y:S04]  /*29b40*/  LDL.LU R41, [R1+0x508] ;  /* 0x0005080001297983 */ /* 0x000ea80000300800 */
[----:B---3--:R1:W-:Y:S04]  /*29b50*/  STS.U8 [R30+UR4+0xe20], R39 ;  /* 0x000e20271e007988 */ /* 0x0083e80008000004 */
[----:B------:R3:W-:Y:S04]  /*29b60*/  STS.U8 [R30+UR4+0xe00], R35 ;  /* 0x000e00231e007988 */ /* 0x0007e80008000004 */
[----:B------:R3:W-:Y:S04]  /*29b70*/  STS.U8 [R30+UR4+0x1000], R19 ;  /* 0x001000131e007988 */ /* 0x0007e80008000004 */
[----:B----4-:R4:W-:Y:S04]  /*29b80*/  STS.U8 [R30+UR4+0x1020], R18 ;  /* 0x001020121e007988 */ /* 0x0109e80008000004 */
[----:B------:R4:W-:Y:S04]  /*29b90*/  STS.U8 [R30+UR4+0x1040], R17 ;  /* 0x001040111e007988 */ /* 0x0009e80008000004 */
[----:B0-----:R-:W2:Y:S04]  /*29ba0*/  LDL.LU R40, [R1+0x4d4] ;  /* 0x0004d40001287983 */ /* 0x001ea80000300800 */
[----:B-1----:R-:W2:Y:S04]  /*29bb0*/  LDL.LU R39, [R1+0x4d0] ;  /* 0x0004d00001277983 */ /* 0x002ea80000300800 */
[----:B---3--:R-:W3:Y:S04]  /*29bc0*/  LDL.LU R35, [R1+0x3dc] ;  /* 0x0003dc0001237983 */ /* 0x008ee80000300800 */
[----:B------:R-:W3:Y:S04]  /*29bd0*/  LDL.LU R19, [R1+0x3d8] ;  /* 0x0003d80001137983 */ /* 0x000ee80000300800 */
[----:B----4-:R-:W4:Y:S04]  /*29be0*/  LDL.LU R18, [R1+0x3a4] ;  /* 0x0003a40001127983 */ /* 0x010f280000300800 */
        /* <DEDUP_REMOVED lines=38> */
[----:B0-----:R-:W4:Y:S04]  /*29e50*/  LDL.LU R44, [R1+0x1d4] ;  /* 0x0001d400012c7983 */ /* 0x001f280000300800 */
[----:B------:R-:W-:Y:S04]  /*29e60*/  STS.U8 [R30+UR4+0x1a60], R31 ;  /* 0x001a601f1e007988 */ /* 0x000fe80008000004 */
[----:B------:R-:W-:Y:S04]  /*29e70*/  STS.U8 [R30+UR4+0x1a40], R57 ;  /* 0x001a40391e007988 */ /* 0x000fe80008000004 */
[----:B--2---:R-:W-:Y:S04]  /*29e80*/  STS.U8 [R30+UR4+0x1c40], R56 ;  /* 0x001c40381e007988 */ /* 0x004fe80008000004 */
[----:B------:R-:W-:Y:S04]  /*29e90*/  STS.U8 [R30+UR4+0x1c60], R55 ;  /* 0x001c60371e007988 */ /* 0x000fe80008000004 */
[----:B------:R-:W-:Y:S04]  /*29ea0*/  STS.U8 [R30+UR4+0x1c00], R53 ;  /* 0x001c00351e007988 */ /* 0x000fe80008000004 */
[----:B------:R-:W-:Y:S04]  /*29eb0*/  STS.U8 [R30+UR4+0x1c20], R41 ;  /* 0x001c20291e007988 */ /* 0x000fe80008000004 */
[----:B------:R-:W-:Y:S04]  /*29ec0*/  STS.U8 [R30+UR4+0x1e60], R40 ;  /* 0x001e60281e007988 */ /* 0x000fe80008000004 */
[----:B------:R-:W-:Y:S04]  /*29ed0*/  STS.U8 [R30+UR4+0x1e40], R39 ;  /* 0x001e40271e007988 */ /* 0x000fe80008000004 */
[----:B---3--:R-:W-:Y:S04]  /*29ee0*/  STS.U8 [R30+UR4+0x1e20], R35 ;  /* 0x001e20231e007988 */ /* 0x008fe80008000004 */
[----:B------:R-:W-:Y:S04]  /*29ef0*/  STS.U8 [R30+UR4+0x1e00], R19 ;  /* 0x001e00131e007988 */ /* 0x000fe80008000004 */
[----:B----4-:R-:W-:Y:S04]  /*29f00*/  STS.U8 [R30+UR4+0x2000], R18 ;  /* 0x002000121e007988 */ /* 0x010fe80008000004 */
[----:B------:R-:W-:Y:S04]  /*29f10*/  STS.U8 [R30+UR4+0x2020], R17 ;  /* 0x002020111e007988 */ /* 0x000fe80008000004 */
        /* <DEDUP_REMOVED lines=8> */
[----:B------:R0:W-:Y:S04]  /*29fa0*/  STS.U8 [R30+UR4+0x2400], R3 ;  /* 0x002400031e007988 */ /* 0x0001e80008000004 */
[----:B------:R1:W-:Y:S04]  /*29fb0*/  STS.U8 [R30+UR4+0x2420], R4 ;  /* 0x002420041e007988 */ /* 0x0003e80008000004 */
[----:B------:R2:W-:Y:S04]  /*29fc0*/  STS.U8 [R30+UR4+0x2660], R5 ;  /* 0x002660051e007988 */ /* 0x0005e80008000004 */
[----:B------:R3:W-:Y:S04]  /*29fd0*/  STS.U8 [R30+UR4+0x2640], R6 ;  /* 0x002640061e007988 */ /* 0x0007e80008000004 */
[----:B0-----:R-:W4:Y:S04]  /*29fe0*/  LDL.LU R3, [R1+0x1d0] ;  /* 0x0001d00001037983 */ /* 0x001f280000300800 */
[----:B-1----:R-:W4:Y:S04]  /*29ff0*/  LDL.LU R4, [R1+0x1cc] ;  /* 0x0001cc0001047983 */ /* 0x002f280000300800 */
[----:B--2---:R-:W2:Y:S04]  /*2a000*/  LDL.LU R5, [R1+0x1c8] ;  /* 0x0001c80001057983 */ /* 0x004ea80000300800 */
[----:B------:R0:W-:Y:S04]  /*2a010*/  STS.U8 [R30+UR4+0x2620], R7 ;  /* 0x002620071e007988 */ /* 0x0001e80008000004 */
[----:B---3--:R-:W3:Y:S04]  /*2a020*/  LDL.LU R6, [R1+0x194] ;  /* 0x0001940001067983 */ /* 0x008ee80000300800 */
[----:B------:R1:W-:Y:S04]  /*2a030*/  STS.U8 [R30+UR4+0x2600], R8 ;  /* 0x002600081e007988 */ /* 0x0003e80008000004 */
[----:B------:R1:W-:Y:S04]  /*2a040*/  STS.U8 [R30+UR4+0x2800], R9 ;  /* 0x002800091e007988 */ /* 0x0003e80008000004 */
[----:B------:R1:W-:Y:S04]  /*2a050*/  STS.U8 [R30+UR4+0x2820], R37 ;  /* 0x002820251e007988 */ /* 0x0003e80008000004 */
[----:B------:R1:W-:Y:S04]  /*2a060*/  STS.U8 [R30+UR4+0x2840], R42 ;  /* 0x0028402a1e007988 */ /* 0x0003e80008000004 */
[----:B------:R1:W-:Y:S04]  /*2a070*/  STS.U8 [R30+UR4+0x2860], R43 ;  /* 0x0028602b1e007988 */ /* 0x0003e80008000004 */
[----:B0-----:R-:W3:Y:S04]  /*2a080*/  LDL.LU R7, [R1+0x190] ;  /* 0x0001900001077983 */ /* 0x001ee80000300800 */
[----:B-1----:R-:W3:Y:S04]  /*2a090*/  LDL.LU R8, [R1+0x18c] ;  /* 0x00018c0001087983 */ /* 0x002ee80000300800 */
[----:B------:R-:W3:Y:S04]  /*2a0a0*/  LDL.LU R9, [R1+0x188] ;  /* 0x0001880001097983 */ /* 0x000ee80000300800 */
[----:B------:R-:W3:Y:S04]  /*2a0b0*/  LDL.LU R37, [R1+0x154] ;  /* 0x0001540001257983 */ /* 0x000ee80000300800 */
[----:B------:R-:W3:Y:S04]  /*2a0c0*/  LDL.LU R42, [R1+0x150] ;  /* 0x00015000012a7983 */ /* 0x000ee80000300800 */
[----:B------:R0:W-:Y:S04]  /*2a0d0*/  STS.U8 [R30+UR4+0x2a20], R44 ;  /* 0x002a202c1e007988 */ /* 0x0001e80008000004 */
[----:B------:R-:W3:Y:S04]  /*2a0e0*/  LDL.LU R43, [R1+0x14c] ;  /* 0x00014c00012b7983 */ /* 0x000ee80000300800 */
[----:B0-----:R-:W3:Y:S04]  /*2a0f0*/  LDL.LU R44, [R1+0x148] ;  /* 0x00014800012c7983 */ /* 0x001ee80000300800 */
[----:B------:R-:W3:Y:S04]  /*2a100*/  LDL.LU R31, [R1+0x114] ;  /* 0x00011400011f7983 */ /* 0x000ee80000300800 */
        /* <DEDUP_REMOVED lines=19> */
[----:B----4-:R0:W-:Y:S04]  /*2a240*/  STS.U8 [R30+UR4+0x2a00], R3 ;  /* 0x002a00031e007988 */ /* 0x0101e80008000004 */
[----:B------:R1:W-:Y:S04]  /*2a250*/  STS.U8 [R30+UR4+0x2a60], R4 ;  /* 0x002a60041e007988 */ /* 0x0003e80008000004 */
[----:B--2---:R2:W-:Y:S04]  /*2a260*/  STS.U8 [R30+UR4+0x2a40], R5 ;  /* 0x002a40051e007988 */ /* 0x0045e80008000004 */
[----:B---3--:R3:W-:Y:S04]  /*2a270*/  STS.U8 [R30+UR4+0x2c40], R6 ;  /* 0x002c40061e007988 */ /* 0x0087e80008000004 */
        /* <DEDUP_REMOVED lines=10> */
[----:B0-----:R-:W4:Y:S04]  /*2a320*/  LDL.LU R7, [R1+0x2c00] ;  /* 0x002c000001077983 */ /* 0x001f280000300800 */
[----:B-1----:R-:W2:Y:S04]  /*2a330*/  LDL.LU R8, [R1+0x2bfc] ;  /* 0x002bfc0001087983 */ /* 0x002ea80000300800 */
[----:B------:R-:W3:Y:S04]  /*2a340*/  LDL.LU R9, [R1+0x2bf8] ;  /* 0x002bf80001097983 */ /* 0x000ee80000300800 */
[----:B------:R-:W4:Y:S04]  /*2a350*/  LDL.LU R37, [R1+0x2bf4] ;  /* 0x002bf40001257983 */ /* 0x000f280000300800 */
[----:B------:R-:W2:Y:S04]  /*2a360*/  LDL.LU R42, [R1+0x2bf0] ;  /* 0x002bf000012a7983 */ /* 0x000ea80000300800 */
[----:B------:R-:W3:Y:S04]  /*2a370*/  LDL.LU R43, [R1+0x2bec] ;  /* 0x002bec00012b7983 */ /* 0x000ee80000300800 */
[----:B------:R0:W-:Y:S04]  /*2a380*/  STS.U8 [R30+UR4+0x2e00], R44 ;  /* 0x002e002c1e007988 */ /* 0x0001e80008000004 */
[----:B0-----:R-:W4:Y:S04]  /*2a390*/  LDL.LU R44, [R1+0x2be8] ;  /* 0x002be800012c7983 */ /* 0x001f280000300800 */
[----:B------:R0:W-:Y:S04]  /*2a3a0*/  STS.U8 [R30+UR4+0x3000], R31 ;  /* 0x0030001f1e007988 */ /* 0x0001e80008000004 */
[----:B------:R1:W-:Y:S04]  /*2a3b0*/  STS.U8 [R30+UR4+0x3020], R57 ;  /* 0x003020391e007988 */ /* 0x0003e80008000004 */
[----:B------:R1:W-:Y:S04]  /*2a3c0*/  STS.U8 [R30+UR4+0x3040], R56 ;  /* 0x003040381e007988 */ /* 0x0003e80008000004 */
[----:B------:R1:W-:Y:S04]  /*2a3d0*/  STS.U8 [R30+UR4+0x3060], R55 ;  /* 0x003060371e007988 */ /* 0x0003e80008000004 */
[----:B------:R1:W-:Y:S04]  /*2a3e0*/  STS.U8 [R30+UR4+0x3220], R53 ;  /* 0x003220351e007988 */ /* 0x0003e80008000004 */
[----:B------:R1:W-:Y:S04]  /*2a3f0*/  STS.U8 [R30+UR4+0x3200], R41 ;  /* 0x003200291e007988 */ /* 0x0003e80008000004 */
[----:B0-----:R-:W2:Y:S04]  /*2a400*/  LDL.LU R31, [R1+0xb40] ;  /* 0x000b4000011f7983 */ /* 0x001ea80000300800 */
[----:B-1----:R-:W2:Y:S04]  /*2a410*/  LDL.LU R57, [R1+0xb3c] ;  /* 0x000b3c0001397983 */ /* 0x002ea80000300800 */
[----:B------:R-:W2:Y:S04]  /*2a420*/  LDL.LU R56, [R1+0xb38] ;  /* 0x000b380001387983 */ /* 0x000ea80000300800 */
[----:B------:R-:W2:Y:S04]  /*2a430*/  LDL.LU R55, [R1+0xb34] ;  /* 0x000b340001377983 */ /* 0x000ea80000300800 */
[----:B------:R-:W2:Y:S04]  /*2a440*/  LDL.LU R53, [R1+0xb00] ;  /* 0x000b000001357983 */ /* 0x000ea80000300800 */
[----:B------:R0:W-:Y:S04]  /*2a450*/  STS.U8 [R30+UR4+0x3260], R40 ;  /* 0x003260281e007988 */ /* 0x0001e80008000004 */
[----:B------:R-:W2:Y:S04]  /*2a460*/  LDL.LU R41, [R1+0xafc] ;  /* 0x000afc0001297983 */ /* 0x000ea80000300800 */
        /* <DEDUP_REMOVED lines=25> */
[----:B0-----:R-:W2:Y:S04]  /*2a600*/  LDL.LU R61, [R1+0xa38] ;  /* 0x000a3800013d7983 */ /* 0x001ea80000300800 */
[----:B-1----:R-:W2:Y:S04]  /*2a610*/  LDL.LU R0, [R1+0xa34] ;  /* 0x000a340001007983 */ /* 0x002ea80000300800 */
[----:B----4-:R-:W-:Y:S04]  /*2a620*/  STS.U8 [R30+UR4+0x3a20], R44 ;  /* 0x003a202c1e007988 */ /* 0x010fe80008000004 */
[----:B------:R0:W-:Y:S02]  /*2a630*/  STL [R1+0x2bb0], R44 ;  /* 0x002bb02c01007387 */ /* 0x0001e40000100800 */
[----:B0-----:R-:W0:Y:S02]  /*2a640*/  S2R R44, SR_TID.X ;  /* 0x00000000002c7919 */ /* 0x001e240000002100 */
[----:B---3--:R-:W-:Y:S04]  /*2a650*/  STS.U8 [R30+UR4+0x3a00], R43 ;  /* 0x003a002b1e007988 */ /* 0x008fe80008000004 */
[----:B--2---:R-:W-:Y:S04]  /*2a660*/  STS.U8 [R30+UR4+0x3a60], R42 ;  /* 0x003a602a1e007988 */ /* 0x004fe80008000004 */
[----:B------:R-:W-:Y:S04]  /*2a670*/  STL [R1+0x2bb4], R43 ;  /* 0x002bb42b01007387 */ /* 0x000fe80000100800 */
[----:B------:R-:W-:Y:S04]  /*2a680*/  STS.U8 [R30+UR4+0x3a40], R37 ;  /* 0x003a40251e007988 */ /* 0x000fe80008000004 */
        /* <DEDUP_REMOVED lines=15> */
[----:B------:R1:W-:Y:S04]  /*2a780*/  STS.U8 [R30+UR4+0x3e00], R2 ;  /* 0x003e00021e007988 */ /* 0x0003e80008000004 */
[----:B-1----:R-:W2:Y:S04]  /*2a790*/  LDL.LU R2, [R1+0xa00] ;  /* 0x000a000001027983 */ /* 0x002ea80000300800 */
[----:B------:R-:W3:Y:S01]  /*2a7a0*/  LDL.LU R3, [R1+0x9fc] ;  /* 0x0009fc0001037983 */ /* 0x000ee20000300800 */
[----:B0-----:R-:W-:-:S03]  /*2a7b0*/  LOP3.LUT R44, R44, 0x1f, RZ, 0xc0, !PT ;  /* 0x0000001f2c2c7812 */ /* 0x001fc600078ec0ff */
[----:B------:R-:W4:Y:S04]  /*2a7c0*/  LDL.LU R4, [R1+0x9f8] ;  /* 0x0009f80001047983 */ /* 0x000f280000300800 */
[----:B------:R-:W4:Y:S04]  /*2a7d0*/  LDL.LU R5, [R1+0x9f4] ;  /* 0x0009f40001057983 */ /* 0x000f280000300800 */
[----:B------:R-:W4:Y:S01]  /*2a7e0*/  LDL.LU R6, [R1+0x9bc] ;  /* 0x0009bc0001067983 */ /* 0x000f220000300800 */
[----:B------:R-:W-:-:S03]  /*2a7f0*/  LOP3.LUT R44, R44, 0x8, RZ, 0x3c, !PT ;  /* 0x000000082c2c7812 */ /* 0x000fc600078e3cff */
[----:B------:R-:W4:Y:S04]  /*2a800*/  LDL.LU R7, [R1+0x9b8] ;  /* 0x0009b80001077983 */ /* 0x000f280000300800 */
[----:B------:R-:W4:Y:S04]  /*2a810*/  LDL.LU R8, [R1+0x9b4] ;  /* 0x0009b40001087983 */ /* 0x000f280000300800 */
        /* <DEDUP_REMOVED lines=42> */
[----:B0-----:R-:W4:Y:S04]  /*2aac0*/  LDL.LU R61, [R1+0x640] ;  /* 0x00064000013d7983 */ /* 0x001f280000300800 */
[----:B-1----:R-:W4:Y:S04]  /*2aad0*/  LDL.LU R0, [R1+0x63c] ;  /* 0x00063c0001007983 */ /* 0x002f280000300800 */
[----:B--2---:R0:W-:Y:S04]  /*2aae0*/  STS.U8 [R44+UR4+0xaa0], R2 ;  /* 0x000aa0022c007988 */ /* 0x0041e80008000004 */
[----:B---3--:R1:W-:Y:S04]  /*2aaf0*/  STS.U8 [R44+UR4+0xa80], R3 ;  /* 0x000a80032c007988 */ /* 0x0083e80008000004 */
[----:B----4-:R2:W-:Y:S04]  /*2ab00*/  STS.U8 [R44+UR4+0xae0], R4 ;  /* 0x000ae0042c007988 */ /* 0x0105e80008000004 */
[----:B------:R3:W-:Y:S04]  /*2ab10*/  STS.U8 [R44+UR4+0xac0], R5 ;  /* 0x000ac0052c007988 */ /* 0x0007e80008000004 */
[----:B------:R4:W-:Y:S04]  /*2ab20*/  STS.U8 [R44+UR4+0xcc0], R6 ;  /* 0x000cc0062c007988 */ /* 0x0009e80008000004 */
[----:B------:R4:W-:Y:S04]  /*2ab30*/  STS.U8 [R44+UR4+0xce0], R7 ;  /* 0x000ce0072c007988 */ /* 0x0009e80008000004 */
[----:B0-----:R-:W4:Y:S04]  /*2ab40*/  LDL.LU R2, [R1+0x638] ;  /* 0x0006380001027983 */ /* 0x001f280000300800 */
[----:B-1----:R-:W4:Y:S04]  /*2ab50*/  LDL.LU R3, [R1+0x544] ;  /* 0x0005440001037983 */ /* 0x002f280000300800 */
[----:B--2---:R-:W2:Y:S04]  /*2ab60*/  LDL.LU R4, [R1+0x540] ;  /* 0x0005400001047983 */ /* 0x004ea80000300800 */
[----:B---3--:R-:W3:Y:S04]  /*2ab70*/  LDL.LU R5, [R1+0x53c] ;  /* 0x00053c0001057983 */ /* 0x008ee80000300800 */
        /* <DEDUP_REMOVED lines=55> */
[----:B---3--:R-:W-:Y:S04]  /*2aef0*/  STS.U8 [R44+UR4+0x1ae0], R5 ;  /* 0x001ae0052c007988 */ /* 0x008fe80008000004 */
        /* <DEDUP_REMOVED lines=27> */
[----:B0-----:R-:W2:Y:S04]  /*2b0b0*/  LDL.LU R61, [R1+0x1fc] ;  /* 0x0001fc00013d7983 */ /* 0x001ea80000300800 */
[----:B-1----:R-:W3:Y:S04]  /*2b0c0*/  LDL.LU R0, [R1+0x1f8] ;  /* 0x0001f80001007983 */ /* 0x002ee80000300800 */
        /* <DEDUP_REMOVED lines=29> */
[----:B--2---:R0:W-:Y:S04]  /*2b2a0*/  STS.U8 [R44+UR4+0x28c0], R61 ;  /* 0x0028c03d2c007988 */ /* 0x0041e80008000004 */
[----:B---3--:R1:W-:Y:S04]  /*2b2b0*/  STS.U8 [R44+UR4+0x28e0], R0 ;  /* 0x0028e0002c007988 */ /* 0x0083e80008000004 */
[----:B0-----:R-:W2:Y:S04]  /*2b2c0*/  LDL.LU R61, [R1+0x2be4] ;  /* 0x002be400013d7983 */ /* 0x001ea80000300800 */
[----:B-1----:R-:W3:Y:S04]  /*2b2d0*/  LDL.LU R0, [R1+0x2be0] ;  /* 0x002be00001007983 */ /* 0x002ee80000300800 */
        /* <DEDUP_REMOVED lines=46> */
[----:B------:R-:W4:Y:S01]  /*2b5c0*/  LDL.LU R59, [R1+0xa2c] ;  /* 0x000a2c00013b7983 */ /* 0x000f220000300800 */
[----:B------:R-:W-:-:S03]  /*2b5d0*/  LOP3.LUT R2, R30, 0x10, RZ, 0x3c, !PT ;  /* 0x000000101e027812 */ /* 0x000fc600078e3cff */
[----:B---3--:R0:W-:Y:S04]  /*2b5e0*/  STS.U8 [R44+UR4+0x38a0], R0 ;  /* 0x0038a0002c007988 */ /* 0x0081e80008000004 */
[----:B0-----:R-:W3:Y:S04]  /*2b5f0*/  LDL.LU R0, [R1+0xa28] ;  /* 0x000a280001007983 */ /* 0x001ee80000300800 */
[----:B--2---:R-:W-:Y:S04]  /*2b600*/  STS.U8 [R44+UR4+0x38c0], R61 ;  /* 0x0038c03d2c007988 */ /* 0x004fe80008000004 */
[----:B------:R-:W-:Y:S04]  /*2b610*/  STS.U8 [R44+UR4+0x38e0], R60 ;  /* 0x0038e03c2c007988 */ /* 0x000fe80008000004 */
[----:B------:R0:W-:Y:S04]  /*2b620*/  STL [R1+0x2bd8], R61 ;  /* 0x002bd83d01007387 */ /* 0x0001e80000100800 */
[----:B------:R-:W-:Y:S04]  /*2b630*/  STS.U8 [R44+UR4+0x3aa0], R36 ;  /* 0x003aa0242c007988 */ /* 0x000fe80008000004 */
[----:B------:R-:W-:Y:S04]  /*2b640*/  STS.U8 [R44+UR4+0x3a80], R32 ;  /* 0x003a80202c007988 */ /* 0x000fe80008000004 */
[----:B------:R-:W-:Y:S04]  /*2b650*/  STS.U8 [R44+UR4+0x3ae0], R10 ;  /* 0x003ae00a2c007988 */ /* 0x000fe80008000004 */
[----:B------:R-:W-:Y:S04]  /*2b660*/  STS.U8 [R44+UR4+0x3ac0], R11 ;  /* 0x003ac00b2c007988 */ /* 0x000fe80008000004 */
[----:B------:R-:W-:Y:S04]  /*2b670*/  STS.U8 [R44+UR4+0x3cc0], R20 ;  /* 0x003cc0142c007988 */ /* 0x000fe80008000004 */
[----:B------:R-:W-:Y:S04]  /*2b680*/  STS.U8 [R44+UR4+0x3ce0], R21 ;  /* 0x003ce0152c007988 */ /* 0x000fe80008000004 */
[----:B0-----:R-:W2:Y:S04]  /*2b690*/  LDL.LU R61, [R1+0xa24] ;  /* 0x000a2400013d7983 */ /* 0x001ea80000300800 */
[----:B------:R-:W2:Y:S04]  /*2b6a0*/  LDL.LU R3, [R1+0x9f0] ;  /* 0x0009f00001037983 */ /* 0x000ea80000300800 */
[----:B------:R-:W2:Y:S04]  /*2b6b0*/  LDL.LU R4, [R1+0x9ec] ;  /* 0x0009ec0001047983 */ /* 0x000ea80000300800 */
[----:B------:R-:W2:Y:S04]  /*2b6c0*/  LDL.LU R5, [R1+0x9e8] ;  /* 0x0009e80001057983 */ /* 0x000ea80000300800 */
[----:B------:R-:W2:Y:S04]  /*2b6d0*/  LDL.LU R6, [R1+0x9e4] ;  /* 0x0009e40001067983 */ /* 0x000ea80000300800 */
[----:B------:R-:W-:Y:S04]  /*2b6e0*/  STS.U8 [R44+UR4+0x3c80], R22 ;  /* 0x003c80162c007988 */ /* 0x000fe80008000004 */
        /* <DEDUP_REMOVED lines=9> */
[----:B------:R0:W-:Y:S04]  /*2b780*/  STS.U8 [R44+UR4+0x3e80], R29 ;  /* 0x003e801d2c007988 */ /* 0x0001e80008000004 */
[----:B------:R-:W2:Y:S04]  /*2b790*/  LDL.LU R43, [R1+0x968] ;  /* 0x00096800012b7983 */ /* 0x000ea80000300800 */
[----:B------:R1:W-:Y:S04]  /*2b7a0*/  STS.U8 [R2+UR4+0x100], R31 ;  /* 0x0001001f02007988 */ /* 0x0003e80008000004 */
[----:B------:R1:W-:Y:S04]  /*2b7b0*/  STS.U8 [R2+UR4+0x120], R57 ;  /* 0x0001203902007988 */ /* 0x0003e80008000004 */
[----:B----4-:R4:W-:Y:S04]  /*2b7c0*/  STS.U8 [R2+UR4+0x140], R56 ;  /* 0x0001403802007988 */ /* 0x0109e80008000004 */
[----:B------:R4:W-:Y:S04]  /*2b7d0*/  STS.U8 [R2+UR4+0x160], R55 ;  /* 0x0001603702007988 */ /* 0x0009e80008000004 */
[----:B------:R4:W-:Y:S04]  /*2b7e0*/  STS.U8 [R2+UR4+0x320], R53 ;  /* 0x0003203502007988 */ /* 0x0009e80008000004 */
[----:B0-----:R-:W2:Y:S04]  /*2b7f0*/  LDL.LU R44, [R1+0x964] ;  /* 0x00096400012c7983 */ /* 0x001ea80000300800 */
[----:B-1----:R-:W2:Y:S04]  /*2b800*/  LDL.LU R31, [R1+0x960] ;  /* 0x00096000011f7983 */ /* 0x002ea80000300800 */
[----:B------:R-:W2:Y:S04]  /*2b810*/  LDL.LU R57, [R1+0x92c] ;  /* 0x00092c0001397983 */ /* 0x000ea80000300800 */
[----:B----4-:R-:W4:Y:S04]  /*2b820*/  LDL.LU R56, [R1+0x928] ;  /* 0x0009280001387983 */ /* 0x010f280000300800 */
        /* <DEDUP_REMOVED lines=28> */
[----:B---3--:R0:W-:Y:S04]  /*2b9f0*/  STS.U8 [R2+UR4+0x940], R0 ;  /* 0x0009400002007988 */ /* 0x0081e80008000004 */
[----:B0-----:R-:W3:Y:S04]  /*2ba00*/  LDL.LU R0, [R1+0x630] ;  /* 0x0006300001007983 */ /* 0x001ee80000300800 */
[----:B--2---:R0:W-:Y:S04]  /*2ba10*/  STS.U8 [R2+UR4+0x960], R61 ;  /* 0x0009603d02007988 */ /* 0x0041e80008000004 */
[----:B------:R1:W-:Y:S04]  /*2ba20*/  STS.U8 [R2+UR4+0xb20], R3 ;  /* 0x000b200302007988 */ /* 0x0003e80008000004 */
[----:B------:R2:W-:Y:S04]  /*2ba30*/  STS.U8 [R2+UR4+0xb00], R4 ;  /* 0x000b000402007988 */ /* 0x0005e80008000004 */
[----:B------:R2:W-:Y:S04]  /*2ba40*/  STS.U8 [R2+UR4+0xb60], R5 ;  /* 0x000b600502007988 */ /* 0x0005e80008000004 */
[----:B------:R2:W-:Y:S04]  /*2ba50*/  STS.U8 [R2+UR4+0xb40], R6 ;  /* 0x000b400602007988 */ /* 0x0005e80008000004 */
[----:B0-----:R-:W3:Y:S04]  /*2ba60*/  LDL.LU R61, [R1+0x62c] ;  /* 0x00062c00013d7983 */ /* 0x001ee80000300800 */
[----:B-1----:R-:W3:Y:S04]  /*2ba70*/  LDL.LU R3, [R1+0x628] ;  /* 0x0006280001037983 */ /* 0x002ee80000300800 */
[----:B------:R0:W-:Y:S04]  /*2ba80*/  STS.U8 [R2+UR4+0xd40], R7 ;  /* 0x000d400702007988 */ /* 0x0001e80008000004 */
[----:B--2---:R-:W2:Y:S04]  /*2ba90*/  LDL.LU R4, [R1+0x534] ;  /* 0x0005340001047983 */ /* 0x004ea80000300800 */
[----:B------:R-:W2:Y:S04]  /*2baa0*/  LDL.LU R5, [R1+0x530] ;  /* 0x0005300001057983 */ /* 0x000ea80000300800 */
[----:B------:R-:W2:Y:S04]  /*2bab0*/  LDL.LU R6, [R1+0x52c] ;  /* 0x00052c0001067983 */ /* 0x000ea80000300800 */
[----:B------:R1:W-:Y:S04]  /*2bac0*/  STS.U8 [R2+UR4+0xd60], R8 ;  /* 0x000d600802007988 */ /* 0x0003e80008000004 */
[----:B------:R1:W-:Y:S04]  /*2bad0*/  STS.U8 [R2+UR4+0xd00], R9 ;  /* 0x000d000902007988 */ /* 0x0003e80008000004 */
[----:B------:R1:W-:Y:S04]  /*2bae0*/  STS.U8 [R2+UR4+0xd20], R37 ;  /* 0x000d202502007988 */ /* 0x0003e80008000004 */
[----:B------:R1:W-:Y:S04]  /*2baf0*/  STS.U8 [R2+UR4+0xf60], R42 ;  /* 0x000f602a02007988 */ /* 0x0003e80008000004 */
[----:B0-----:R-:W2:Y:S04]  /*2bb00*/  LDL.LU R7, [R1+0x528] ;  /* 0x0005280001077983 */ /* 0x001ea80000300800 */
[----:B------:R0:W-:Y:S04]  /*2bb10*/  STS.U8 [R2+UR4+0xf40], R43 ;  /* 0x000f402b02007988 */ /* 0x0001e80008000004 */
[----:B-1----:R-:W2:Y:S04]  /*2bb20*/  LDL.LU R8, [R1+0x4f4] ;  /* 0x0004f40001087983 */ /* 0x002ea80000300800 */
[----:B------:R-:W2:Y:S04]  /*2bb30*/  LDL.LU R9, [R1+0x4f0] ;  /* 0x0004f00001097983 */ /* 0x000ea80000300800 */
[----:B------:R-:W2:Y:S04]  /*2bb40*/  LDL.LU R37, [R1+0x4ec] ;  /* 0x0004ec0001257983 */ /* 0x000ea80000300800 */
[----:B------:R-:W2:Y:S04]  /*2bb50*/  LDL.LU R42, [R1+0x4e8] ;  /* 0x0004e800012a7983 */ /* 0x000ea80000300800 */
[----:B------:R1:W-:Y:S04]  /*2bb60*/  STS.U8 [R2+UR4+0xf20], R44 ;  /* 0x000f202c02007988 */ /* 0x0003e80008000004 */
[----:B0-----:R-:W2:Y:S04]  /*2bb70*/  LDL.LU R43, [R1+0x3c4] ;  /* 0x0003c400012b7983 */ /* 0x001ea80000300800 */
[----:B------:R0:W-:Y:S04]  /*2bb80*/  STS.U8 [R2+UR4+0xf00], R31 ;  /* 0x000f001f02007988 */ /* 0x0001e80008000004 */
[----:B------:R0:W-:Y:S04]  /*2bb90*/  STS.U8 [R2+UR4+0x1100], R57 ;  /* 0x0011003902007988 */ /* 0x0001e80008000004 */
[----:B----4-:R4:W-:Y:S04]  /*2bba0*/  STS.U8 [R2+UR4+0x1120], R56 ;  /* 0x0011203802007988 */ /* 0x0109e80008000004 */
[----:B------:R4:W-:Y:S04]  /*2bbb0*/  STS.U8 [R2+UR4+0x1140], R55 ;  /* 0x0011403702007988 */ /* 0x0009e80008000004 */
[----:B------:R4:W-:Y:S04]  /*2bbc0*/  STS.U8 [R2+UR4+0x1160], R53 ;  /* 0x0011603502007988 */ /* 0x0009e80008000004 */
[----:B-1----:R-:W2:Y:S04]  /*2bbd0*/  LDL.LU R44, [R1+0x3c0] ;  /* 0x0003c000012c7983 */ /* 0x002ea80000300800 */
[----:B0-----:R-:W2:Y:S04]  /*2bbe0*/  LDL.LU R31, [R1+0x3bc] ;  /* 0x0003bc00011f7983 */ /* 0x001ea80000300800 */
        /* <DEDUP_REMOVED lines=62> */
[----:B0-----:R-:W2:Y:S04]  /*2bfd0*/  LDL.LU R59, [R1+0x1f0] ;  /* 0x0001f000013b7983 */ /* 0x001ea80000300800 */
        /* <DEDUP_REMOVED lines=29> */
[----:B---3--:R0:W-:Y:S04]  /*2c1b0*/  STS.U8 [R2+UR4+0x2900], R0 ;  /* 0x0029000002007988 */ /* 0x0081e80008000004 */
[----:B0-----:R-:W3:Y:S04]  /*2c1c0*/  LDL.LU R0, [R1+0x28] ;  /* 0x0000280001007983 */ /* 0x001ee80000300800 */
[----:B--2---:R0:W-:Y:S04]  /*2c1d0*/  STS.U8 [R2+UR4+0x2920], R59 ;  /* 0x0029203b02007988 */ /* 0x0041e80008000004 */
[----:B0-----:R-:W2:Y:S04]  /*2c1e0*/  LDL.LU R59, [R1+0x2bdc] ;  /* 0x002bdc00013b7983 */ /* 0x001ea80000300800 */
        /* <DEDUP_REMOVED lines=32> */
[----:B---3--:R-:W3:Y:S04]  /*2c3f0*/  LDL.LU R35, [R1+0xaa0] ;  /* 0x000aa00001237983 */ /* 0x008ee80000300800 */
[----:B------:R-:W3:Y:S04]  /*2c400*/  LDL.LU R19, [R1+0xa9c] ;  /* 0x000a9c0001137983 */ /* 0x000ee80000300800 */
[----:B------:R-:W3:Y:S04]  /*2c410*/  LDL.LU R18, [R1+0xa98] ;  /* 0x000a980001127983 */ /* 0x000ee80000300800 */
[----:B------:R0:W-:Y:S04]  /*2c420*/  STS.U8 [R2+UR4+0x3500], R16 ;  /* 0x0035001002007988 */ /* 0x0001e80008000004 */
[----:B------:R-:W3:Y:S04]  /*2c430*/  LDL.LU R17, [R1+0xa94] ;  /* 0x000a940001117983 */ /* 0x000ee80000300800 */
        /* <DEDUP_REMOVED lines=10> */
[----:B0-----:R-:W3:Y:S04]  /*2c4e0*/  LDL.LU R0, [R1+0xa1c] ;  /* 0x000a1c0001007983 */ /* 0x001ee80000300800 */
[----:B------:R-:W3:Y:S01]  /*2c4f0*/  LDL.LU R61, [R1+0xa18] ;  /* 0x000a1800013d7983 */ /* 0x000ee20000300800 */
[----:B------:R-:W-:-:S03]  /*2c500*/  LOP3.LUT R30, R30, 0x18, RZ, 0x3c, !PT ;  /* 0x000000181e1e7812 */ /* 0x000fc600078e3cff */
        /* <DEDUP_REMOVED lines=17> */
[----:B------:R-:W2:Y:S04]  /*2c620*/  LDL.LU R3, [R1+0x9e0] ;  /* 0x0009e00001037983 */ /* 0x000ea80000300800 */
        /* <DEDUP_REMOVED lines=9> */
[----:B------:R0:W-:Y:S04]  /*2c6c0*/  STS.U8 [R30+UR4+0x180], R31 ;  /* 0x0001801f1e007988 */ /* 0x0001e80008000004 */
[----:B------:R-:W2:Y:S04]  /*2c6d0*/  LDL.LU R44, [R1+0x954] ;  /* 0x00095400012c7983 */ /* 0x000ea80000300800 */
[----:B------:R1:W-:Y:S04]  /*2c6e0*/  STS.U8 [R30+UR4+0x1a0], R57 ;  /* 0x0001a0391e007988 */ /* 0x0003e80008000004 */
[----:B----4-:R4:W-:Y:S04]  /*2c6f0*/  STS.U8 [R30+UR4+0x1c0], R56 ;  /* 0x0001c0381e007988 */ /* 0x0109e80008000004 */
        /* <DEDUP_REMOVED lines=11> */
[----:B---3--:R3:W-:Y:S04]  /*2c7b0*/  STS.U8 [R30+UR4+0x5c0], R35 ;  /* 0x0005c0231e007988 */ /* 0x0087e80008000004 */
        /* <DEDUP_REMOVED lines=21> */
[----:B------:R0:W-:Y:S04]  /*2c910*/  STS.U8 [R30+UR4+0x9c0], R61 ;  /* 0x0009c03d1e007988 */ /* 0x0001e80008000004 */
[----:B0-----:R-:W3:Y:S04]  /*2c920*/  LDL.LU R61, [R1+0x620] ;  /* 0x00062000013d7983 */ /* 0x001ee80000300800 */
[----:B--2---:R0:W-:Y:S04]  /*2c930*/  STS.U8 [R30+UR4+0x9e0], R2 ;  /* 0x0009e0021e007988 */ /* 0x0041e80008000004 */
[----:B------:R1:W-:Y:S04]  /*2c940*/  STS.U8 [R30+UR4+0xba0], R3 ;  /* 0x000ba0031e007988 */ /* 0x0003e80008000004 */
[----:B------:R2:W-:Y:S04]  /*2c950*/  STS.U8 [R30+UR4+0xb80], R4 ;  /* 0x000b80041e007988 */ /* 0x0005e80008000004 */
[----:B------:R2:W-:Y:S04]  /*2c960*/  STS.U8 [R30+UR4+0xbe0], R5 ;  /* 0x000be0051e007988 */ /* 0x0005e80008000004 */
[----:B------:R2:W-:Y:S04]  /*2c970*/  STS.U8 [R30+UR4+0xbc0], R6 ;  /* 0x000bc0061e007988 */ /* 0x0005e80008000004 */
[----:B------:R2:W-:Y:S04]  /*2c980*/  STS.U8 [R30+UR4+0xdc0], R7 ;  /* 0x000dc0071e007988 */ /* 0x0005e80008000004 */
[----:B0-----:R-:W3:Y:S04]  /*2c990*/  LDL.LU R2, [R1+0x61c] ;  /* 0x00061c0001027983 */ /* 0x001ee80000300800 */
[----:B-1----:R-:W3:Y:S04]  /*2c9a0*/  LDL.LU R3, [R1+0x618] ;  /* 0x0006180001037983 */ /* 0x002ee80000300800 */
[----:B--2---:R-:W2:Y:S04]  /*2c9b0*/  LDL.LU R4, [R1+0x524] ;  /* 0x0005240001047983 */ /* 0x004ea80000300800 */
        /* <DEDUP_REMOVED lines=53> */
[----:B------:R-:W-:Y:S04]  /*2cd10*/  STS.U8 [R30+UR4+0x19c0], R2 ;  /* 0x0019c0021e007988 */ /* 0x000fe80008000004 */
[----:B------:R-:W-:Y:S04]  /*2cd20*/  STS.U8 [R30+UR4+0x19e0], R3 ;  /* 0x0019e0031e007988 */ /* 0x000fe80008000004 */
[----:B--2---:R0:W-:Y:S04]  /*2cd30*/  STS.U8 [R30+UR4+0x1ba0], R4 ;  /* 0x001ba0041e007988 */ /* 0x0041e80008000004 */
[----:B------:R1:W-:Y:S04]  /*2cd40*/  STS.U8 [R30+UR4+0x1b80], R5 ;  /* 0x001b80051e007988 */ /* 0x0003e80008000004 */
[----:B------:R2:W-:Y:S04]  /*2cd50*/  STS.U8 [R30+UR4+0x1be0], R6 ;  /* 0x001be0061e007988 */ /* 0x0005e80008000004 */
[----:B------:R2:W-:Y:S04]  /*2cd60*/  STS.U8 [R30+UR4+0x1bc0], R7 ;  /* 0x001bc0071e007988 */ /* 0x0005e80008000004 */
[----:B0-----:R-:W3:Y:S04]  /*2cd70*/  LDL.LU R4, [R1+0x1e0] ;  /* 0x0001e00001047983 */ /* 0x001ee80000300800 */
[----:B-1----:R-:W3:Y:S04]  /*2cd80*/  LDL.LU R5, [R1+0x1dc] ;  /* 0x0001dc0001057983 */ /* 0x002ee80000300800 */
[----:B--2---:R-:W2:Y:S04]  /*2cd90*/  LDL.LU R6, [R1+0x1d8] ;  /* 0x0001d80001067983 */ /* 0x004ea80000300800 */
        /* <DEDUP_REMOVED lines=49> */
[----:B------:R-:W3:Y:S04]  /*2d0b0*/  LDL.LU R2, [R1+0x20] ;  /* 0x0000200001027983 */ /* 0x000ee80000300800 */
[----:B------:R-:W3:Y:S04]  /*2d0c0*/  LDL.LU R3, [R1+0x1c] ;  /* 0x00001c0001037983 */ /* 0x000ee80000300800 */
[----:B------:R0:W-:Y:S04]  /*2d0d0*/  STS.U8 [R30+UR4+0x2980], R61 ;  /* 0x0029803d1e007988 */ /* 0x0001e80008000004 */
[----:B0-----:R-:W3:Y:S04]  /*2d0e0*/  LDL.LU R61, [R1+0x2bd8] ;  /* 0x002bd800013d7983 */ /* 0x001ee80000300800 */
[----:B------:R0:W-:Y:S04]  /*2d0f0*/  STS.U8 [R30+UR4+0x29a0], R4 ;  /* 0x0029a0041e007988 */ /* 0x0001e80008000004 */
[----:B------:R1:W-:Y:S04]  /*2d100*/  STS.U8 [R30+UR4+0x29c0], R5 ;  /* 0x0029c0051e007988 */ /* 0x0003e80008000004 */
[----:B--2---:R2:W-:Y:S04]  /*2d110*/  STS.U8 [R30+UR4+0x29e0], R6 ;  /* 0x0029e0061e007988 */ /* 0x0045e80008000004 */
        /* <DEDUP_REMOVED lines=16> */
[----:B------:R-:W2:Y:S04]  /*2d220*/  LDL.LU R44, [R1+0x2bb0] ;  /* 0x002bb000012c7983 */ /* 0x000ea80000300800 */
[----:B------:R0:W-:Y:S04]  /*2d230*/  STS.U8 [R30+UR4+0x2da0], R31 ;  /* 0x002da01f1e007988 */ /* 0x0001e80008000004 */
        /* <DEDUP_REMOVED lines=8> */
[----:B------:R-:W2:Y:S04]  /*2d2c0*/  LDL.LU R55, [R1+0x2ba0] ;  /* 0x002ba00001377983 */ /* 0x000ea80000300800 */
[----:B------:R-:W4:Y:S04]  /*2d2d0*/  LDL.LU R53, [R1+0x2b9c] ;  /* 0x002b9c0001357983 */ /* 0x000f280000300800 */
[----:B------:R-:W2:Y:S04]  /*2d2e0*/  LDL.LU R41, [R1+0x2b98] ;  /* 0x002b980001297983 */ /* 0x000ea80000300800 */
[----:B------:R0:W-:Y:S04]  /*2d2f0*/  STS.U8 [R30+UR4+0x31a0], R40 ;  /* 0x0031a0281e007988 */ /* 0x0001e80008000004 */
[----:B------:R1:W-:Y:S04]  /*2d300*/  STS.U8 [R30+UR4+0x31c0], R39 ;  /* 0x0031c0271e007988 */ /* 0x0003e80008000004 */
[----:B---3--:R3:W-:Y:S04]  /*2d310*/  STS.U8 [R30+UR4+0x31e0], R35 ;  /* 0x0031e0231e007988 */ /* 0x0087e80008000004 */
[----:B------:R3:W-:Y:S04]  /*2d320*/  STS.U8 [R30+UR4+0x33a0], R19 ;  /* 0x0033a0131e007988 */ /* 0x0007e80008000004 */
[----:B------:R3:W-:Y:S04]  /*2d330*/  STS.U8 [R30+UR4+0x3380], R18 ;  /* 0x003380121e007988 */ /* 0x0007e80008000004 */
[----:B------:R3:W-:Y:S04]  /*2d340*/  STS.U8 [R30+UR4+0x33e0], R17 ;  /* 0x0033e0111e007988 */ /* 0x0007e80008000004 */
[----:B0-----:R-:W4:Y:S04]  /*2d350*/  LDL.LU R40, [R1+0x2b94] ;  /* 0x002b940001287983 */ /* 0x001f280000300800 */
[----:B-1----:R-:W2:Y:S04]  /*2d360*/  LDL.LU R39, [R1+0x2b90] ;  /* 0x002b900001277983 */ /* 0x002ea80000300800 */
[----:B---3--:R-:W3:Y:S04]  /*2d370*/  LDL.LU R35, [R1+0x2b8c] ;  /* 0x002b8c0001237983 */ /* 0x008ee80000300800 */
[----:B------:R-:W4:Y:S04]  /*2d380*/  LDL.LU R19, [R1+0x2b88] ;  /* 0x002b880001137983 */ /* 0x000f280000300800 */
[----:B------:R-:W2:Y:S04]  /*2d390*/  LDL.LU R18, [R1+0x2b84] ;  /* 0x002b840001127983 */ /* 0x000ea80000300800 */
[----:B------:R-:W3:Y:S04]  /*2d3a0*/  LDL.LU R17, [R1+0x2b80] ;  /* 0x002b800001117983 */ /* 0x000ee80000300800 */
        /* <DEDUP_REMOVED lines=10> */
[----:B------:R0:W-:Y:S04]  /*2d450*/  STS.U8 [R30+UR4+0x37e0], R0 ;  /* 0x0037e0001e007988 */ /* 0x0001e80008000004 */
[----:B0-----:R-:W3:Y:S04]  /*2d460*/  LDL.LU R0, [R1+0x2b68] ;  /* 0x002b680001007983 */ /* 0x001ee80000300800 */
[----:B------:R-:W-:Y:S04]  /*2d470*/  STS.U8 [R30+UR4+0x37c0], R2 ;  /* 0x0037c0021e007988 */ /* 0x000fe80008000004 */
[----:B------:R-:W-:Y:S04]  /*2d480*/  STS.U8 [R30+UR4+0x37a0], R3 ;  /* 0x0037a0031e007988 */ /* 0x000fe80008000004 */
[----:B---3--:R0:W-:Y:S04]  /*2d490*/  STS.U8 [R30+UR4+0x3780], R0 ;  /* 0x003780001e007988 */ /* 0x0081e80008000004 */
[----:B0-----:R-:W3:Y:S04]  /*2d4a0*/  LDL.LU R0, [R1+0x2b64] ;  /* 0x002b640001007983 */ /* 0x001ee80000300800 */
[----:B------:R-:W3:Y:S04]  /*2d4b0*/  LDL R3, [R1+0x14f4] ;  /* 0x0014f40001037983 */ /* 0x000ee80000100800 */
[----:B------:R-:W3:Y:S04]  /*2d4c0*/  LDL R2, [R1+0x14f8] ;  /* 0x0014f80001027983 */ /* 0x000ee80000100800 */
[----:B--2---:R-:W-:Y:S04]  /*2d4d0*/  STS.U8 [R30+UR4+0x3980], R50 ;  /* 0x003980321e007988 */ /* 0x004fe80008000004 */
        /* <DEDUP_REMOVED lines=14> */
[----:B------:R0:W-:Y:S01]  /*2d5c0*/  STS.U8 [R30+UR4+0x3f80], R57 ;  /* 0x003f80391e007988 */ /* 0x0001e20008000004 */
[----:B------:R-:W-:Y:S06]  /*2d5d0*/  BAR.SYNC.DEFER_BLOCKING 0x0 ;  /* 0x0000000000007b1d */ /* 0x000fec0000010000 */
[----:B0-----:R-:W2:Y:S01]  /*2d5e0*/  LDL.LU R30, [R1+0x2b60] ;  /* 0x002b6000011e7983 */ /* 0x001ea20000300800 */
[----:B---3--:R-:W-:-:S06]  /*2d5f0*/  PRMT R0, RZ, 0x7610, R0 ;  /* 0x00007610ff007816 */ /* 0x008fcc0000000000 */
[----:B------:R-:W3:Y:S04]  /*2d600*/  @!P5 LDG.E.U8 R0, desc[UR32][R2.64] ;  /* 0x000000200200d981 */ /* 0x000ee8000c1e1100 */
[----:B---3--:R0:W-:Y:S04]  /*2d610*/  STL [R1+0x4ec], R0 ;  /* 0x0004ec0001007387 */ /* 0x0081e80000100800 */
[----:B0-----:R-:W3:Y:S04]  /*2d620*/  LDL.LU R0, [R1+0x2b5c] ;  /* 0x002b5c0001007983 */ /* 0x001ee80000300800 */
[----:B------:R-:W4:Y:S04]  /*2d630*/  LDL R2, [R1+0x150c] ;  /* 0x00150c0001027983 */ /* 0x000f280000100800 */
[----:B------:R-:W4:Y:S01]  /*2d640*/  LDL R3, [R1+0x1510] ;  /* 0x0015100001037983 */ /* 0x000f220000100800 */
[----:B--2---:R-:W-:-:S02]  /*2d650*/  PRMT R30, RZ, 0x7610, R30 ;  /* 0x00007610ff1e7816 */ /* 0x004fc4000000001e */
[----:B----4-:R-:W-:-:S04]  /*2d660*/  @!P0 LOP3.LUT R3, R3, R2, RZ, 0x3c, !PT ;  /* 0x0000000203038212 */ /* 0x010fc800078e3cff */
[----:B------:R-:W-:-:S04]  /*2d670*/  @!P0 LOP3.LUT R2, R3, R2, RZ, 0x3c, !PT ;  /* 0x0000000203028212 */ /* 0x000fc800078e3cff */
[----:B------:R-:W-:-:S05]  /*2d680*/  @!P0 LOP3.LUT R3, R3, R2, RZ, 0x3c, !PT ;  /* 0x0000000203038212 */ /* 0x000fca00078e3cff */
[----:B------:R-:W2:Y:S04]  /*2d690*/  @!P0 LDG.E.U8 R30, desc[UR32][R2.64] ;  /* 0x00000020021e8981 */ /* 0x000ea8000c1e1100 */
[----:B--2---:R0:W-:Y:S04]  /*2d6a0*/  STL [R1+0x4e8], R30 ;  /* 0x0004e81e01007387 */ /* 0x0041e80000100800 */
[----:B0-----:R-:W2:Y:S04]  /*2d6b0*/  LDL.LU R30, [R1+0x2b58] ;  /* 0x002b5800011e7983 */ /* 0x001ea80000300800 */
[----:B------:R-:W4:Y:S04]  /*2d6c0*/  LDL R2, [R1+0x1504] ;  /* 0x0015040001027983 */ /* 0x000f280000100800 */
[----:B------:R-:W4:Y:S01]  /*2d6d0*/  LDL R3, [R1+0x1508] ;  /* 0x0015080001037983 */ /* 0x000f220000100800 */
[----:B---3--:R-:W-:-:S02]  /*2d6e0*/  PRMT R0, RZ, 0x7610, R0 ;  /* 0x00007610ff007816 */ /* 0x008fc40000000000 */
[----:B----4-:R-:W-:-:S04]  /*2d6f0*/  @!P3 LOP3.LUT R3, R3, R2, RZ, 0x3c, !PT ;  /* 0x000000020303b212 */ /* 0x010fc800078e3cff */
[----:B------:R-:W-:-:S04]  /*2d700*/  @!P3 LOP3.LUT R2, R3, R2, RZ, 0x3c, !PT ;  /* 0x000000020302b212 */ /* 0x000fc800078e3cff */
[----:B------:R-:W-:-:S05]  /*2d710*/  @!P3 LOP3.LUT R3, R3, R2, RZ, 0x3c, !PT ;  /* 0x000000020303b212 */ /* 0x000fca00078e3cff */
        /* <DEDUP_REMOVED lines=1427> */
[----:B------:R-:W-:-:S02]  /*33050*/  PRMT R59, RZ, 0x7610, R59 ;  /* 0x00007610ff3b7816 */ /* 0x000fc4000000003b */
[----:B----4-:R-:W-:-:S04]  /*33060*/  @!P3 LOP3.LUT R3, R3, R2, RZ, 0x3c, !PT ;  /* 0x000000020303b212 */ /* 0x010fc800078e3cff */
[----:B------:R-:W-:-:S04]  /*33070*/  @!P3 LOP3.LUT R2, R3, R2, RZ, 0x3c, !PT ;  /* 0x000000020302b212 */ /* 0x000fc800078e3cff */
[----:B------:R-:W-:-:S05]  /*33080*/  @!P3 LOP3.LUT R3, R3, R2, RZ, 0x3c, !PT ;  /* 0x000000020303b212 */ /* 0x000fca00078e3cff */
[----:B------:R0:W4:Y:S04]  /*33090*/  @!P3 LDG.E.U8 R59, desc[UR32][R2.64] ;  /* 0x00000020023bb981 */ /* 0x000128000c1e1100 */
[----:B------:R-:W0:Y:S04]  /*330a0*/  LDL R2, [R1+0x17fc] ;  /* 0x0017fc0001027983 */ /* 0x000e280000100800 */
[----:B------:R-:W0:Y:S01]  /*330b0*/  LDL R3, [R1+0x1800] ;  /* 0x0018000001037983 */ /* 0x000e220000100800 */
[----:B---3--:R-:W-:Y:S02]  /*330c0*/  PRMT R0, RZ, 0x7610, R0 ;  /* 0x00007610ff007816 */ /* 0x008fe40000000000 */
[----:B0-----:R-:W-:-:S04]  /*330d0*/  @!P4 LOP3.LUT R3, R3, R2, RZ, 0x3c, !PT ;  /* 0x000000020303c212 */ /* 0x001fc800078e3cff */
[----:B------:R-:W-:-:S04]  /*330e0*/  @!P4 LOP3.LUT R2, R3, R2, RZ, 0x3c, !PT ;  /* 0x000000020302c212 */ /* 0x000fc800078e3cff */
[----:B------:R-:W-:-:S05]  /*330f0*/  @!P4 LOP3.LUT R3, R3, R2, RZ, 0x3c, !PT ;  /* 0x000000020303c212 */ /* 0x000fca00078e3cff */
[----:B------:R-:W3:Y:S04]  /*33100*/  @!P4 LDG.E.U8 R0, desc[UR32][R2.64] ;  /* 0x000000200200c981 */ /* 0x000ee8000c1e1100 */
[----:B----4-:R0:W-:Y:S04]  /*33110*/  STL [R1+0xa8], R59 ;  /* 0x0000a83b01007387 */ /* 0x0101e80000100800 */
[----:B0-----:R-:W4:Y:S04]  /*33120*/  LDL R59, [R1+0x17d8] ;  /* 0x0017d800013b7983 */ /* 0x001f280000100800 */
        /* <DEDUP_REMOVED lines=35> */
[----:B------:R-:W3:Y:S01]  /*33360*/  @!P4 LDG.E.U8 R0, desc[UR32][R2.64] ;  /* 0x000000200200c981 */ /* 0x000ee2000c1e1100 */
[----:B--2---:R-:W-:-:S03]  /*33370*/  PRMT R30, RZ, 0x7610, R30 ;  /* 0x00007610ff1e7816 */ /* 0x004fc6000000001e */
[----:B---3--:R0:W-:Y:S04]  /*33380*/  STL [R1+0x94], R0 ;  /* 0x0000940001007387 */ /* 0x0081e80000100800 */
[----:B0-----:R-:W2:Y:S04]  /*33390*/  LDL.LU R0, [R1+0x28c8] ;  /* 0x0028c80001007983 */ /* 0x001ea80000300800 */
[----:B------:R-:W3:Y:S01]  /*333a0*/  LDL R3, [R1+0x17d4] ;  /* 0x0017d40001037983 */ /* 0x000ee20000100800 */
[----:B------:R-:W-:-:S03]  /*333b0*/  @!P5 IMAD.MOV.U32 R2, RZ, RZ, R59 ;  /* 0x000000ffff02d224 */ /* 0x000fc600078e003b */
[----:B------:R-:W4:Y:S04]  /*333c0*/  LDL R59, [R1+0x17b0] ;  /* 0x0017b000013b7983 */ /* 0x000f280000100800 */
[----:B---3--:R-:W3:Y:S04]  /*333d0*/  @!P5 LDG.E.U8 R30, desc[UR32][R2.64] ;  /* 0x00000020021ed981 */ /* 0x008ee8000c1e1100 */
        /* <DEDUP_REMOVED lines=20> */
[----:B------:R-:W-:Y:S02]  /*33520*/  PRMT R60, RZ, 0x7610, R60 ;  /* 0x00007610ff3c7816 */ /* 0x000fe4000000003c */
[----:B0-----:R-:W-:-:S04]  /*33530*/  @!P4 LOP3.LUT R3, R3, R2, RZ, 0x3c, !PT ;  /* 0x000000020303c212 */ /* 0x001fc800078e3cff */
[----:B------:R-:W-:-:S04]  /*33540*/  @!P4 LOP3.LUT R2, R3, R2, RZ, 0x3c, !PT ;  /* 0x000000020302c212 */ /* 0x000fc800078e3cff */
[----:B------:R-:W-:Y:S01]  /*33550*/  @!P4 LOP3.LUT R3, R3, R2, RZ, 0x3c, !PT ;  /* 0x000000020303c212 */ /* 0x000fe200078e3cff */
[----:B----4-:R0:W-:Y:S04]  /*33560*/  STL [R1+0x88], R61 ;  /* 0x0000883d01007387 */ /* 0x0101e80000100800 */
[----:B------:R1:W4:Y:S01]  /*33570*/  @!P4 LDG.E.U8 R60, desc[UR32][R2.64] ;  /* 0x00000020023cc981 */ /* 0x000322000c1e1100 */
[----:B------:R-:W-:-:S03]  /*33580*/  PRMT R31, RZ, 0x7610, R31 ;  /* 0x00007610ff1f7816 */ /* 0x000fc6000000001f */
[----:B0-----:R-:W3:Y:S04]  /*33590*/  LDL R61, [R1+0x17a0] ;  /* 0x0017a000013d7983 */ /* 0x001ee80000100800 */
[----:B------:R-:W1:Y:S04]  /*335a0*/  LDL R2, [R1+0x17b4] ;  /* 0x0017b40001027983 */ /* 0x000e680000100800 */
[----:B------:R-:W1:Y:S02]  /*335b0*/  LDL R3, [R1+0x17b8] ;  /* 0x0017b80001037983 */ /* 0x000e640000100800 */
[----:B-1----:R-:W-:-:S04]  /*335c0*/  @!P5 LOP3.LUT R3, R3, R2, RZ, 0x3c, !PT ;  /* 0x000000020303d212 */ /* 0x002fc800078e3cff */
[----:B------:R-:W-:-:S04]  /*335d0*/  @!P5 LOP3.LUT R2, R3, R2, RZ, 0x3c, !PT ;  /* 0x000000020302d212 */ /* 0x000fc800078e3cff */
[----:B------:R-:W-:-:S05]  /*335e0*/  @!P5 LOP3.LUT R3, R3, R2, RZ, 0x3c, !PT ;  /* 0x000000020303d212 */ /* 0x000fca00078e3cff */
[----:B------:R-:W2:Y:S04]  /*335f0*/  @!P5 LDG.E.U8 R31, desc[UR32][R2.64] ;  /* 0x00000020021fd981 */ /* 0x000ea8000c1e1100 */
[----:B----4-:R0:W-:Y:S04]  /*33600*/  STL [R1+0x84], R60 ;  /* 0x0000843c01007387 */ /* 0x0101e80000100800 */
[----:B0-----:R-:W4:Y:S04]  /*33610*/  LDL R60, [R1+0x1798] ;  /* 0x00179800013c7983 */ /* 0x001f280000100800 */
[----:B--2---:R0:W-:Y:S04]  /*33620*/  STL [R1+0x80], R31 ;  /* 0x0000801f01007387 */ /* 0x0041e80000100800 */
[----:B0-----:R-:W2:Y:S04]  /*33630*/  LDL.LU R31, [R1+0x28bc] ;  /* 0x0028bc00011f7983 */ /* 0x001ea80000300800 */
[----:B------:R-:W3:Y:S01]  /*33640*/  LDL R3, [R1+0x17ac] ;  /* 0x0017ac0001037983 */ /* 0x000ee20000100800 */
[----:B------:R-:W-:Y:S01]  /*33650*/  PRMT R0, RZ, 0x7610, R0 ;  /* 0x00007610ff007816 */ /* 0x000fe20000000000 */
[----:B------:R-:W-:-:S02]  /*33660*/  @!P0 IMAD.MOV.U32 R2, RZ, RZ, R59 ;  /* 0x000000ffff028224 */ /* 0x000fc400078e003b */
[----:B------:R-:W4:Y:S04]  /*33670*/  LDL R59, [R1+0x1790] ;  /* 0x00179000013b7983 */ /* 0x000f280000100800 */
[----:B---3--:R-:W3:Y:S04]  /*33680*/  @!P0 LDG.E.U8 R0, desc[UR32][R2.64] ;  /* 0x0000002002008981 */ /* 0x008ee8000c1e1100 */
[----:B---3--:R0:W-:Y:S04]  /*33690*/  STL [R1+0x7c], R0 ;  /* 0x00007c0001007387 */ /* 0x0081e80000100800 */
[----:B0-----:R-:W3:Y:S04]  /*336a0*/  LDL.LU R0, [R1+0x28b8] ;  /* 0x0028b80001007983 */ /* 0x001ee80000300800 */
[----:B------:R-:W2:Y:S04]  /*336b0*/  LDL R2, [R1+0x17a4] ;  /* 0x0017a40001027983 */ /* 0x000ea80000100800 */
[----:B------:R-:W2:Y:S01]  /*336c0*/  LDL R3, [R1+0x17a8] ;  /* 0x0017a80001037983 */ /* 0x000ea20000100800 */
[----:B------:R-:W-:-:S02]  /*336d0*/  PRMT R58, RZ, 0x7610, R58 ;  /* 0x00007610ff3a7816 */ /* 0x000fc4000000003a */
[----:B--2---:R-:W-:-:S04]  /*336e0*/  @!P3 LOP3.LUT R3, R3, R2, RZ, 0x3c, !PT ;  /* 0x000000020303b212 */ /* 0x004fc800078e3cff */
[----:B------:R-:W-:-:S04]  /*336f0*/  @!P3 LOP3.LUT R2, R3, R2, RZ, 0x3c, !PT ;  /* 0x000000020302b212 */ /* 0x000fc800078e3cff */
[----:B------:R-:W-:-:S05]  /*33700*/  @!P3 LOP3.LUT R3, R3, R2, RZ, 0x3c, !PT ;  /* 0x000000020303b212 */ /* 0x000fca00078e3cff */
[----:B------:R0:W2:Y:S04]  /*33710*/  @!P3 LDG.E.U8 R58, desc[UR32][R2.64] ;  /* 0x00000020023ab981 */ /* 0x0000a8000c1e1100 */
[----:B------:R-:W4:Y:S01]  /*33720*/  LDL R3, [R1+0x179c] ;  /* 0x00179c0001037983 */ /* 0x000f220000100800 */
[----:B------:R-:W-:Y:S01]  /*33730*/  PRMT R31, RZ, 0x7610, R31 ;  /* 0x00007610ff1f7816 */ /* 0x000fe2000000001f */
[----:B0-----:R-:W-:Y:S02]  /*33740*/  @!P4 IMAD.MOV.U32 R2, RZ, RZ, R61 ;  /* 0x000000ffff02c224 */ /* 0x001fe400078e003d */
[----:B--2---:R0:W-:Y:S01]  /*33750*/  STL [R1+0x78], R58 ;  /* 0x0000783a01007387 */ /* 0x0041e20000100800 */
[----:B------:R-:W-:-:S03]  /*33760*/  PRMT R30, RZ, 0x7610, R30 ;  /* 0x00007610ff1e7816 */ /* 0x000fc6000000001e */
[----:B------:R-:W2:Y:S04]  /*33770*/  LDL R61, [R1+0x177c] ;  /* 0x00177c00013d7983 */ /* 0x000ea80000100800 */
[----:B----4-:R1:W4:Y:S04]  /*33780*/  @!P4 LDG.E.U8 R31, desc[UR32][R2.64] ;  /* 0x00000020021fc981 */ /* 0x010328000c1e1100 */
[----:B0-----:R-:W3:Y:S04]  /*33790*/  LDL R58, [R1+0x1788] ;  /* 0x00178800013a7983 */ /* 0x001ee80000100800 */
[----:B------:R-:W2:Y:S01]  /*337a0*/  LDL R3, [R1+0x1794] ;  /* 0x0017940001037983 */ /* 0x000ea20000100800 */
[----:B-1----:R-:W-:-:S03]  /*337b0*/  @!P5 IMAD.MOV.U32 R2, RZ, RZ, R60 ;  /* 0x000000ffff02d224 */ /* 0x002fc600078e003c */
[----:B----4-:R0:W-:Y:S01]  /*337c0*/  STL [R1+0x74], R31 ;  /* 0x0000741f01007387 */ /* 0x0101e20000100800 */
[----:B------:R-:W-:-:S03]  /*337d0*/  PRMT R9, RZ, 0x7610, R9 ;  /* 0x00007610ff097816 */ /* 0x000fc60000000009 */
[----:B------:R-:W4:Y:S04]  /*337e0*/  LDL R60, [R1+0x1774] ;  /* 0x00177400013c7983 */ /* 0x000f280000100800 */
[----:B--2---:R1:W2:Y:S04]  /*337f0*/  @!P5 LDG.E.U8 R30, desc[UR32][R2.64] ;  /* 0x00000020021ed981 */ /* 0x0042a8000c1e1100 */
[----:B0-----:R-:W4:Y:S04]  /*33800*/  LDL R31, [R1+0x1780] ;  /* 0x00178000011f7983 */ /* 0x001f280000100800 */
[----:B------:R-:W3:Y:S01]  /*33810*/  LDL R3, [R1+0x178c] ;  /* 0x00178c0001037983 */ /* 0x000ee20000100800 */
[----:B-1----:R-:W-:-:S03]  /*33820*/  @!P0 IMAD.MOV.U32 R2, RZ, RZ, R59 ;  /* 0x000000ffff028224 */ /* 0x002fc600078e003b */
[----:B--2---:R0:W-:Y:S01]  /*33830*/  STL [R1+0x70], R30 ;  /* 0x0000701e01007387 */ /* 0x0041e20000100800 */
[----:B------:R-:W-:Y:S02]  /*33840*/  PRMT R10, RZ, 0x7610, R10 ;  /* 0x00007610ff0a7816 */ /* 0x000fe4000000000a */
[----:B------:R-:W-:Y:S02]  /*33850*/  PRMT R13, RZ, 0x7610, R13 ;  /* 0x00007610ff0d7816 */ /* 0x000fe4000000000d */
[----:B------:R-:W-:Y:S01]  /*33860*/  PRMT R6, RZ, 0x7610, R6 ;  /* 0x00007610ff067816 */ /* 0x000fe20000000006 */
[----:B------:R-:W2:Y:S04]  /*33870*/  LDL R59, [R1+0x176c] ;  /* 0x00176c00013b7983 */ /* 0x000ea80000100800 */
[----:B---3--:R1:W3:Y:S04]  /*33880*/  @!P0 LDG.E.U8 R9, desc[UR32][R2.64] ;  /* 0x0000002002098981 */ /* 0x0082e8000c1e1100 */
[----:B0-----:R-:W2:Y:S04]  /*33890*/  LDL R30, [R1+0x1778] ;  /* 0x00177800011e7983 */ /* 0x001ea80000100800 */
[----:B------:R-:W4:Y:S01]  /*338a0*/  LDL R3, [R1+0x1784] ;  /* 0x0017840001037983 */ /* 0x000f220000100800 */
[----:B-1----:R-:W-:-:S05]  /*338b0*/  @!P3 IMAD.MOV.U32 R2, RZ, RZ, R58 ;  /* 0x000000ffff02b224 */ /* 0x002fca00078e003a */
[----:B----4-:R0:W4:Y:S02]  /*338c0*/  @!P3 LDG.E.U8 R10, desc[UR32][R2.64] ;  /* 0x00000020020ab981 */ /* 0x010124000c1e1100 */
[----:B0-----:R-:W-:Y:S02]  /*338d0*/  @!P4 IMAD.MOV.U32 R2, RZ, RZ, R31 ;  /* 0x000000ffff02c224 */ /* 0x001fe400078e001f */
[----:B------:R-:W-:Y:S01]  /*338e0*/  @!P4 IMAD.MOV.U32 R3, RZ, RZ, R61 ;  /* 0x000000ffff03c224 */ /* 0x000fe200078e003d */
[----:B---3--:R0:W-:Y:S04]  /*338f0*/  STL [R1+0x6c], R9 ;  /* 0x00006c0901007387 */ /* 0x0081e80000100800 */
[----:B------:R-:W3:Y:S01]  /*33900*/  LDL R58, [R1+0x1764] ;  /* 0x00176400013a7983 */ /* 0x000ee20000100800 */
[----:B------:R-:W-:-:S02]  /*33910*/  PRMT R8, RZ, 0x7610, R8 ;  /* 0x00007610ff087816 */ /* 0x000fc40000000008 */
[----:B------:R-:W-:Y:S01]  /*33920*/  PRMT R5, RZ, 0x7610, R5 ;  /* 0x00007610ff057816 */ /* 0x000fe20000000005 */
[----:B------:R2:W3:Y:S01]  /*33930*/  @!P4 LDG.E.U8 R13, desc[UR32][R2.64] ;  /* 0x00000020020dc981 */ /* 0x0004e2000c1e1100 */
[----:B------:R-:W-:Y:S02]  /*33940*/  PRMT R12, RZ, 0x7610, R12 ;  /* 0x00007610ff0c7816 */ /* 0x000fe4000000000c */
[----:B------:R-:W-:Y:S02]  /*33950*/  PRMT R7, RZ, 0x7610, R7 ;  /* 0x00007610ff077816 */ /* 0x000fe40000000007 */
[----:B------:R-:W-:Y:S02]  /*33960*/  PRMT R29, RZ, 0x7610, R29 ;  /* 0x00007610ff1d7816 */ /* 0x000fe4000000001d */
[----:B------:R-:W-:Y:S02]  /*33970*/  PRMT R28, RZ, 0x7610, R28 ;  /* 0x00007610ff1c7816 */ /* 0x000fe4000000001c */
[----:B------:R-:W-:Y:S01]  /*33980*/  PRMT R27, RZ, 0x7610, R27 ;  /* 0x00007610ff1b7816 */ /* 0x000fe2000000001b */
[----:B0-----:R-:W3:Y:S01]  /*33990*/  LDL R9, [R1+0x1770] ;  /* 0x0017700001097983 */ /* 0x001ee20000100800 */
[----:B------:R-:W-:-:S02]  /*339a0*/  PRMT R26, RZ, 0x7610, R26 ;  /* 0x00007610ff1a7816 */ /* 0x000fc4000000001a */
[----:B------:R-:W-:Y:S02]  /*339b0*/  PRMT R25, RZ, 0x7610, R25 ;  /* 0x00007610ff197816 */ /* 0x000fe40000000019 */
[----:B------:R-:W-:Y:S01]  /*339c0*/  PRMT R24, RZ, 0x7610, R24 ;  /* 0x00007610ff187816 */ /* 0x000fe20000000018 */
[----:B--2---:R-:W-:Y:S02]  /*339d0*/  @!P5 IMAD.MOV.U32 R2, RZ, RZ, R30 ;  /* 0x000000ffff02d224 */ /* 0x004fe400078e001e */
[----:B------:R-:W-:Y:S01]  /*339e0*/  @!P5 IMAD.MOV.U32 R3, RZ, RZ, R60 ;  /* 0x000000ffff03d224 */ /* 0x000fe200078e003c */
[----:B------:R-:W-:Y:S02]  /*339f0*/  PRMT R23, RZ, 0x7610, R23 ;  /* 0x00007610ff177816 */ /* 0x000fe40000000017 */
[----:B------:R-:W-:Y:S02]  /*33a00*/  PRMT R22, RZ, 0x7610, R22 ;  /* 0x00007610ff167816 */ /* 0x000fe40000000016 */
[----:B------:R-:W-:-:S02]  /*33a10*/  PRMT R21, RZ, 0x7610, R21 ;  /* 0x00007610ff157816 */ /* 0x000fc40000000015 */
[----:B------:R-:W-:Y:S01]  /*33a20*/  PRMT R20, RZ, 0x7610, R20 ;  /* 0x00007610ff147816 */ /* 0x000fe20000000014 */
[----:B------:R0:W2:Y:S01]  /*33a30*/  @!P5 LDG.E.U8 R6, desc[UR32][R2.64] ;  /* 0x000000200206d981 */ /* 0x0000a2000c1e1100 */
[----:B------:R-:W-:Y:S02]  /*33a40*/  PRMT R19, RZ, 0x7610, R19 ;  /* 0x00007610ff137816 */ /* 0x000fe40000000013 */
[----:B------:R-:W-:Y:S02]  /*33a50*/  PRMT R18, RZ, 0x7610, R18 ;  /* 0x00007610ff127816 */ /* 0x000fe40000000012 */
[----:B------:R-:W-:Y:S02]  /*33a60*/  PRMT R17, RZ, 0x7610, R17 ;  /* 0x00007610ff117816 */ /* 0x000fe40000000011 */
[----:B------:R-:W-:Y:S02]  /*33a70*/  PRMT R15, RZ, 0x7610, R15 ;  /* 0x00007610ff0f7816 */ /* 0x000fe4000000000f */
[----:B------:R-:W-:-:S02]  /*33a80*/  PRMT R14, RZ, 0x7610, R14 ;  /* 0x00007610ff0e7816 */ /* 0x000fc4000000000e */
[----:B------:R-:W-:Y:S02]  /*33a90*/  PRMT R16, RZ, 0x7610, R16 ;  /* 0x00007610ff107816 */ /* 0x000fe40000000010 */
[----:B------:R-:W-:Y:S02]  /*33aa0*/  PRMT R11, RZ, 0x7610, R11 ;  /* 0x00007610ff0b7816 */ /* 0x000fe4000000000b */
[----:B------:R-:W-:Y:S02]  /*33ab0*/  PRMT R4, RZ, 0x7610, R4 ;  /* 0x00007610ff047816 */ /* 0x000fe40000000004 */
[----:B------:R-:W-:Y:S01]  /*33ac0*/  PRMT R54, RZ, 0x7610, R54 ;  /* 0x00007610ff367816 */ /* 0x000fe20000000036 */
[----:B0-----:R-:W-:Y:S01]  /*33ad0*/  @!P0 IMAD.MOV.U32 R3, RZ, RZ, R59 ;  /* 0x000000ffff038224 */ /* 0x001fe200078e003b */
[----:B------:R-:W-:Y:S02]  /*33ae0*/  PRMT R52, RZ, 0x7610, R52 ;  /* 0x00007610ff347816 */ /* 0x000fe40000000034 */
[----:B------:R-:W-:-:S02]  /*33af0*/  PRMT R50, RZ, 0x7610, R50 ;  /* 0x00007610ff327816 */ /* 0x000fc40000000032 */
[----:B------:R-:W-:Y:S02]  /*33b00*/  PRMT R48, RZ, 0x7610, R48 ;  /* 0x00007610ff307816 */ /* 0x000fe40000000030 */
        /* <DEDUP_REMOVED lines=21> */
[----:B------:R-:W-:Y:S01]  /*33c60*/  PRMT R56, RZ, 0x7610, R56 ;  /* 0x00007610ff387816 */ /* 0x000fe20000000038 */
[----:B------:R-:W-:Y:S04]  /*33c70*/  LDS.U8 R59, [R0+UR4+0x80] ;  /* 0x00008004003b7984 */ /* 0x000fe80008000000 */
[----:B------:R-:W-:Y:S04]  /*33c80*/  LDS.U8 R60, [R0+UR4+0x800] ;  /* 0x00080004003c7984 */ /* 0x000fe80008000000 */
[----:B------:R-:W-:Y:S04]  /*33c90*/  LDS.U8 R61, [R0+UR4+0x888] ;  /* 0x00088804003d7984 */ /* 0x000fe80008000000 */
[----:B----4-:R0:W-:Y:S04]  /*33ca0*/  STL [R1+0x68], R10 ;  /* 0x0000680a01007387 */ /* 0x0101e80000100800 */
[----:B------:R-:W4:Y:S04]  /*33cb0*/  LDL R31, [R1+0x175c] ;  /* 0x00175c00011f7983 */ /* 0x000f280000100800 */
[----:B0-----:R-:W4:Y:S04]  /*33cc0*/  LDL R10, [R1+0x1768] ;  /* 0x00176800010a7983 */ /* 0x001f280000100800 */
[----:B---3--:R0:W-:Y:S04]  /*33cd0*/  STL [R1+0x64], R13 ;  /* 0x0000640d01007387 */ /* 0x0081e80000100800 */
[----:B------:R-:W3:Y:S04]  /*33ce0*/  LDL R30, [R1+0x1754] ;  /* 0x00175400011e7983 */ /* 0x000ee80000100800 */
[----:B0-----:R-:W3:Y:S04]  /*33cf0*/  LDL R13, [R1+0x1760] ;  /* 0x00176000010d7983 */ /* 0x001ee80000100800 */
[----:B--2---:R0:W-:Y:S01]  /*33d00*/  STL [R1+0x60], R6 ;  /* 0x0000600601007387 */ /* 0x0041e20000100800 */
[----:B------:R-:W-:-:S03]  /*33d10*/  @!P0 IMAD.MOV.U32 R2, RZ, RZ, R9 ;  /* 0x000000ffff028224 */ /* 0x000fc600078e0009 */
[----:B------:R-:W2:Y:S04]  /*33d20*/  LDL R9, [R1+0x174c] ;  /* 0x00174c0001097983 */ /* 0x000ea80000100800 */
[----:B------:R1:W2:Y:S04]  /*33d30*/  @!P0 LDG.E.U8 R8, desc[UR32][R2.64] ;  /* 0x0000002002088981 */ /* 0x0002a8000c1e1100 */
[----:B0-----:R-:W2:Y:S01]  /*33d40*/  LDL R6, [R1+0x1758] ;  /* 0x0017580001067983 */ /* 0x001ea20000100800 */
[----:B-1----:R-:W-:-:S03]  /*33d50*/  @!P3 IMAD.MOV.U32 R3, RZ, RZ, R58 ;  /* 0x000000ffff03b224 */ /* 0x002fc600078e003a */
[----:B------:R-:W-:Y:S01]  /*33d60*/  LDS.U8 R58, [R0+UR4+0x8] ;  /* 0x00000804003a7984 */ /* 0x000fe20008000000 */
[----:B----4-:R-:W-:-:S05]  /*33d70*/  @!P3 IMAD.MOV.U32 R2, RZ, RZ, R10 ;  /* 0x000000ffff02b224 */ /* 0x010fca00078e000a */
[----:B------:R0:W4:Y:S02]  /*33d80*/  @!P3 LDG.E.U8 R5, desc[UR32][R2.64] ;  /* 0x000000200205b981 */ /* 0x000124000c1e1100 */
[----:B0-----:R-:W-:Y:S02]  /*33d90*/  @!P4 IMAD.MOV.U32 R3, RZ, RZ, R31 ;  /* 0x000000ffff03c224 */ /* 0x001fe400078e001f */
[----:B---3--:R-:W-:-:S05]  /*33da0*/  @!P4 IMAD.MOV.U32 R2, RZ, RZ, R13 ;  /* 0x000000ffff02c224 */ /* 0x008fca00078e000d */
[----:B------:R0:W3:Y:S02]  /*33db0*/  @!P4 LDG.E.U8 R12, desc[UR32][R2.64] ;  /* 0x00000020020cc981 */ /* 0x0000e4000c1e1100 */
[----:B0-----:R-:W-:Y:S02]  /*33dc0*/  @!P5 IMAD.MOV.U32 R3, RZ, RZ, R30 ;  /* 0x000000ffff03d224 */ /* 0x001fe400078e001e */
[----:B--2---:R-:W-:-:S05]  /*33dd0*/  @!P5 IMAD.MOV.U32 R2, RZ, RZ, R6 ;  /* 0x000000ffff02d224 */ /* 0x004fca00078e0006 */
[----:B------:R0:W2:Y:S04]  /*33de0*/  @!P5 LDG.E.U8 R7, desc[UR32][R2.64] ;  /* 0x000000200207d981 */ /* 0x0000a8000c1e1100 */
[----:B------:R1:W-:Y:S04]  /*33df0*/  STL [R1+0x5c], R8 ;  /* 0x00005c0801007387 */ /* 0x0003e80000100800 */
[----:B------:R-:W2:Y:S04]  /*33e00*/  LDL R10, [R1+0x1744] ;  /* 0x00174400010a7983 */ /* 0x000ea80000100800 */
[----:B-1----:R-:W2:Y:S01]  /*33e10*/  LDL R8, [R1+0x1750] ;  /* 0x0017500001087983 */ /* 0x002ea20000100800 */
[----:B0-----:R-:W-:-:S03]  /*33e20*/  @!P0 IMAD.MOV.U32 R3, RZ, RZ, R9 ;  /* 0x000000ffff038224 */ /* 0x001fc600078e0009 */
[----:B----4-:R0:W-:Y:S04]  /*33e30*/  STL [R1+0x58], R5 ;  /* 0x0000580501007387 */ /* 0x0101e80000100800 */
[----:B------:R-:W4:Y:S04]  /*33e40*/  LDL R13, [R1+0x173c] ;  /* 0x00173c00010d7983 */ /* 0x000f280000100800 */
[----:B0-----:R-:W4:Y:S04]  /*33e50*/  LDL R5, [R1+0x1748] ;  /* 0x0017480001057983 */ /* 0x001f280000100800 */
[----:B---3--:R0:W-:Y:S04]  /*33e60*/  STL [R1+0x54], R12 ;  /* 0x0000540c01007387 */ /* 0x0081e80000100800 */
[----:B------:R-:W3:Y:S04]  /*33e70*/  LDL R6, [R1+0x1738] ;  /* 0x0017380001067983 */ /* 0x000ee80000100800 */
[----:B0-----:R-:W3:Y:S04]  /*33e80*/  LDL R12, [R1+0x1740] ;  /* 0x00174000010c7983 */ /* 0x001ee80000100800 */
[----:B--2---:R0:W-:Y:S04]  /*33e90*/  STL [R1+0x50], R7 ;  /* 0x0000500701007387 */ /* 0x0041e80000100800 */
[----:B------:R-:W2:Y:S04]  /*33ea0*/  LDL R9, [R1+0x172c] ;  /* 0x00172c0001097983 */ /* 0x000ea80000100800 */
[----:B0-----:R-:W2:Y:S01]  /*33eb0*/  LDL R7, [R1+0x1734] ;  /* 0x0017340001077983 */ /* 0x001ea20000100800 */
[----:B------:R-:W-:-:S03]  /*33ec0*/  @!P0 IMAD.MOV.U32 R2, RZ, RZ, R8 ;  /* 0x000000ffff028224 */ /* 0x000fc600078e0008 */
[----:B------:R-:W2:Y:S04]  /*33ed0*/  LDL R8, [R1+0x1730] ;  /* 0x0017300001087983 */ /* 0x000ea80000100800 */
[----:B------:R0:W2:Y:S02]  /*33ee0*/  @!P0 LDG.E.U8 R29, desc[UR32][R2.64] ;  /* 0x00000020021d8981 */ /* 0x0000a4000c1e1100 */
[----:B0-----:R-:W-:Y:S02]  /*33ef0*/  @!P3 IMAD.MOV.U32 R3, RZ, RZ, R10 ;  /* 0x000000ffff03b224 */ /* 0x001fe400078e000a */
[----:B------:R-:W2:Y:S01]  /*33f00*/  LDL R10, [R1+0x1724] ;  /* 0x00172400010a7983 */ /* 0x000ea20000100800 */
[----:B----4-:R-:W-:-:S03]  /*33f10*/  @!P3 IMAD.MOV.U32 R2, RZ, RZ, R5 ;  /* 0x000000ffff02b224 */ /* 0x010fc600078e0005 */
[----:B------:R-:W4:Y:S04]  /*33f20*/  LDL R5, [R1+0x1728] ;  /* 0x0017280001057983 */ /* 0x000f280000100800 */
[----:B------:R0:W4:Y:S02]  /*33f30*/  @!P3 LDG.E.U8 R28, desc[UR32][R2.64] ;  /* 0x00000020021cb981 */ /* 0x000124000c1e1100 */
[----:B0-----:R-:W-:Y:S02]  /*33f40*/  @!P4 IMAD.MOV.U32 R3, RZ, RZ, R13 ;  /* 0x000000ffff03c224 */ /* 0x001fe400078e000d */
[----:B------:R-:W4:Y:S01]  /*33f50*/  LDL R13, [R1+0x171c] ;  /* 0x00171c00010d7983 */ /* 0x000f220000100800 */
[----:B---3--:R-:W-:-:S03]  /*33f60*/  @!P4 IMAD.MOV.U32 R2, RZ, RZ, R12 ;  /* 0x000000ffff02c224 */ /* 0x008fc600078e000c */
[----:B------:R-:W3:Y:S04]  /*33f70*/  LDL R12, [R1+0x1720] ;  /* 0x00172000010c7983 */ /* 0x000ee80000100800 */
[----:B------:R0:W3:Y:S02]  /*33f80*/  @!P4 LDG.E.U8 R27, desc[UR32][R2.64] ;  /* 0x00000020021bc981 */ /* 0x0000e4000c1e1100 */
[----:B0-----:R-:W-:Y:S02]  /*33f90*/  @!P5 IMAD.MOV.U32 R2, RZ, RZ, R6 ;  /* 0x000000ffff02d224 */ /* 0x001fe400078e0006 */
[----:B--2---:R-:W-:Y:S01]  /*33fa0*/  @!P5 IMAD.MOV.U32 R3, RZ, RZ, R7 ;  /* 0x000000ffff03d224 */ /* 0x004fe200078e0007 */
[----:B------:R-:W2:Y:S04]  /*33fb0*/  LDL R6, [R1+0x1718] ;  /* 0x0017180001067983 */ /* 0x000ea80000100800 */
[----:B------:R-:W2:Y:S04]  /*33fc0*/  LDL R7, [R1+0x1714] ;  /* 0x0017140001077983 */ /* 0x000ea80000100800 */
[----:B------:R0:W2:Y:S02]  /*33fd0*/  @!P5 LDG.E.U8 R26, desc[UR32][R2.64] ;  /* 0x00000020021ad981 */ /* 0x0000a4000c1e1100 */
[----:B0-----:R-:W-:-:S02]  /*33fe0*/  @!P0 IMAD.MOV.U32 R2, RZ, RZ, R8 ;  /* 0x000000ffff028224 */ /* 0x001fc400078e0008 */
[----:B------:R-:W-:Y:S01]  /*33ff0*/  @!P0 IMAD.MOV.U32 R3, RZ, RZ, R9 ;  /* 0x000000ffff038224 */ /* 0x000fe200078e0009 */
[----:B------:R-:W2:Y:S04]  /*34000*/  LDL R8, [R1+0x1710] ;  /* 0x0017100001087983 */ /* 0x000ea80000100800 */
[----:B------:R-:W2:Y:S04]  /*34010*/  LDL R9, [R1+0x170c] ;  /* 0x00170c0001097983 */ /* 0x000ea80000100800 */
[----:B------:R0:W2:Y:S02]  /*34020*/  @!P0 LDG.E.U8 R25, desc[UR32][R2.64] ;  /* 0x0000002002198981 */ /* 0x0000a4000c1e1100 */
[----:B0-----:R-:W-:-:S02]  /*34030*/  @!P3 IMAD.MOV.U32 R3, RZ, RZ, R10 ;  /* 0x000000ffff03b224 */ /* 0x001fc400078e000a */
[----:B------:R-:W2:Y:S01]  /*34040*/  LDL R10, [R1+0x1704] ;  /* 0x00170400010a7983 */ /* 0x000ea20000100800 */
[----:B----4-:R-:W-:-:S03]  /*34050*/  @!P3 IMAD.MOV.U32 R2, RZ, RZ, R5 ;  /* 0x000000ffff02b224 */ /* 0x010fc600078e0005 */
[----:B------:R-:W4:Y:S04]  /*34060*/  LDL R5, [R1+0x1708] ;  /* 0x0017080001057983 */ /* 0x000f280000100800 */
[----:B------:R0:W4:Y:S02]  /*34070*/  @!P3 LDG.E.U8 R24, desc[UR32][R2.64] ;  /* 0x000000200218b981 */ /* 0x000124000c1e1100 */
[----:B0-----:R-:W-:Y:S02]  /*34080*/  @!P4 IMAD.MOV.U32 R3, RZ, RZ, R13 ;  /* 0x000000ffff03c224 */ /* 0x001fe400078e000d */
[----:B---3--:R-:W-:Y:S01]  /*34090*/  @!P4 IMAD.MOV.U32 R2, RZ, RZ, R12 ;  /* 0x000000ffff02c224 */ /* 0x008fe200078e000c */
[----:B------:R-:W3:Y:S04]  /*340a0*/  LDL R13, [R1+0x16fc] ;  /* 0x0016fc00010d7983 */ /* 0x000ee80000100800 */
[----:B------:R-:W3:Y:S04]  /*340b0*/  LDL R12, [R1+0x1700] ;  /* 0x00170000010c7983 */ /* 0x000ee80000100800 */
[----:B------:R2:W3:Y:S04]  /*340c0*/  @!P4 LDG.E.U8 R23, desc[UR32][R2.64] ;  /* 0x000000200217c981 */ /* 0x0004e8000c1e1100 */
[----:B------:R-:W-:Y:S01]  /*340d0*/  STL [R1+0x4c], R29 ;  /* 0x00004c1d01007387 */ /* 0x000fe20000100800 */
[----:B--2---:R-:W-:-:S02]  /*340e0*/  @!P5 IMAD.MOV.U32 R2, RZ, RZ, R6 ;  /* 0x000000ffff02d224 */ /* 0x004fc400078e0006 */
[----:B------:R-:W-:Y:S01]  /*340f0*/  @!P5 IMAD.MOV.U32 R3, RZ, RZ, R7 ;  /* 0x000000ffff03d224 */ /* 0x000fe200078e0007 */
[----:B------:R-:W2:Y:S04]  /*34100*/  LDL R6, [R1+0x16f8] ;  /* 0x0016f80001067983 */ /* 0x000ea80000100800 */
[----:B------:R-:W2:Y:S04]  /*34110*/  LDL R7, [R1+0x16f4] ;  /* 0x0016f40001077983 */ /* 0x000ea80000100800 */
[----:B------:R0:W2:Y:S04]  /*34120*/  @!P5 LDG.E.U8 R22, desc[UR32][R2.64] ;  /* 0x000000200216d981 */ /* 0x0000a8000c1e1100 */
[----:B------:R-:W-:Y:S01]  /*34130*/  STL [R1+0x48], R28 ;  /* 0x0000481c01007387 */ /* 0x000fe20000100800 */
[----:B0-----:R-:W-:-:S02]  /*34140*/  @!P0 IMAD.MOV.U32 R2, RZ, RZ, R8 ;  /* 0x000000ffff028224 */ /* 0x001fc400078e0008 */
[----:B------:R-:W-:Y:S01]  /*34150*/  @!P0 IMAD.MOV.U32 R3, RZ, RZ, R9 ;  /* 0x000000ffff038224 */ /* 0x000fe200078e0009 */
[----:B------:R-:W2:Y:S04]  /*34160*/  LDL R8, [R1+0x16f0] ;  /* 0x0016f00001087983 */ /* 0x000ea80000100800 */
[----:B------:R-:W2:Y:S04]  /*34170*/  LDL R9, [R1+0x16ec] ;  /* 0x0016ec0001097983 */ /* 0x000ea80000100800 */
[----:B------:R0:W2:Y:S04]  /*34180*/  @!P0 LDG.E.U8 R21, desc[UR32][R2.64] ;  /* 0x0000002002158981 */ /* 0x0000a8000c1e1100 */
[----:B------:R-:W-:Y:S01]  /*34190*/  STL [R1+0x44], R27 ;  /* 0x0000441b01007387 */ /* 0x000fe20000100800 */
[----:B0-----:R-:W-:-:S03]  /*341a0*/  @!P3 IMAD.MOV.U32 R3, RZ, RZ, R10 ;  /* 0x000000ffff03b224 */ /* 0x001fc600078e000a */
[----:B------:R-:W2:Y:S01]  /*341b0*/  LDL R10, [R1+0x16e4] ;  /* 0x0016e400010a7983 */ /* 0x000ea20000100800 */
[----:B----4-:R-:W-:-:S03]  /*341c0*/  @!P3 IMAD.MOV.U32 R2, RZ, RZ, R5 ;  /* 0x000000ffff02b224 */ /* 0x010fc600078e0005 */
[----:B------:R-:W4:Y:S04]  /*341d0*/  LDL R5, [R1+0x16e8] ;  /* 0x0016e80001057983 */ /* 0x000f280000100800 */
[----:B------:R3:W4:Y:S04]  /*341e0*/  @!P3 LDG.E.U8 R20, desc[UR32][R2.64] ;  /* 0x000000200214b981 */ /* 0x000728000c1e1100 */
[----:B------:R-:W-:Y:S01]  /*341f0*/  STL [R1+0x40], R26 ;  /* 0x0000401a01007387 */ /* 0x000fe20000100800 */
[----:B---3--:R-:W-:Y:S02]  /*34200*/  @!P4 IMAD.MOV.U32 R3, RZ, RZ, R13 ;  /* 0x000000ffff03c224 */ /* 0x008fe400078e000d */
[----:B------:R-:W-:Y:S01]  /*34210*/  @!P4 IMAD.MOV.U32 R2, RZ, RZ, R12 ;  /* 0x000000ffff02c224 */ /* 0x000fe200078e000c */
        /* <DEDUP_REMOVED lines=14> */
[----:B------:R0:W2:Y:S02]  /*34300*/  @!P0 LDG.E.U8 R17, desc[UR32][R2.64] ;  /* 0x0000002002118981 */ /* 0x0000a4000c1e1100 */
[----:B0-----:R-:W-:-:S02]  /*34310*/  @!P3 IMAD.MOV.U32 R3, RZ, RZ, R10 ;  /* 0x000000ffff03b224 */ /* 0x001fc400078e000a */
[----:B------:R-:W-:Y:S04]  /*34320*/  STL [R1+0x34], R23 ;  /* 0x0000341701007387 */ /* 0x000fe80000100800 */
[----:B------:R-:W2:Y:S01]  /*34330*/  LDL R10, [R1+0x16c4] ;  /* 0x0016c400010a7983 */ /* 0x000ea20000100800 */
[----:B----4-:R-:W-:-:S03]  /*34340*/  @!P3 IMAD.MOV.U32 R2, RZ, RZ, R5 ;  /* 0x000000ffff02b224 */ /* 0x010fc600078e0005 */
[----:B------:R-:W4:Y:S04]  /*34350*/  LDL R5, [R1+0x16c8] ;  /* 0x0016c80001057983 */ /* 0x000f280000100800 */
[----:B------:R3:W4:Y:S02]  /*34360*/  @!P3 LDG.E.U8 R15, desc[UR32][R2.64] ;  /* 0x00000020020fb981 */ /* 0x000724000c1e1100 */
[----:B---3--:R-:W-:Y:S02]  /*34370*/  @!P4 IMAD.MOV.U32 R3, RZ, RZ, R13 ;  /* 0x000000ffff03c224 */ /* 0x008fe400078e000d */
[----:B------:R-:W-:-:S05]  /*34380*/  @!P4 IMAD.MOV.U32 R2, RZ, RZ, R12 ;  /* 0x000000ffff02c224 */ /* 0x000fca00078e000c */
[----:B------:R2:W3:Y:S02]  /*34390*/  @!P4 LDG.E.U8 R14, desc[UR32][R2.64] ;  /* 0x00000020020ec981 */ /* 0x0004e4000c1e1100 */
[----:B--2---:R-:W-:Y:S02]  /*343a0*/  @!P5 IMAD.MOV.U32 R2, RZ, RZ, R6 ;  /* 0x000000ffff02d224 */ /* 0x004fe400078e0006 */
[----:B------:R-:W-:-:S05]  /*343b0*/  @!P5 IMAD.MOV.U32 R3, RZ, RZ, R7 ;  /* 0x000000ffff03d224 */ /* 0x000fca00078e0007 */
[----:B------:R0:W2:Y:S02]  /*343c0*/  @!P5 LDG.E.U8 R16, desc[UR32][R2.64] ;  /* 0x000000200210d981 */ /* 0x0000a4000c1e1100 */
[----:B0-----:R-:W-:Y:S02]  /*343d0*/  @!P0 IMAD.MOV.U32 R2, RZ, RZ, R8 ;  /* 0x000000ffff028224 */ /* 0x001fe400078e0008 */
[----:B------:R-:W-:-:S05]  /*343e0*/  @!P0 IMAD.MOV.U32 R3, RZ, RZ, R9 ;  /* 0x000000ffff038224 */ /* 0x000fca00078e0009 */
[----:B------:R0:W2:Y:S04]  /*343f0*/  @!P0 LDG.E.U8 R11, desc[UR32][R2.64] ;  /* 0x00000020020b8981 */ /* 0x0000a8000c1e1100 */
[----:B------:R-:W-:Y:S04]  /*34400*/  STL [R1+0x30], R22 ;  /* 0x0000301601007387 */ /* 0x000fe80000100800 */
[----:B------:R-:W2:Y:S04]  /*34410*/  LDL R13, [R1+0x16bc] ;  /* 0x0016bc00010d7983 */ /* 0x000ea80000100800 */
[----:B------:R-:W2:Y:S04]  /*34420*/  LDL R12, [R1+0x16c0] ;  /* 0x0016c000010c7983 */ /* 0x000ea80000100800 */
[----:B------:R-:W-:Y:S04]  /*34430*/  STL [R1+0x2c], R21 ;  /* 0x00002c1501007387 */ /* 0x000fe80000100800 */
[----:B------:R-:W2:Y:S04]  /*34440*/  LDL R7, [R1+0x16b4] ;  /* 0x0016b40001077983 */ /* 0x000ea80000100800 */
[----:B------:R-:W2:Y:S01]  /*34450*/  LDL R6, [R1+0x16b8] ;  /* 0x0016b80001067983 */ /* 0x000ea20000100800 */
[----:B0-----:R-:W-:-:S03]  /*34460*/  @!P3 IMAD.MOV.U32 R3, RZ, RZ, R10 ;  /* 0x000000ffff03b224 */ /* 0x001fc600078e000a */
[----:B----4-:R0:W-:Y:S04]  /*34470*/  STL [R1+0x10], R15 ;  /* 0x0000100f01007387 */ /* 0x0101e80000100800 */
[----:B0-----:R-:W4:Y:S04]  /*34480*/  LDL R15, [R1+0x16ac] ;  /* 0x0016ac00010f7983 */ /* 0x001f280000100800 */
[----:B------:R-:W-:Y:S04]  /*34490*/  STL [R1+0x24], R20 ;  /* 0x0000241401007387 */ /* 0x000fe80000100800 */
[----:B---3--:R0:W-:Y:S04]  /*344a0*/  STL [R1+0xc], R14 ;  /* 0x00000c0e01007387 */ /* 0x0081e80000100800 */
[----:B0-----:R-:W3:Y:S04]  /*344b0*/  LDL R14, [R1+0x16b0] ;  /* 0x0016b000010e7983 */ /* 0x001ee80000100800 */
[----:B------:R-:W-:Y:S04]  /*344c0*/  STL [R1+0x1c], R19 ;  /* 0x00001c1301007387 */ /* 0x000fe80000100800 */
[----:B------:R-:W3:Y:S04]  /*344d0*/  LDL R9, [R1+0x16a4] ;  /* 0x0016a40001097983 */ /* 0x000ee80000100800 */
[----:B------:R-:W3:Y:S04]  /*344e0*/  LDL R8, [R1+0x16a8] ;  /* 0x0016a80001087983 */ /* 0x000ee80000100800 */
[----:B------:R-:W-:Y:S01]  /*344f0*/  STL [R1+0x18], R18 ;  /* 0x0000181201007387 */ /* 0x000fe20000100800 */
[----:B------:R-:W-:-:S05]  /*34500*/  @!P3 IMAD.MOV.U32 R2, RZ, RZ, R5 ;  /* 0x000000ffff02b224 */ /* 0x000fca00078e0005 */
[----:B------:R0:W3:Y:S04]  /*34510*/  @!P3 LDG.E.U8 R4, desc[UR32][R2.64] ;  /* 0x000000200204b981 */ /* 0x0000e8000c1e1100 */
[----:B--2---:R1:W-:Y:S04]  /*34520*/  STL [R1+0x4], R11 ;  /* 0x0000040b01007387 */ /* 0x0043e80000100800 */
[----:B------:R-:W2:Y:S01]  /*34530*/  LDL R10, [R1+0x16a0] ;  /* 0x0016a000010a7983 */ /* 0x000ea20000100800 */
[----:B0-----:R-:W-:Y:S02]  /*34540*/  @!P4 IMAD.MOV.U32 R2, RZ, RZ, R12 ;  /* 0x000000ffff02c224 */ /* 0x001fe400078e000c */
[----:B------:R-:W-:Y:S01]  /*34550*/  @!P4 IMAD.MOV.U32 R3, RZ, RZ, R13 ;  /* 0x000000ffff03c224 */ /* 0x000fe200078e000d */
[----:B------:R-:W2:Y:S04]  /*34560*/  LDL R5, [R1+0x1694] ;  /* 0x0016940001057983 */ /* 0x000ea80000100800 */
[----:B------:R0:W2:Y:S04]  /*34570*/  @!P4 LDG.E.U8 R54, desc[UR32][R2.64] ;  /* 0x000000200236c981 */ /* 0x0000a8000c1e1100 */
[----:B-1----:R-:W2:Y:S01]  /*34580*/  LDL R11, [R1+0x169c] ;  /* 0x00169c00010b7983 */ /* 0x002ea20000100800 */
[----:B0-----:R-:W-:-:S02]  /*34590*/  @!P5 IMAD.MOV.U32 R2, RZ, RZ, R6 ;  /* 0x000000ffff02d224 */ /* 0x001fc400078e0006 */
[----:B------:R-:W-:-:S05]  /*345a0*/  @!P5 IMAD.MOV.U32 R3, RZ, RZ, R7 ;  /* 0x000000ffff03d224 */ /* 0x000fca00078e0007 */
[----:B------:R4:W2:Y:S04]  /*345b0*/  @!P5 LDG.E.U8 R52, desc[UR32][R2.64] ;  /* 0x000000200234d981 */ /* 0x0008a8000c1e1100 */
[----:B------:R-:W-:Y:S01]  /*345c0*/  STL [R1+0x14], R17 ;  /* 0x0000141101007387 */ /* 0x000fe20000100800 */
[----:B----4-:R-:W-:Y:S02]  /*345d0*/  @!P0 IMAD.MOV.U32 R3, RZ, RZ, R15 ;  /* 0x000000ffff038224 */ /* 0x010fe400078e000f */
[----:B---3--:R-:W-:-:S05]  /*345e0*/  @!P0 IMAD.MOV.U32 R2, RZ, RZ, R14 ;  /* 0x000000ffff028224 */ /* 0x008fca00078e000e */
[----:B------:R0:W3:Y:S02]  /*345f0*/  @!P0 LDG.E.U8 R50, desc[UR32][R2.64] ;  /* 0x0000002002328981 */ /* 0x0000e4000c1e1100 */
[----:B0-----:R-:W-:Y:S02]  /*34600*/  @!P3 IMAD.MOV.U32 R2, RZ, RZ, R8 ;  /* 0x000000ffff02b224 */ /* 0x001fe400078e0008 */
[----:B------:R-:W-:-:S05]  /*34610*/  @!P3 IMAD.MOV.U32 R3, RZ, RZ, R9 ;  /* 0x000000ffff03b224 */ /* 0x000fca00078e0009 */
[----:B------:R2:W4:Y:S04]  /*34620*/  @!P3 LDG.E.U8 R48, desc[UR32][R2.64] ;  /* 0x000000200230b981 */ /* 0x000528000c1e1100 */
[----:B------:R0:W-:Y:S04]  /*34630*/  STL [R1], R4 ;  /* 0x0000000401007387 */ /* 0x0001e80000100800 */
[----:B------:R-:W4:Y:S04]  /*34640*/  LDL R13, [R1+0x168c] ;  /* 0x00168c00010d7983 */ /* 0x000f280000100800 */
[----:B------:R-:W4:Y:S01]  /*34650*/  LDL R12, [R1+0x1690] ;  /* 0x00169000010c7983 */ /* 0x000f220000100800 */
[----:B--2---:R-:W-:-:S02]  /*34660*/  @!P4 IMAD.MOV.U32 R2, RZ, RZ, R10 ;  /* 0x000000ffff02c224 */ /* 0x004fc400078e000a */
[----:B------:R-:W-:Y:S01]  /*34670*/  @!P4 IMAD.MOV.U32 R3, RZ, RZ, R11 ;  /* 0x000000ffff03c224 */ /* 0x000fe200078e000b */
[----:B0-----:R-:W2:Y:S04]  /*34680*/  LDL R4, [R1+0x1698] ;  /* 0x0016980001047983 */ /* 0x001ea80000100800 */
[----:B------:R0:W2:Y:S04]  /*34690*/  @!P4 LDG.E.U8 R46, desc[UR32][R2.64] ;  /* 0x00000020022ec981 */ /* 0x0000a8000c1e1100 */
[----:B------:R-:W-:Y:S04]  /*346a0*/  STL [R1+0x2838], R54 ;  /* 0x0028383601007387 */ /* 0x000fe80000100800 */
[----:B------:R-:W2:Y:S04]  /*346b0*/  LDL R7, [R1+0x1684] ;  /* 0x0016840001077983 */ /* 0x000ea80000100800 */
[----:B------:R-:W2:Y:S04]  /*346c0*/  LDL R6, [R1+0x1688] ;  /* 0x0016880001067983 */ /* 0x000ea80000100800 */
[----:B------:R-:W-:Y:S04]  /*346d0*/  STL [R1+0x283c], R52 ;  /* 0x00283c3401007387 */ /* 0x000fe80000100800 */
[----:B------:R-:W2:Y:S04]  /*346e0*/  LDL R15, [R1+0x167c] ;  /* 0x00167c00010f7983 */ /* 0x000ea80000100800 */
[----:B------:R-:W2:Y:S04]  /*346f0*/  LDL R14, [R1+0x1680] ;  /* 0x00168000010e7983 */ /* 0x000ea80000100800 */
[----:B------:R1:W-:Y:S01]  /*34700*/  STL [R1+0x8], R16 ;  /* 0x0000081001007387 */ /* 0x0003e20000100800 */
[----:B0-----:R-:W-:-:S03]  /*34710*/  @!P5 IMAD.MOV.U32 R3, RZ, RZ, R5 ;  /* 0x000000ffff03d224 */ /* 0x001fc600078e0005 */
[----:B---3--:R-:W-:Y:S04]  /*34720*/  STL [R1+0x284c], R50 ;  /* 0x00284c3201007387 */ /* 0x008fe80000100800 */
[----:B------:R-:W3:Y:S04]  /*34730*/  LDL R9, [R1+0x1674] ;  /* 0x0016740001097983 */ /* 0x000ee80000100800 */
[----:B------:R-:W3:Y:S04]  /*34740*/  LDL R8, [R1+0x1678] ;  /* 0x0016780001087983 */ /* 0x000ee80000100800 */
[----:B----4-:R-:W-:Y:S04]  /*34750*/  STL [R1+0x2850], R48 ;  /* 0x0028503001007387 */ /* 0x010fe80000100800 */
[----:B------:R-:W4:Y:S04]  /*34760*/  LDL R11, [R1+0x166c] ;  /* 0x00166c00010b7983 */ /* 0x000f280000100800 */
[----:B------:R-:W4:Y:S01]  /*34770*/  LDL R10, [R1+0x1670] ;  /* 0x00167000010a7983 */ /* 0x000f220000100800 */
[----:B--2---:R-:W-:-:S03]  /*34780*/  @!P5 IMAD.MOV.U32 R2, RZ, RZ, R4 ;  /* 0x000000ffff02d224 */ /* 0x004fc600078e0004 */
[----:B------:R-:W-:Y:S04]  /*34790*/  STL [R1+0x2848], R46 ;  /* 0x0028482e01007387 */ /* 0x000fe80000100800 */
[----:B------:R-:W2:Y:S04]  /*347a0*/  LDL R5, [R1+0x1664] ;  /* 0x0016640001057983 */ /* 0x000ea80000100800 */
[----:B------:R-:W2:Y:S04]  /*347b0*/  LDL R4, [R1+0x1668] ;  /* 0x0016680001047983 */ /* 0x000ea80000100800 */
[----:B------:R0:W2:Y:S02]  /*347c0*/  @!P5 LDG.E.U8 R44, desc[UR32][R2.64] ;  /* 0x00000020022cd981 */ /* 0x0000a4000c1e1100 */
[----:B0-----:R-:W-:-:S02]  /*347d0*/  @!P0 IMAD.MOV.U32 R2, RZ, RZ, R12 ;  /* 0x000000ffff028224 */ /* 0x001fc400078e000c */
[----:B------:R-:W-:-:S05]  /*347e0*/  @!P0 IMAD.MOV.U32 R3, RZ, RZ, R13 ;  /* 0x000000ffff038224 */ /* 0x000fca00078e000d */
[----:B------:R0:W2:Y:S02]  /*347f0*/  @!P0 LDG.E.U8 R42, desc[UR32][R2.64] ;  /* 0x00000020022a8981 */ /* 0x0000a4000c1e1100 */
[----:B0-----:R-:W-:Y:S02]  /*34800*/  @!P3 IMAD.MOV.U32 R2, RZ, RZ, R6 ;  /* 0x000000ffff02b224 */ /* 0x001fe400078e0006 */
[----:B------:R-:W-:-:S05]  /*34810*/  @!P3 IMAD.MOV.U32 R3, RZ, RZ, R7 ;  /* 0x000000ffff03b224 */ /* 0x000fca00078e0007 */
[----:B------:R0:W2:Y:S02]  /*34820*/  @!P3 LDG.E.U8 R40, desc[UR32][R2.64] ;  /* 0x000000200228b981 */ /* 0x0000a4000c1e1100 */
[----:B0-----:R-:W-:Y:S02]  /*34830*/  @!P4 IMAD.MOV.U32 R2, RZ, RZ, R14 ;  /* 0x000000ffff02c224 */ /* 0x001fe400078e000e */
[----:B------:R-:W-:-:S05]  /*34840*/  @!P4 IMAD.MOV.U32 R3, RZ, RZ, R15 ;  /* 0x000000ffff03c224 */ /* 0x000fca00078e000f */
[----:B------:R3:W2:Y:S02]  /*34850*/  @!P4 LDG.E.U8 R38, desc[UR32][R2.64] ;  /* 0x000000200226c981 */ /* 0x0006a4000c1e1100 */
[----:B---3--:R-:W-:Y:S02]  /*34860*/  @!P5 IMAD.MOV.U32 R3, RZ, RZ, R9 ;  /* 0x000000ffff03d224 */ /* 0x008fe400078e0009 */
[----:B------:R-:W-:-:S05]  /*34870*/  @!P5 IMAD.MOV.U32 R2, RZ, RZ, R8 ;  /* 0x000000ffff02d224 */ /* 0x000fca00078e0008 */
[----:B------:R4:W3:Y:S02]  /*34880*/  @!P5 LDG.E.U8 R36, desc[UR32][R2.64] ;  /* 0x000000200224d981 */ /* 0x0008e4000c1e1100 */
[----:B----4-:R-:W-:Y:S02]  /*34890*/  @!P0 IMAD.MOV.U32 R3, RZ, RZ, R11 ;  /* 0x000000ffff038224 */ /* 0x010fe400078e000b */
[----:B------:R-:W-:-:S05]  /*348a0*/  @!P0 IMAD.MOV.U32 R2, RZ, RZ, R10 ;  /* 0x000000ffff028224 */ /* 0x000fca00078e000a */
[----:B------:R0:W4:Y:S04]  /*348b0*/  @!P0 LDG.E.U8 R34, desc[UR32][R2.64] ;  /* 0x0000002002228981 */ /* 0x000128000c1e1100 */
[----:B--2---:R-:W2:Y:S04]  /*348c0*/  @!P3 LDG.E.U8 R32, desc[UR32][R4.64] ;  /* 0x000000200420b981 */ /* 0x004ea8000c1e1100 */
[----:B------:R-:W-:Y:S04]  /*348d0*/  STL [R1+0x2854], R44 ;  /* 0x0028542c01007387 */ /* 0x000fe80000100800 */
[----:B------:R-:W2:Y:S04]  /*348e0*/  LDL R13, [R1+0x165c] ;  /* 0x00165c00010d7983 */ /* 0x000ea80000100800 */
[----:B------:R-:W2:Y:S04]  /*348f0*/  LDL R12, [R1+0x1660] ;  /* 0x00166000010c7983 */ /* 0x000ea80000100800 */
        /* <DEDUP_REMOVED lines=8> */
[----:B------:R-:W2:Y:S01]  /*34980*/  LDL R8, [R1+0x1648] ;  /* 0x0016480001087983 */ /* 0x000ea20000100800 */
[----:B0-----:R-:W-:-:S03]  /*34990*/  PRMT R2, RZ, 0x7610, R2 ;  /* 0x00007610ff027816 */ /* 0x001fc60000000002 */
[----:B---3--:R-:W-:Y:S04]  /*349a0*/  STL [R1+0x285c], R36 ;  /* 0x00285c2401007387 */ /* 0x008fe80000100800 */
[----:B------:R-:W3:Y:S04]  /*349b0*/  LDL R17, [R1+0x163c] ;  /* 0x00163c0001117983 */ /* 0x000ee80000100800 */
[----:B-1----:R-:W3:Y:S04]  /*349c0*/  LDL R16, [R1+0x1640] ;  /* 0x0016400001107983 */ /* 0x002ee80000100800 */
[----:B----4-:R-:W-:Y:S04]  /*349d0*/  STL [R1+0x2860], R34 ;  /* 0x0028602201007387 */ /* 0x010fe80000100800 */
[----:B------:R-:W4:Y:S04]  /*349e0*/  LDL R11, [R1+0x1634] ;  /* 0x00163400010b7983 */ /* 0x000f280000100800 */
[----:B------:R-:W4:Y:S04]  /*349f0*/  LDL R10, [R1+0x1638] ;  /* 0x00163800010a7983 */ /* 0x000f280000100800 */
[----:B--2---:R-:W-:Y:S04]  /*34a00*/  STL [R1+0x2864], R32 ;  /* 0x0028642001007387 */ /* 0x004fe80000100800 */
[----:B------:R-:W2:Y:S04]  /*34a10*/  LDL R19, [R1+0x162c] ;  /* 0x00162c0001137983 */ /* 0x000ea80000100800 */
[----:B------:R-:W2:Y:S01]  /*34a20*/  LDL R18, [R1+0x1630] ;  /* 0x0016300001127983 */ /* 0x000ea20000100800 */
[----:B------:R-:W-:-:S02]  /*34a30*/  @!P4 IMAD.MOV.U32 R4, RZ, RZ, R12 ;  /* 0x000000ffff04c224 */ /* 0x000fc400078e000c */
[----:B------:R-:W-:-:S05]  /*34a40*/  @!P4 IMAD.MOV.U32 R5, RZ, RZ, R13 ;  /* 0x000000ffff05c224 */ /* 0x000fca00078e000d */
[----:B------:R0:W2:Y:S01]  /*34a50*/  @!P4 LDG.E.U8 R2, desc[UR32][R4.64] ;  /* 0x000000200402c981 */ /* 0x0000a2000c1e1100 */
[----:B------:R-:W-:Y:S02]  /*34a60*/  PRMT R3, RZ, 0x7610, R3 ;  /* 0x00007610ff037816 */ /* 0x000fe40000000003 */
[----:B0-----:R-:W-:-:S04]  /*34a70*/  PRMT R4, RZ, 0x7610, R4 ;  /* 0x00007610ff047816 */ /* 0x001fc80000000004 */
[----:B------:R0:W2:Y:S01]  /*34a80*/  @!P5 LDG.E.U8 R3, desc[UR32][R6.64] ;  /* 0x000000200603d981 */ /* 0x0000a2000c1e1100 */
[----:B------:R-:W-:Y:S01]  /*34a90*/  PRMT R5, RZ, 0x7610, R5 ;  /* 0x00007610ff057816 */ /* 0x000fe20000000005 */
[----:B0-----:R-:W-:Y:S02]  /*34aa0*/  @!P0 IMAD.MOV.U32 R7, RZ, RZ, R15 ;  /* 0x000000ffff078224 */ /* 0x001fe400078e000f */
[----:B------:R-:W-:-:S05]  /*34ab0*/  @!P0 IMAD.MOV.U32 R6, RZ, RZ, R14 ;  /* 0x000000ffff068224 */ /* 0x000fca00078e000e */
[----:B------:R0:W2:Y:S02]  /*34ac0*/  @!P0 LDG.E.U8 R4, desc[UR32][R6.64] ;  /* 0x0000002006048981 */ /* 0x0000a4000c1e1100 */
[----:B0-----:R-:W-:Y:S02]  /*34ad0*/  PRMT R6, RZ, 0x7610, R6 ;  /* 0x00007610ff067816 */ /* 0x001fe40000000006 */
[----:B------:R3:W2:Y:S01]  /*34ae0*/  @!P3 LDG.E.U8 R5, desc[UR32][R8.64] ;  /* 0x000000200805b981 */ /* 0x0006a2000c1e1100 */
[----:B------:R-:W-:Y:S01]  /*34af0*/  PRMT R7, RZ, 0x7610, R7 ;  /* 0x00007610ff077816 */ /* 0x000fe20000000007 */
[----:B---3--:R-:W-:Y:S02]  /*34b00*/  @!P4 IMAD.MOV.U32 R9, RZ, RZ, R17 ;  /* 0x000000ffff09c224 */ /* 0x008fe400078e0011 */
[----:B------:R-:W-:-:S05]  /*34b10*/  @!P4 IMAD.MOV.U32 R8, RZ, RZ, R16 ;  /* 0x000000ffff08c224 */ /* 0x000fca00078e0010 */
[----:B------:R0:W3:Y:S02]  /*34b20*/  @!P4 LDG.E.U8 R6, desc[UR32][R8.64] ;  /* 0x000000200806c981 */ /* 0x0000e4000c1e1100 */
[----:B0-----:R-:W-:Y:S02]  /*34b30*/  PRMT R8, RZ, 0x7610, R8 ;  /* 0x00007610ff087816 */ /* 0x001fe40000000008 */
[----:B----4-:R2:W4:Y:S02]  /*34b40*/  @!P5 LDG.E.U8 R7, desc[UR32][R10.64] ;  /* 0x000000200a07d981 */ /* 0x010524000c1e1100 */
[----:B--2---:R-:W-:Y:S02]  /*34b50*/  @!P0 IMAD.MOV.U32 R11, RZ, RZ, R19 ;  /* 0x000000ffff0b8224 */ /* 0x004fe400078e0013 */
[----:B------:R-:W-:-:S05]  /*34b60*/  @!P0 IMAD.MOV.U32 R10, RZ, RZ, R18 ;  /* 0x000000ffff0a8224 */ /* 0x000fca00078e0012 */
[----:B------:R-:W2:Y:S04]  /*34b70*/  @!P0 LDG.E.U8 R8, desc[UR32][R10.64] ;  /* 0x000000200a088981 */ /* 0x000ea8000c1e1100 */
[----:B------:R-:W-:Y:S04]  /*34b80*/  STL [R1+0x2868], R2 ;  /* 0x0028680201007387 */ /* 0x000fe80000100800 */
[----:B------:R-:W2:Y:S04]  /*34b90*/  LDL R13, [R1+0x1624] ;  /* 0x00162400010d7983 */ /* 0x000ea80000100800 */
[----:B------:R-:W2:Y:S04]  /*34ba0*/  LDL R12, [R1+0x1628] ;  /* 0x00162800010c7983 */ /* 0x000ea80000100800 */
[----:B------:R0:W-:Y:S04]  /*34bb0*/  STL [R1+0x286c], R3 ;  /* 0x00286c0301007387 */ /* 0x0001e80000100800 */
[----:B------:R-:W2:Y:S04]  /*34bc0*/  LDL R15, [R1+0x161c] ;  /* 0x00161c00010f7983 */ /* 0x000ea80000100800 */
[----:B------:R-:W2:Y:S04]  /*34bd0*/  LDL R14, [R1+0x1620] ;  /* 0x00162000010e7983 */ /* 0x000ea80000100800 */
[----:B------:R-:W-:Y:S04]  /*34be0*/  STL [R1+0x2870], R4 ;  /* 0x0028700401007387 */ /* 0x000fe80000100800 */
[----:B0-----:R-:W2:Y:S04]  /*34bf0*/  LDL R3, [R1+0x1614] ;  /* 0x0016140001037983 */ /* 0x001ea80000100800 */
[----:B------:R-:W2:Y:S04]  /*34c00*/  LDL R2, [R1+0x1618] ;  /* 0x0016180001027983 */ /* 0x000ea80000100800 */
[----:B------:R-:W-:Y:S04]  /*34c10*/  STL [R1+0x2874], R5 ;  /* 0x0028740501007387 */ /* 0x000fe80000100800 */
[----:B------:R-:W2:Y:S04]  /*34c20*/  LDL R22, [R1+0x160c] ;  /* 0x00160c0001167983 */ /* 0x000ea80000100800 */
[----:B------:R-:W2:Y:S01]  /*34c30*/  LDL R17, [R1+0x1610] ;  /* 0x0016100001117983 */ /* 0x000ea20000100800 */
[----:B------:R-:W-:-:S03]  /*34c40*/  PRMT R9, RZ, 0x7610, R9 ;  /* 0x00007610ff097816 */ /* 0x000fc60000000009 */
[----:B---3--:R0:W-:Y:S04]  /*34c50*/  STL [R1+0x2878], R6 ;  /* 0x0028780601007387 */ /* 0x0081e80000100800 */
[----:B------:R-:W3:Y:S04]  /*34c60*/  LDL R16, [R1+0x1604] ;  /* 0x0016040001107983 */ /* 0x000ee80000100800 */
[----:B0-----:R-:W3:Y:S04]  /*34c70*/  LDL R6, [R1+0x1608] ;  /* 0x0016080001067983 */ /* 0x001ee80000100800 */
[----:B----4-:R-:W-:Y:S04]  /*34c80*/  STL [R1+0x287c], R7 ;  /* 0x00287c0701007387 */ /* 0x010fe80000100800 */
[----:B------:R-:W4:Y:S04]  /*34c90*/  LDL R19, [R1+0x15fc] ;  /* 0x0015fc0001137983 */ /* 0x000f280000100800 */
[----:B------:R-:W4:Y:S04]  /*34ca0*/  LDL R18, [R1+0x1600] ;  /* 0x0016000001127983 */ /* 0x000f280000100800 */
[----:B--2---:R-:W-:Y:S04]  /*34cb0*/  STL [R1+0x2880], R8 ;  /* 0x0028800801007387 */ /* 0x004fe80000100800 */
[----:B------:R-:W2:Y:S04]  /*34cc0*/  LDL R5, [R1+0x15f4] ;  /* 0x0015f40001057983 */ /* 0x000ea80000100800 */
[----:B------:R-:W2:Y:S04]  /*34cd0*/  LDL R4, [R1+0x15f8] ;  /* 0x0015f80001047983 */ /* 0x000ea80000100800 */
[----:B------:R0:W2:Y:S01]  /*34ce0*/  @!P3 LDG.E.U8 R9, desc[UR32][R12.64] ;  /* 0x000000200c09b981 */ /* 0x0000a2000c1e1100 */
[----:B------:R-:W-:-:S02]  /*34cf0*/  PRMT R10, RZ, 0x7610, R10 ;  /* 0x00007610ff0a7816 */ /* 0x000fc4000000000a */
[----:B------:R-:W-:Y:S01]  /*34d00*/  PRMT R11, RZ, 0x7610, R11 ;  /* 0x00007610ff0b7816 */ /* 0x000fe2000000000b */
[----:B0-----:R-:W-:Y:S02]  /*34d10*/  @!P4 IMAD.MOV.U32 R13, RZ, RZ, R15 ;  /* 0x000000ffff0dc224 */ /* 0x001fe400078e000f */
[----:B------:R-:W-:-:S05]  /*34d20*/  @!P4 IMAD.MOV.U32 R12, RZ, RZ, R14 ;  /* 0x000000ffff0cc224 */ /* 0x000fca00078e000e */
[----:B------:R0:W2:Y:S01]  /*34d30*/  @!P4 LDG.E.U8 R10, desc[UR32][R12.64] ;  /* 0x000000200c0ac981 */ /* 0x0000a2000c1e1100 */
[----:B------:R-:W-:Y:S02]  /*34d40*/  @!P5 IMAD.MOV.U32 R15, RZ, RZ, R3 ;  /* 0x000000ffff0fd224 */ /* 0x000fe400078e0003 */
[----:B------:R-:W-:Y:S01]  /*34d50*/  @!P5 IMAD.MOV.U32 R14, RZ, RZ, R2 ;  /* 0x000000ffff0ed224 */ /* 0x000fe200078e0002 */
[----:B0-----:R-:W-:Y:S02]  /*34d60*/  PRMT R12, RZ, 0x7610, R12 ;  /* 0x00007610ff0c7816 */ /* 0x001fe4000000000c */
[----:B------:R-:W-:Y:S02]  /*34d70*/  PRMT R13, RZ, 0x7610, R13 ;  /* 0x00007610ff0d7816 */ /* 0x000fe4000000000d */
[----:B------:R0:W2:Y:S02]  /*34d80*/  @!P5 LDG.E.U8 R11, desc[UR32][R14.64] ;  /* 0x000000200e0bd981 */ /* 0x0000a4000c1e1100 */
[----:B0-----:R-:W-:-:S02]  /*34d90*/  @!P0 IMAD.MOV.U32 R14, RZ, RZ, R17 ;  /* 0x000000ffff0e8224 */ /* 0x001fc400078e0011 */
[----:B------:R-:W-:-:S05]  /*34da0*/  @!P0 IMAD.MOV.U32 R15, RZ, RZ, R22 ;  /* 0x000000ffff0f8224 */ /* 0x000fca00078e0016 */
[----:B------:R0:W2:Y:S02]  /*34db0*/  @!P0 LDG.E.U8 R12, desc[UR32][R14.64] ;  /* 0x000000200e0c8981 */ /* 0x0000a4000c1e1100 */
[----:B0-----:R-:W-:Y:S02]  /*34dc0*/  PRMT R14, RZ, 0x7610, R14 ;  /* 0x00007610ff0e7816 */ /* 0x001fe4000000000e */
[----:B------:R-:W-:Y:S01]  /*34dd0*/  PRMT R15, RZ, 0x7610, R15 ;  /* 0x00007610ff0f7816 */ /* 0x000fe2000000000f */
[----:B---3--:R-:W-:Y:S02]  /*34de0*/  @!P3 IMAD.MOV.U32 R17, RZ, RZ, R16 ;  /* 0x000000ffff11b224 */ /* 0x008fe400078e0010 */
[----:B------:R-:W-:-:S05]  /*34df0*/  @!P3 IMAD.MOV.U32 R16, RZ, RZ, R6 ;  /* 0x000000ffff10b224 */ /* 0x000fca00078e0006 */
[----:B------:R4:W3:Y:S02]  /*34e00*/  @!P3 LDG.E.U8 R13, desc[UR32][R16.64] ;  /* 0x00000020100db981 */ /* 0x0008e4000c1e1100 */
[----:B----4-:R-:W-:Y:S02]  /*34e10*/  @!P4 IMAD.MOV.U32 R16, RZ, RZ, R18 ;  /* 0x000000ffff10c224 */ /* 0x010fe400078e0012 */
[----:B------:R-:W-:Y:S02]  /*34e20*/  @!P4 IMAD.MOV.U32 R17, RZ, RZ, R19 ;  /* 0x000000ffff11c224 */ /* 0x000fe400078e0013 */
[----:B--2---:R-:W-:Y:S02]  /*34e30*/  @!P5 IMAD.MOV.U32 R19, RZ, RZ, R5 ;  /* 0x000000ffff13d224 */ /* 0x004fe400078e0005 */
[----:B------:R-:W-:Y:S01]  /*34e40*/  @!P5 IMAD.MOV.U32 R18, RZ, RZ, R4 ;  /* 0x000000ffff12d224 */ /* 0x000fe200078e0004 */
[----:B------:R0:W2:Y:S04]  /*34e50*/  @!P4 LDG.E.U8 R14, desc[UR32][R16.64] ;  /* 0x00000020100ec981 */ /* 0x0000a8000c1e1100 */
[----:B------:R1:W-:Y:S04]  /*34e60*/  STL [R1+0x2884], R9 ;  /* 0x0028840901007387 */ /* 0x0003e80000100800 */
[----:B------:R-:W4:Y:S04]  /*34e70*/  LDL R21, [R1+0x15ec] ;  /* 0x0015ec0001157983 */ /* 0x000f280000100800 */
[----:B------:R-:W4:Y:S04]  /*34e80*/  LDL R20, [R1+0x15f0] ;  /* 0x0015f00001147983 */ /* 0x000f280000100800 */
[----:B------:R4:W4:Y:S04]  /*34e90*/  @!P5 LDG.E.U8 R15, desc[UR32][R18.64] ;  /* 0x00000020120fd981 */ /* 0x000928000c1e1100 */
[----:B------:R-:W-:Y:S04]  /*34ea0*/  STL [R1+0x2888], R10 ;  /* 0x0028880a01007387 */ /* 0x000fe80000100800 */
[----:B------:R-:W4:Y:S04]  /*34eb0*/  LDL R3, [R1+0x15e4] ;  /* 0x0015e40001037983 */ /* 0x000f280000100800 */
[----:B------:R-:W4:Y:S04]  /*34ec0*/  LDL R2, [R1+0x15e8] ;  /* 0x0015e80001027983 */ /* 0x000f280000100800 */
[----:B------:R-:W-:Y:S04]  /*34ed0*/  STL [R1+0x288c], R11 ;  /* 0x00288c0b01007387 */ /* 0x000fe80000100800 */
[----:B-1----:R-:W4:Y:S04]  /*34ee0*/  LDL R9, [R1+0x15dc] ;  /* 0x0015dc0001097983 */ /* 0x002f280000100800 */
[----:B------:R-:W4:Y:S01]  /*34ef0*/  LDL R8, [R1+0x15e0] ;  /* 0x0015e00001087983 */ /* 0x000f220000100800 */
[----:B0-----:R-:W-:-:S03]  /*34f00*/  PRMT R16, RZ, 0x7610, R16 ;  /* 0x00007610ff107816 */ /* 0x001fc60000000010 */
[----:B------:R-:W-:Y:S04]  /*34f10*/  STL [R1+0x2890], R12 ;  /* 0x0028900c01007387 */ /* 0x000fe80000100800 */
[----:B------:R-:W4:Y:S04]  /*34f20*/  LDL R7, [R1+0x15d4] ;  /* 0x0015d40001077983 */ /* 0x000f280000100800 */
[----:B------:R-:W4:Y:S04]  /*34f30*/  LDL R6, [R1+0x15d8] ;  /* 0x0015d80001067983 */ /* 0x000f280000100800 */
[----:B---3--:R0:W-:Y:S04]  /*34f40*/  STL [R1+0x2894], R13 ;  /* 0x0028940d01007387 */ /* 0x0081e80000100800 */
[----:B--2---:R-:W-:Y:S04]  /*34f50*/  STL [R1+0x2898], R14 ;  /* 0x0028980e01007387 */ /* 0x004fe80000100800 */
[----:B------:R-:W2:Y:S04]  /*34f60*/  LDL R5, [R1+0x15cc] ;  /* 0x0015cc0001057983 */ /* 0x000ea80000100800 */
[----:B------:R-:W3:Y:S01]  /*34f70*/  LDL R4, [R1+0x15d0] ;  /* 0x0015d00001047983 */ /* 0x000ee20000100800 */
[----:B----4-:R-:W-:-:S03]  /*34f80*/  @!P0 IMAD.MOV.U32 R18, RZ, RZ, R20 ;  /* 0x000000ffff128224 */ /* 0x010fc600078e0014 */
[----:B------:R1:W-:Y:S01]  /*34f90*/  STL [R1+0x289c], R15 ;  /* 0x00289c0f01007387 */ /* 0x0003e20000100800 */
[----:B------:R-:W-:-:S03]  /*34fa0*/  @!P0 IMAD.MOV.U32 R19, RZ, RZ, R21 ;  /* 0x000000ffff138224 */ /* 0x000fc600078e0015 */
[----:B0-----:R-:W4:Y:S04]  /*34fb0*/  LDL R13, [R1+0x15c4] ;  /* 0x0015c400010d7983 */ /* 0x001f280000100800 */
[----:B------:R-:W4:Y:S04]  /*34fc0*/  LDL R12, [R1+0x15c8] ;  /* 0x0015c800010c7983 */ /* 0x000f280000100800 */
[----:B------:R0:W4:Y:S01]  /*34fd0*/  @!P0 LDG.E.U8 R16, desc[UR32][R18.64] ;  /* 0x0000002012108981 */ /* 0x000122000c1e1100 */
[----:B------:R-:W-:Y:S01]  /*34fe0*/  PRMT R17, RZ, 0x7610, R17 ;  /* 0x00007610ff117816 */ /* 0x000fe20000000011 */
[----:B------:R-:W-:-:S02]  /*34ff0*/  @!P3 IMAD.MOV.U32 R21, RZ, RZ, R3 ;  /* 0x000000ffff15b224 */ /* 0x000fc400078e0003 */
[----:B------:R-:W-:Y:S01]  /*35000*/  @!P3 IMAD.MOV.U32 R20, RZ, RZ, R2 ;  /* 0x000000ffff14b224 */ /* 0x000fe200078e0002 */
[----:B0-----:R-:W-:-:S04]  /*35010*/  PRMT R18, RZ, 0x7610, R18 ;  /* 0x00007610ff127816 */ /* 0x001fc80000000012 */
[----:B------:R0:W4:Y:S01]  /*35020*/  @!P3 LDG.E.U8 R17, desc[UR32][R20.64] ;  /* 0x000000201411b981 */ /* 0x000122000c1e1100 */
[----:B------:R-:W-:Y:S01]  /*35030*/  PRMT R19, RZ, 0x7610, R19 ;  /* 0x00007610ff137816 */ /* 0x000fe20000000013 */
[----:B0-----:R-:W-:Y:S02]  /*35040*/  @!P4 IMAD.MOV.U32 R21, RZ, RZ, R9 ;  /* 0x000000ffff15c224 */ /* 0x001fe400078e0009 */
[----:B------:R-:W-:-:S05]  /*35050*/  @!P4 IMAD.MOV.U32 R20, RZ, RZ, R8 ;  /* 0x000000ffff14c224 */ /* 0x000fca00078e0008 */
[----:B------:R0:W4:Y:S01]  /*35060*/  @!P4 LDG.E.U8 R18, desc[UR32][R20.64] ;  /* 0x000000201412c981 */ /* 0x000122000c1e1100 */
[----:B------:R-:W-:Y:S02]  /*35070*/  @!P5 IMAD.MOV.U32 R23, RZ, RZ, R7 ;  /* 0x000000ffff17d224 */ /* 0x000fe400078e0007 */
[----:B------:R-:W-:Y:S01]  /*35080*/  @!P5 IMAD.MOV.U32 R22, RZ, RZ, R6 ;  /* 0x000000ffff16d224 */ /* 0x000fe200078e0006 */
[----:B0-----:R-:W-:-:S04]  /*35090*/  PRMT R20, RZ, 0x7610, R20 ;  /* 0x00007610ff147816 */ /* 0x001fc80000000014 */
[----:B------:R2:W4:Y:S01]  /*350a0*/  @!P5 LDG.E.U8 R19, desc[UR32][R22.64] ;  /* 0x000000201613d981 */ /* 0x000522000c1e1100 */
[----:B------:R-:W-:Y:S01]  /*350b0*/  PRMT R21, RZ, 0x7610, R21 ;  /* 0x00007610ff157816 */ /* 0x000fe20000000015 */
[----:B--2---:R-:W-:Y:S02]  /*350c0*/  @!P0 IMAD.MOV.U32 R23, RZ, RZ, R5 ;  /* 0x000000ffff178224 */ /* 0x004fe400078e0005 */
[----:B---3--:R-:W-:Y:S02]  /*350d0*/  @!P0 IMAD.MOV.U32 R22, RZ, RZ, R4 ;  /* 0x000000ffff168224 */ /* 0x008fe400078e0004 */
[----:B----4-:R-:W-:-:S03]  /*350e0*/  @!P3 IMAD.MOV.U32 R25, RZ, RZ, R13 ;  /* 0x000000ffff19b224 */ /* 0x010fc600078e000d */
[----:B------:R-:W2:Y:S01]  /*350f0*/  @!P0 LDG.E.U8 R20, desc[UR32][R22.64] ;  /* 0x0000002016148981 */ /* 0x000ea2000c1e1100 */
[----:B------:R-:W-:-:S03]  /*35100*/  @!P3 IMAD.MOV.U32 R24, RZ, RZ, R12 ;  /* 0x000000ffff18b224 */ /* 0x000fc600078e000c */
[----:B------:R-:W-:Y:S04]  /*35110*/  STL [R1+0x28a0], R16 ;  /* 0x0028a01001007387 */ /* 0x000fe80000100800 */
[----:B------:R-:W3:Y:S04]  /*35120*/  LDL R3, [R1+0x15bc] ;  /* 0x0015bc0001037983 */ /* 0x000ee80000100800 */
[----:B------:R-:W4:Y:S04]  /*35130*/  LDL R2, [R1+0x15c0] ;  /* 0x0015c00001027983 */ /* 0x000f280000100800 */
[----:B------:R3:W4:Y:S04]  /*35140*/  @!P3 LDG.E.U8 R21, desc[UR32][R24.64] ;  /* 0x000000201815b981 */ /* 0x000728000c1e1100 */
[----:B------:R-:W-:Y:S04]  /*35150*/  STL [R1+0x28a4], R17 ;  /* 0x0028a41101007387 */ /* 0x000fe80000100800 */
[----:B------:R-:W4:Y:S04]  /*35160*/  LDL R11, [R1+0x15b4] ;  /* 0x0015b400010b7983 */ /* 0x000f280000100800 */
[----:B------:R-:W4:Y:S04]  /*35170*/  LDL R10, [R1+0x15b8] ;  /* 0x0015b800010a7983 */ /* 0x000f280000100800 */
[----:B------:R-:W4:Y:S04]  /*35180*/  LDL R9, [R1+0x15ac] ;  /* 0x0015ac0001097983 */ /* 0x000f280000100800 */
[----:B------:R-:W4:Y:S04]  /*35190*/  LDL R8, [R1+0x15b0] ;  /* 0x0015b00001087983 */ /* 0x000f280000100800 */
[----:B------:R-:W-:Y:S04]  /*351a0*/  STL [R1+0x28a8], R18 ;  /* 0x0028a81201007387 */ /* 0x000fe80000100800 */
[----:B-1----:R-:W4:Y:S04]  /*351b0*/  LDL R15, [R1+0x15a4] ;  /* 0x0015a400010f7983 */ /* 0x002f280000100800 */
[----:B------:R-:W4:Y:S04]  /*351c0*/  LDL R14, [R1+0x15a8] ;  /* 0x0015a800010e7983 */ /* 0x000f280000100800 */
[----:B------:R-:W4:Y:S04]  /*351d0*/  LDL R7, [R1+0x159c] ;  /* 0x00159c0001077983 */ /* 0x000f280000100800 */
[----:B------:R-:W4:Y:S04]  /*351e0*/  LDL R6, [R1+0x15a0] ;  /* 0x0015a00001067983 */ /* 0x000f280000100800 */
[----:B------:R0:W-:Y:S04]  /*351f0*/  STL [R1+0x28ac], R19 ;  /* 0x0028ac1301007387 */ /* 0x0001e80000100800 */
[----:B------:R-:W4:Y:S04]  /*35200*/  LDL R5, [R1+0x1594] ;  /* 0x0015940001057983 */ /* 0x000f280000100800 */
[----:B------:R-:W4:Y:S04]  /*35210*/  LDL R4, [R1+0x1598] ;  /* 0x0015980001047983 */ /* 0x000f280000100800 */
[----:B--2---:R-:W-:Y:S04]  /*35220*/  STL [R1+0x28b0], R20 ;  /* 0x0028b01401007387 */ /* 0x004fe80000100800 */
[----:B------:R-:W2:Y:S04]  /*35230*/  LDL R13, [R1+0x158c] ;  /* 0x00158c00010d7983 */ /* 0x000ea80000100800 */
[----:B------:R-:W2:Y:S01]  /*35240*/  LDL R12, [R1+0x1590] ;  /* 0x00159000010c7983 */ /* 0x000ea20000100800 */
[----:B---3--:R-:W-:-:S02]  /*35250*/  @!P4 IMAD.MOV.U32 R25, RZ, RZ, R3 ;  /* 0x000000ffff19c224 */ /* 0x008fc400078e0003 */
[----:B----4-:R-:W-:Y:S01]  /*35260*/  @!P4 IMAD.MOV.U32 R24, RZ, RZ, R2 ;  /* 0x000000ffff18c224 */ /* 0x010fe200078e0002 */
[----:B------:R-:W-:Y:S04]  /*35270*/  STL [R1+0x28b4], R21 ;  /* 0x0028b41501007387 */ /* 0x000fe80000100800 */
[----:B------:R-:W3:Y:S04]  /*35280*/  LDL R3, [R1+0x1584] ;  /* 0x0015840001037983 */ /* 0x000ee80000100800 */
[----:B------:R-:W4:Y:S01]  /*35290*/  LDL R2, [R1+0x1588] ;  /* 0x0015880001027983 */ /* 0x000f220000100800 */
[----:B------:R-:W-:-:S02]  /*352a0*/  PRMT R22, RZ, 0x7610, R22 ;  /* 0x00007610ff167816 */ /* 0x000fc40000000016 */
[----:B------:R-:W-:Y:S01]  /*352b0*/  PRMT R23, RZ, 0x7610, R23 ;  /* 0x00007610ff177816 */ /* 0x000fe20000000017 */
[----:B0-----:R-:W4:Y:S04]  /*352c0*/  LDL R19, [R1+0x1554] ;  /* 0x0015540001137983 */ /* 0x001f280000100800 */
[----:B------:R-:W4:Y:S04]  /*352d0*/  LDL R18, [R1+0x1558] ;  /* 0x0015580001127983 */ /* 0x000f280000100800 */
[----:B------:R0:W4:Y:S04]  /*352e0*/  @!P4 LDG.E.U8 R22, desc[UR32][R24.64] ;  /* 0x000000201816c981 */ /* 0x000128000c1e1100 */
[----:B------:R-:W4:Y:S04]  /*352f0*/  LDL R17, [R1+0x154c] ;  /* 0x00154c0001117983 */ /* 0x000f280000100800 */
[----:B------:R-:W4:Y:S01]  /*35300*/  LDL R16, [R1+0x1550] ;  /* 0x0015500001107983 */ /* 0x000f220000100800 */
[----:B------:R-:W-:-:S02]  /*35310*/  @!P5 IMAD.MOV.U32 R27, RZ, RZ, R11 ;  /* 0x000000ffff1bd224 */ /* 0x000fc400078e000b */
[----:B------:R-:W-:Y:S01]  /*35320*/  @!P5 IMAD.MOV.U32 R26, RZ, RZ, R10 ;  /* 0x000000ffff1ad224 */ /* 0x000fe200078e000a */
[----:B------:R-:W4:Y:S04]  /*35330*/  LDL R11, [R1+0x157c] ;  /* 0x00157c00010b7983 */ /* 0x000f280000100800 */
[----:B------:R-:W4:Y:S04]  /*35340*/  LDL R10, [R1+0x1580] ;  /* 0x00158000010a7983 */ /* 0x000f280000100800 */
[----:B------:R1:W4:Y:S01]  /*35350*/  @!P5 LDG.E.U8 R23, desc[UR32][R26.64] ;  /* 0x000000201a17d981 */ /* 0x000322000c1e1100 */
[----:B0-----:R-:W-:-:S02]  /*35360*/  PRMT R24, RZ, 0x7610, R24 ;  /* 0x00007610ff187816 */ /* 0x001fc40000000018 */
[----:B------:R-:W-:Y:S01]  /*35370*/  PRMT R25, RZ, 0x7610, R25 ;  /* 0x00007610ff197816 */ /* 0x000fe20000000019 */
[----:B-1----:R-:W-:Y:S02]  /*35380*/  @!P0 IMAD.MOV.U32 R26, RZ, RZ, R8 ;  /* 0x000000ffff1a8224 */ /* 0x002fe400078e0008 */
[----:B------:R-:W-:Y:S01]  /*35390*/  @!P0 IMAD.MOV.U32 R27, RZ, RZ, R9 ;  /* 0x000000ffff1b8224 */ /* 0x000fe200078e0009 */
[----:B------:R-:W4:Y:S04]  /*353a0*/  LDL R8, [R1+0x1578] ;  /* 0x0015780001087983 */ /* 0x000f280000100800 */
[----:B------:R-:W4:Y:S04]  /*353b0*/  LDL R9, [R1+0x1574] ;  /* 0x0015740001097983 */ /* 0x000f280000100800 */
[----:B------:R0:W4:Y:S01]  /*353c0*/  @!P0 LDG.E.U8 R24, desc[UR32][R26.64] ;  /* 0x000000201a188981 */ /* 0x000122000c1e1100 */
        /* <DEDUP_REMOVED lines=8> */
[----:B------:R-:W-:Y:S02]  /*35450*/  @!P4 IMAD.MOV.U32 R29, RZ, RZ, R7 ;  /* 0x000000ffff1dc224 */ /* 0x000fe400078e0007 */
[----:B------:R-:W-:Y:S02]  /*35460*/  @!P5 IMAD.MOV.U32 R31, RZ, RZ, R5 ;  /* 0x000000ffff1fd224 */ /* 0x000fe400078e0005 */
[----:B------:R-:W-:Y:S01]  /*35470*/  @!P5 IMAD.MOV.U32 R30, RZ, RZ, R4 ;  /* 0x000000ffff1ed224 */ /* 0x000fe200078e0004 */
[----:B------:R-:W4:Y:S04]  /*35480*/  LDL R7, [R1+0x156c] ;  /* 0x00156c0001077983 */ /* 0x000f280000100800 */
[----:B------:R-:W4:Y:S04]  /*35490*/  LDL R6, [R1+0x1570] ;  /* 0x0015700001067983 */ /* 0x000f280000100800 */
[----:B------:R0:W4:Y:S04]  /*354a0*/  @!P4 LDG.E.U8 R26, desc[UR32][R28.64] ;  /* 0x000000201c1ac981 */ /* 0x000128000c1e1100 */
[----:B------:R2:W4:Y:S04]  /*354b0*/  @!P5 LDG.E.U8 R27, desc[UR32][R30.64] ;  /* 0x000000201e1bd981 */ /* 0x000528000c1e1100 */
[----:B------:R-:W4:Y:S04]  /*354c0*/  LDL R5, [R1+0x1564] ;  /* 0x0015640001057983 */ /* 0x000f280000100800 */
[----:B------:R-:W4:Y:S01]  /*354d0*/  LDL R4, [R1+0x1568] ;  /* 0x0015680001047983 */ /* 0x000f220000100800 */
[----:B0-----:R-:W-:Y:S01]  /*354e0*/  PRMT R28, RZ, 0x7610, R28 ;  /* 0x00007610ff1c7816 */ /* 0x001fe2000000001c */
[----:B--2---:R-:W-:-:S02]  /*354f0*/  @!P0 IMAD.MOV.U32 R31, RZ, RZ, R13 ;  /* 0x000000ffff1f8224 */ /* 0x004fc400078e000d */
[----:B------:R-:W-:Y:S01]  /*35500*/  @!P0 IMAD.MOV.U32 R30, RZ, RZ, R12 ;  /* 0x000000ffff1e8224 */ /* 0x000fe200078e000c */
[----:B------:R-:W-:Y:S01]  /*35510*/  PRMT R29, RZ, 0x7610, R29 ;  /* 0x00007610ff1d7816 */ /* 0x000fe2000000001d */
[----:B------:R-:W2:Y:S04]  /*35520*/  LDL R13, [R1+0x153c] ;  /* 0x00153c00010d7983 */ /* 0x000ea80000100800 */
[----:B------:R3:W2:Y:S04]  /*35530*/  @!P0 LDG.E.U8 R28, desc[UR32][R30.64] ;  /* 0x000000201e1c8981 */ /* 0x0006a8000c1e1100 */
[----:B------:R-:W2:Y:S01]  /*35540*/  LDL R12, [R1+0x1540] ;  /* 0x00154000010c7983 */ /* 0x000ea20000100800 */
[----:B---3--:R-:W-:-:S02]  /*35550*/  @!P3 IMAD.MOV.U32 R31, RZ, RZ, R3 ;  /* 0x000000ffff1fb224 */ /* 0x008fc400078e0003 */
[----:B----4-:R-:W-:Y:S01]  /*35560*/  @!P3 IMAD.MOV.U32 R30, RZ, RZ, R2 ;  /* 0x000000ffff1eb224 */ /* 0x010fe200078e0002 */
[----:B------:R-:W3:Y:S04]  /*35570*/  LDL R3, [R1+0x155c] ;  /* 0x00155c0001037983 */ /* 0x000ee80000100800 */
[----:B------:R-:W4:Y:S04]  /*35580*/  LDL R2, [R1+0x1560] ;  /* 0x0015600001027983 */ /* 0x000f280000100800 */
[----:B------:R0:W2:Y:S02]  /*35590*/  @!P3 LDG.E.U8 R29, desc[UR32][R30.64] ;  /* 0x000000201e1db981 */ /* 0x0000a4000c1e1100 */
[----:B0-----:R-:W-:-:S02]  /*355a0*/  @!P4 IMAD.MOV.U32 R30, RZ, RZ, R10 ;  /* 0x000000ffff1ec224 */ /* 0x001fc400078e000a */
[----:B------:R-:W-:Y:S01]  /*355b0*/  @!P4 IMAD.MOV.U32 R31, RZ, RZ, R11 ;  /* 0x000000ffff1fc224 */ /* 0x000fe200078e000b */
        /* <DEDUP_REMOVED lines=18> */
[----:B---3--:R-:W-:-:S02]  /*356e0*/  @!P4 IMAD.MOV.U32 R31, RZ, RZ, R3 ;  /* 0x000000ffff1fc224 */ /* 0x008fc400078e0003 */
[----:B----4-:R-:W-:Y:S01]  /*356f0*/  @!P4 IMAD.MOV.U32 R30, RZ, RZ, R2 ;  /* 0x000000ffff1ec224 */ /* 0x010fe200078e0002 */
[----:B------:R-:W3:Y:S04]  /*35700*/  LDL R3, [R1+0x1514] ;  /* 0x0015140001037983 */ /* 0x000ee80000100800 */
[----:B------:R-:W4:Y:S04]  /*35710*/  LDL R2, [R1+0x1518] ;  /* 0x0015180001027983 */ /* 0x000f280000100800 */
[----:B------:R0:W4:Y:S02]  /*35720*/  @!P4 LDG.E.U8 R41, desc[UR32][R30.64] ;  /* 0x000000201e29c981 */ /* 0x000124000c1e1100 */
[----:B0-----:R-:W-:-:S02]  /*35730*/  @!P5 IMAD.MOV.U32 R30, RZ, RZ, R18 ;  /* 0x000000ffff1ed224 */ /* 0x001fc400078e0012 */
[----:B------:R-:W-:-:S05]  /*35740*/  @!P5 IMAD.MOV.U32 R31, RZ, RZ, R19 ;  /* 0x000000ffff1fd224 */ /* 0x000fca00078e0013 */
[----:B------:R0:W4:Y:S02]  /*35750*/  @!P5 LDG.E.U8 R43, desc[UR32][R30.64] ;  /* 0x000000201e2bd981 */ /* 0x000124000c1e1100 */
[----:B0-----:R-:W-:Y:S02]  /*35760*/  @!P0 IMAD.MOV.U32 R30, RZ, RZ, R16 ;  /* 0x000000ffff1e8224 */ /* 0x001fe400078e0010 */
[----:B------:R-:W-:-:S05]  /*35770*/  @!P0 IMAD.MOV.U32 R31, RZ, RZ, R17 ;  /* 0x000000ffff1f8224 */ /* 0x000fca00078e0011 */
[----:B------:R0:W4:Y:S02]  /*35780*/  @!P0 LDG.E.U8 R45, desc[UR32][R30.64] ;  /* 0x000000201e2d8981 */ /* 0x000124000c1e1100 */
[----:B0-----:R-:W-:Y:S02]  /*35790*/  @!P3 IMAD.MOV.U32 R30, RZ, RZ, R14 ;  /* 0x000000ffff1eb224 */ /* 0x001fe400078e000e */
[----:B------:R-:W-:-:S05]  /*357a0*/  @!P3 IMAD.MOV.U32 R31, RZ, RZ, R15 ;  /* 0x000000ffff1fb224 */ /* 0x000fca00078e000f */
[----:B------:R2:W4:Y:S02]  /*357b0*/  @!P3 LDG.E.U8 R47, desc[UR32][R30.64] ;  /* 0x000000201e2fb981 */ /* 0x000524000c1e1100 */
[----:B--2---:R-:W-:Y:S02]  /*357c0*/  @!P4 IMAD.MOV.U32 R30, RZ, RZ, R12 ;  /* 0x000000ffff1ec224 */ /* 0x004fe400078e000c */
        /* <DEDUP_REMOVED lines=12> */
[----:B------:R-:W-:Y:S01]  /*35890*/  @!P4 IMAD.MOV.U32 R31, RZ, RZ, R5 ;  /* 0x000000ffff1fc224 */ /* 0x000fe200078e0005 */
[----:B------:R-:W-:Y:S04]  /*358a0*/  LDS.U8 R4, [R0+UR4+0x808] ;  /* 0x0008080400047984 */ /* 0x000fe80008000000 */
[----:B------:R-:W-:Y:S04]  /*358b0*/  LDS.U8 R5, [R0+UR4+0x3890] ;  /* 0x0038900400057984 */ /* 0x000fe80008000000 */
[----:B------:R3:W2:Y:S02]  /*358c0*/  @!P4 LDG.E.U8 R57, desc[UR32][R30.64] ;  /* 0x000000201e39c981 */ /* 0x0006a4000c1e1100 */
[----:B---3--:R-:W-:-:S02]  /*358d0*/  @!P5 IMAD.MOV.U32 R31, RZ, RZ, R3 ;  /* 0x000000ffff1fd224 */ /* 0x008fc400078e0003 */
[----:B----4-:R-:W-:Y:S01]  /*358e0*/  @!P5 IMAD.MOV.U32 R30, RZ, RZ, R2 ;  /* 0x000000ffff1ed224 */ /* 0x010fe200078e0002 */
[----:B------:R-:W0:Y:S04]  /*358f0*/  LDS.U8 R3, [R0+UR4+0x110] ;  /* 0x0001100400037984 */ /* 0x000e280008000000 */
[----:B------:R-:W1:Y:S01]  /*35900*/  LDS.U8 R2, [R0+UR4+0x198] ;  /* 0x0001980400027984 */ /* 0x000e620008000000 */
[----:B------:R-:W3:Y:S03]  /*35910*/  S2R R46, SR_TID.X ;  /* 0x00000000002e7919 */ /* 0x000ee60000002100 */
[----:B------:R4:W2:Y:S04]  /*35920*/  @!P5 LDG.E.U8 R56, desc[UR32][R30.64] ;  /* 0x000000201e38d981 */ /* 0x0008a8000c1e1100 */
[----:B----4-:R-:W-:Y:S04]  /*35930*/  LDS.U8 R30, [R0+UR4] ;  /* 0x00000004001e7984 */ /* 0x010fe80008000000 */
[----:B------:R-:W-:Y:S04]  /*35940*/  LDS.U8 R31, [R0+UR4+0x88] ;  /* 0x00008804001f7984 */ /* 0x000fe80008000000 */
[----:B0-----:R-:W-:Y:S04]  /*35950*/  STL [R1+0x92c], R3 ;  /* 0x00092c0301007387 */ /* 0x001fe80000100800 */
[----:B------:R-:W0:Y:S04]  /*35960*/  LDS.U8 R3, [R0+UR4+0x118] ;  /* 0x0001180400037984 */ /* 0x000e280008000000 */
[----:B-1----:R-:W-:Y:S04]  /*35970*/  STL [R1+0x928], R2 ;  /* 0x0009280201007387 */ /* 0x002fe80000100800 */
[----:B------:R-:W1:Y:S04]  /*35980*/  LDS.U8 R2, [R0+UR4+0x190] ;  /* 0x0001900400027984 */ /* 0x000e680008000000 */
        /* <DEDUP_REMOVED lines=8> */
[----:B------:R-:W-:Y:S04]  /*35a10*/  STL [R1+0x28], R4 ;  /* 0x0000280401007387 */ /* 0x000fe80000100800 */
[----:B------:R-:W4:Y:S04]  /*35a20*/  LDS.U8 R4, [R0+UR4+0x990] ;  /* 0x0009900400047984 */ /* 0x000f280008000000 */
[----:B0-----:R-:W-:Y:S04]  /*35a30*/  STL [R1+0x20], R3 ;  /* 0x0000200301007387 */ /* 0x001fe80000100800 */
[----:B------:R-:W0:Y:S04]  /*35a40*/  LDS.U8 R3, [R0+UR4+0x1000] ;  /* 0x0010000400037984 */ /* 0x000e280008000000 */
[----:B-1----:R-:W-:Y:S04]  /*35a50*/  STL [R1+0x944], R2 ;  /* 0x0009440201007387 */ /* 0x002fe80000100800 */
[----:B------:R-:W1:Y:S04]  /*35a60*/  LDS.U8 R2, [R0+UR4+0x1088] ;  /* 0x0010880400027984 */ /* 0x000e680008000000 */
[----:B----4-:R-:W-:Y:S04]  /*35a70*/  STL [R1+0x940], R4 ;  /* 0x0009400401007387 */ /* 0x010fe80000100800 */
        /* <DEDUP_REMOVED lines=213> */
[----:B-1----:R1:W-:Y:S04]  /*367d0*/  STL [R1+0x2764], R2 ;  /* 0x0027640201007387 */ /* 0x0023e80000100800 */
[----:B----4-:R-:W-:Y:S04]  /*367e0*/  STL [R1+0x2760], R4 ;  /* 0x0027600401007387 */ /* 0x010fe80000100800 */
[----:B------:R-:W4:Y:S01]  /*367f0*/  LDS.U8 R4, [R0+UR4+0x3908] ;  /* 0x0039080400047984 */ /* 0x000f220008000000 */
[----:B-1----:R-:W-:-:S03]  /*36800*/  LOP3.LUT R2, R0, 0x20, RZ, 0x3c, !PT ;  /* 0x0000002000027812 */ /* 0x002fc600078e3cff */
[----:B0-----:R-:W-:Y:S04]  /*36810*/  STL [R1+0x266c], R3 ;  /* 0x00266c0301007387 */ /* 0x001fe80000100800 */
[----:B------:R-:W0:Y:S04]  /*36820*/  LDS.U8 R3, [R0+UR4+0x3980] ;  /* 0x0039800400037984 */ /* 0x000e280008000000 */
[----:B------:R-:W-:Y:S04]  /*36830*/  STL [R1+0x2668], R5 ;  /* 0x0026680501007387 */ /* 0x000fe80000100800 */
[----:B------:R-:W1:Y:S04]  /*36840*/  LDS.U8 R5, [R2+UR4] ;  /* 0x0000000402057984 */ /* 0x000e680008000000 */
        /* <DEDUP_REMOVED lines=248> */
[----:B0-----:R0:W-:Y:S04]  /*377d0*/  STL [R1+0x27a4], R3 ;  /* 0x0027a40301007387 */ /* 0x0011e80000100800 */
[----:B-1----:R-:W-:Y:S04]  /*377e0*/  STL [R1+0x27a0], R5 ;  /* 0x0027a00501007387 */ /* 0x002fe80000100800 */
[----:B------:R-:W1:Y:S04]  /*377f0*/  LDS.U8 R5, [R2+UR4+0x3890] ;  /* 0x0038900402057984 */ /* 0x000e680008000000 */
[----:B----4-:R-:W-:Y:S04]  /*37800*/  STL [R1+0x26ac], R4 ;  /* 0x0026ac0401007387 */ /* 0x010fe80000100800 */
[----:B------:R-:W4:Y:S04]  /*37810*/  LDS.U8 R4, [R2+UR4+0x3908] ;  /* 0x0039080402047984 */ /* 0x000f280008000000 */
[----:B------:R-:W3:Y:S01]  /*37820*/  LDS.U8 R2, [R2+UR4+0x3980] ;  /* 0x0039800402027984 */ /* 0x000ee20008000000 */
[----:B0-----:R-:W-:-:S05]  /*37830*/  LOP3.LUT R3, R0, 0x40, RZ, 0x3c, !PT ;  /* 0x0000004000037812 */ /* 0x001fca00078e3cff */
[----:B------:R-:W-:Y:S04]  /*37840*/  LDS.U8 R6, [R3+UR4+0x3890] ;  /* 0x0038900403067984 */ /* 0x000fe80008000000 */
[----:B-1----:R-:W-:Y:S04]  /*37850*/  STL [R1+0x26a8], R5 ;  /* 0x0026a80501007387 */ /* 0x002fe80000100800 */
[----:B------:R-:W0:Y:S04]  /*37860*/  LDS.U8 R5, [R3+UR4] ;  /* 0x0000000403057984 */ /* 0x000e280008000000 */
[----:B----4-:R-:W-:Y:S04]  /*37870*/  STL [R1+0x27ac], R4 ;  /* 0x0027ac0401007387 */ /* 0x010fe80000100800 */
[----:B------:R-:W1:Y:S04]  /*37880*/  LDS.U8 R4, [R3+UR4+0x88] ;  /* 0x0000880403047984 */ /* 0x000e680008000000 */
[----:B---3--:R-:W-:Y:S04]  /*37890*/  STL [R1+0x27a8], R2 ;  /* 0x0027a80201007387 */ /* 0x008fe80000100800 */
[----:B------:R-:W3:Y:S04]  /*378a0*/  LDS.U8 R2, [R3+UR4+0x110] ;  /* 0x0001100403027984 */ /* 0x000ee80008000000 */
[----:B0-----:R-:W-:Y:S04]  /*378b0*/  STL [R1+0x88c], R5 ;  /* 0x00088c0501007387 */ /* 0x001fe80000100800 */
[----:B------:R-:W0:Y:S04]  /*378c0*/  LDS.U8 R5, [R3+UR4+0x198] ;  /* 0x0001980403057984 */ /* 0x000e280008000000 */
[----:B-1----:R-:W-:Y:S04]  /*378d0*/  STL [R1+0x888], R4 ;  /* 0x0008880401007387 */ /* 0x002fe80000100800 */
        /* <DEDUP_REMOVED lines=241> */
[----:B---3--:R3:W-:Y:S02]  /*387f0*/  STL [R1+0x27e4], R2 ;  /* 0x0027e40201007387 */ /* 0x0087e40000100800 */
[----:B---3--:R-:W-:-:S02]  /*38800*/  LOP3.LUT R2, R0, 0x60, RZ, 0x3c, !PT ;  /* 0x0000006000027812 */ /* 0x008fc400078e3cff */
[----:B0-----:R-:W-:Y:S04]  /*38810*/  STL [R1+0x27e0], R5 ;  /* 0x0027e00501007387 */ /* 0x001fe80000100800 */
[----:B------:R-:W0:Y:S04]  /*38820*/  LDS.U8 R5, [R3+UR4+0x3908] ;  /* 0x0039080403057984 */ /* 0x000e280008000000 */
[----:B-1----:R-:W-:Y:S04]  /*38830*/  STL [R1+0x26ec], R4 ;  /* 0x0026ec0401007387 */ /* 0x002fe80000100800 */
[----:B------:R-:W1:Y:S04]  /*38840*/  LDS.U8 R4, [R3+UR4+0x3980] ;  /* 0x0039800403047984 */ /* 0x000e680008000000 */
[----:B------:R-:W3:Y:S04]  /*38850*/  LDS.U8 R3, [R2+UR4] ;  /* 0x0000000402037984 */ /* 0x000ee80008000000 */
[----:B------:R-:W-:Y:S04]  /*38860*/  STL [R1+0x26e8], R6 ;  /* 0x0026e80601007387 */ /* 0x000fe80000100800 */
        /* <DEDUP_REMOVED lines=211> */
[----:B------:R-:W4:Y:S04]  /*395a0*/  LDL.LU R40, [R1+0x4dc] ;  /* 0x0004dc0001287983 */ /* 0x000f280000300800 */
[----:B-1----:R-:W-:Y:S04]  /*395b0*/  STL [R1+0xd30], R4 ;  /* 0x000d300401007387 */ /* 0x002fe80000100800 */
[----:B------:R-:W2:Y:S04]  /*395c0*/  LDL.LU R42, [R1+0x4d8] ;  /* 0x0004d800012a7983 */ /* 0x000ea80000300800 */
[----:B---3--:R-:W-:Y:S04]  /*395d0*/  STL [R1+0xd2c], R3 ;  /* 0x000d2c0301007387 */ /* 0x008fe80000100800 */
[----:B------:R-:W0:Y:S04]  /*395e0*/  LDS.U8 R4, [R2+UR4+0x2900] ;  /* 0x0029000402047984 */ /* 0x000e280008000000 */
[----:B------:R-:W1:Y:S04]  /*395f0*/  LDS.U8 R3, [R2+UR4+0x2988] ;  /* 0x0029880402037984 */ /* 0x000e680008000000 */
[----:B------:R-:W3:Y:S04]  /*39600*/  LDL.LU R44, [R1+0x4d4] ;  /* 0x0004d400012c7983 */ /* 0x000ee80000300800 */
[----:B------:R-:W3:Y:S04]  /*39610*/  LDL.LU R48, [R1+0x4d0] ;  /* 0x0004d00001307983 */ /* 0x000ee80000300800 */
[----:B------:R-:W3:Y:S04]  /*39620*/  LDL.LU R50, [R1+0x3cc] ;  /* 0x0003cc0001327983 */ /* 0x000ee80000300800 */
[----:B------:R-:W3:Y:S04]  /*39630*/  LDL.LU R52, [R1+0x3c8] ;  /* 0x0003c80001347983 */ /* 0x000ee80000300800 */
[----:B------:R-:W3:Y:S04]  /*39640*/  LDL.LU R54, [R1+0x3c4] ;  /* 0x0003c40001367983 */ /* 0x000ee80000300800 */
[----:B------:R-:W1:Y:S04]  /*39650*/  LDS.U8 R5, [R2+UR4+0x2818] ;  /* 0x0028180402057984 */ /* 0x000e680008000000 */
[----:B0-----:R-:W-:Y:S04]  /*39660*/  STL [R1+0x2624], R4 ;  /* 0x0026240401007387 */ /* 0x001fe80000100800 */
[----:B------:R-:W0:Y:S04]  /*39670*/  LDS.U8 R4, [R2+UR4+0x2890] ;  /* 0x0028900402047984 */ /* 0x000e280008000000 */
[----:B-1----:R-:W-:Y:S04]  /*39680*/  STL [R1+0x2620], R3 ;  /* 0x0026200301007387 */ /* 0x002fe80000100800 */
[----:B------:R-:W1:Y:S04]  /*39690*/  LDS.U8 R3, [R2+UR4+0x2908] ;  /* 0x0029080402037984 */ /* 0x000e680008000000 */
[----:B------:R-:W-:Y:S04]  /*396a0*/  STL [R1+0xd38], R5 ;  /* 0x000d380501007387 */ /* 0x000fe80000100800 */
        /* <DEDUP_REMOVED lines=26> */
[----:B-1----:R-:W-:Y:S04]  /*39850*/  STL [R1+0x2824], R3 ;  /* 0x0028240301007387 */ /* 0x002fe80000100800 */
[----:B------:R-:W0:Y:S04]  /*39860*/  LDS.U8 R3, [R2+UR4+0x3818] ;  /* 0x0038180402037984 */ /* 0x000e280008000000 */
[----:B------:R-:W1:Y:S04]  /*39870*/  LDS.U8 R4, [R2+UR4+0x3890] ;  /* 0x0038900402047984 */ /* 0x000e680008000000 */
[----:B----4-:R-:W-:Y:S04]  /*39880*/  STL [R1+0x2820], R5 ;  /* 0x0028200501007387 */ /* 0x010fe80000100800 */
[----:B0-----:R-:W-:Y:S04]  /*39890*/  STL [R1+0x272c], R3 ;  /* 0x00272c0301007387 */ /* 0x001fe80000100800 */
[----:B------:R-:W0:Y:S04]  /*398a0*/  LDS.U8 R3, [R2+UR4+0x3908] ;  /* 0x0039080402037984 */ /* 0x000e280008000000 */
[----:B------:R-:W4:Y:S04]  /*398b0*/  LDS.U8 R2, [R2+UR4+0x3980] ;  /* 0x0039800402027984 */ /* 0x000f280008000000 */
[----:B-1----:R1:W-:Y:S01]  /*398c0*/  STL [R1+0x2728], R4 ;  /* 0x0027280401007387 */ /* 0x0023e20000100800 */
[----:B------:R-:W-:Y:S01]  /*398d0*/  LOP3.LUT R46, R46, 0x1f, RZ, 0xc0, !PT ;  /* 0x0000001f2e2e7812 */ /* 0x000fe200078ec0ff */
[----:B------:R-:W-:Y:S06]  /*398e0*/  BAR.SYNC.DEFER_BLOCKING 0x0 ;  /* 0x0000000000007b1d */ /* 0x000fec0000010000 */
[----:B0-----:R0:W-:Y:S04]  /*398f0*/  STL [R1+0x282c], R3 ;  /* 0x00282c0301007387 */ /* 0x0011e80000100800 */
[----:B----4-:R4:W-:Y:S04]  /*39900*/  STL [R1+0x2828], R2 ;  /* 0x0028280201007387 */ /* 0x0109e80000100800 */
        /* <DEDUP_REMOVED lines=17> */
[----:B-1----:R-:W3:Y:S04]  /*39a20*/  LDL.LU R4, [R1+0x29c] ;  /* 0x00029c0001047983 */ /* 0x002ee80000300800 */
[----:B0-----:R-:W3:Y:S04]  /*39a30*/  LDL.LU R3, [R1+0x298] ;  /* 0x0002980001037983 */ /* 0x001ee80000300800 */
[----:B----4-:R-:W4:Y:S04]  /*39a40*/  LDL.LU R2, [R1+0x294] ;  /* 0x0002940001027983 */ /* 0x010f280000300800 */
[----:B------:R-:W4:Y:S04]  /*39a50*/  LDL.LU R32, [R1+0x290] ;  /* 0x0002900001207983 */ /* 0x000f280000300800 */
[----:B------:R-:W4:Y:S04]  /*39a60*/  LDL.LU R34, [R1+0x27c] ;  /* 0x00027c0001227983 */ /* 0x000f280000300800 */
[----:B------:R-:W4:Y:S04]  /*39a70*/  LDL.LU R36, [R1+0x278] ;  /* 0x0002780001247983 */ /* 0x000f280000300800 */
[----:B------:R0:W-:Y:S04]  /*39a80*/  STS.U8 [R46+UR4], R40 ;  /* 0x000000282e007988 */ /* 0x0001e80008000004 */
[----:B------:R-:W4:Y:S04]  /*39a90*/  LDL.LU R38, [R1+0x274] ;  /* 0x0002740001267983 */ /* 0x000f280000300800 */
[----:B--2---:R1:W-:Y:S04]  /*39aa0*/  STS.U8 [R46+UR4+0x20], R42 ;  /* 0x0000202a2e007988 */ /* 0x0043e80008000004 */
[----:B---3--:R2:W-:Y:S04]  /*39ab0*/  STS.U8 [R46+UR4+0x40], R44 ;  /* 0x0000402c2e007988 */ /* 0x0085e80008000004 */
[----:B------:R3:W-:Y:S04]  /*39ac0*/  STS.U8 [R46+UR4+0x60], R48 ;  /* 0x000060302e007988 */ /* 0x0007e80008000004 */
[----:B------:R3:W-:Y:S04]  /*39ad0*/  STS.U8 [R46+UR4+0x120], R50 ;  /* 0x000120322e007988 */ /* 0x0007e80008000004 */
[----:B0-----:R-:W4:Y:S04]  /*39ae0*/  LDL.LU R40, [R1+0x270] ;  /* 0x0002700001287983 */ /* 0x001f280000300800 */
[----:B-1----:R-:W4:Y:S04]  /*39af0*/  LDL.LU R42, [R1+0x254] ;  /* 0x00025400012a7983 */ /* 0x002f280000300800 */
[----:B--2---:R-:W2:Y:S04]  /*39b00*/  LDL.LU R44, [R1+0x248] ;  /* 0x00024800012c7983 */ /* 0x004ea80000300800 */
[----:B---3--:R-:W3:Y:S04]  /*39b10*/  LDL.LU R48, [R1+0x244] ;  /* 0x0002440001307983 */ /* 0x008ee80000300800 */
[----:B------:R-:W3:Y:S04]  /*39b20*/  LDL.LU R50, [R1+0x240] ;  /* 0x0002400001327983 */ /* 0x000ee80000300800 */
[----:B------:R0:W-:Y:S04]  /*39b30*/  STS.U8 [R46+UR4+0x100], R52 ;  /* 0x000100342e007988 */ /* 0x0001e80008000004 */
[----:B------:R1:W-:Y:S04]  /*39b40*/  STS.U8 [R46+UR4+0x160], R54 ;  /* 0x000160362e007988 */ /* 0x0003e80008000004 */
[----:B0-----:R-:W3:Y:S04]  /*39b50*/  LDL.LU R52, [R1+0x21c] ;  /* 0x00021c0001347983 */ /* 0x001ee80000300800 */
[----:B-1----:R-:W3:Y:S04]  /*39b60*/  LDL.LU R54, [R1+0x218] ;  /* 0x0002180001367983 */ /* 0x002ee80000300800 */
[----:B------:R0:W-:Y:S04]  /*39b70*/  STS.U8 [R46+UR4+0x140], R21 ;  /* 0x000140152e007988 */ /* 0x0001e80008000004 */
        /* <DEDUP_REMOVED lines=32> */
[----:B----4-:R-:W4:Y:S04]  /*39d80*/  LDL.LU R6, [R1+0x198] ;  /* 0x0001980001067983 */ /* 0x010f280000300800 */
        /* <DEDUP_REMOVED lines=17> */
[----:B---3--:R3:W-:Y:S04]  /*39ea0*/  STS.U8 [R46+UR4+0x840], R48 ;  /* 0x000840302e007988 */ /* 0x0087e80008000004 */
[----:B------:R3:W-:Y:S04]  /*39eb0*/  STS.U8 [R46+UR4+0x860], R50 ;  /* 0x000860322e007988 */ /* 0x0007e80008000004 */
[----:B0-----:R-:W2:Y:S04]  /*39ec0*/  LDL.LU R40, [R1+0x14c] ;  /* 0x00014c0001287983 */ /* 0x001ea80000300800 */
[----:B-1----:R-:W2:Y:S04]  /*39ed0*/  LDL.LU R42, [R1+0x144] ;  /* 0x00014400012a7983 */ /* 0x002ea80000300800 */
[----:B------:R-:W2:Y:S04]  /*39ee0*/  LDL.LU R44, [R1+0x11c] ;  /* 0x00011c00012c7983 */ /* 0x000ea80000300800 */
        /* <DEDUP_REMOVED lines=18> */
[----:B------:R1:W-:Y:S04]  /*3a010*/  STS.U8 [R46+UR4+0xb40], R14 ;  /* 0x000b400e2e007988 */ /* 0x0003e80008000004 */
[----:B------:R1:W-:Y:S04]  /*3a020*/  STS.U8 [R46+UR4+0xb20], R13 ;  /* 0x000b200d2e007988 */ /* 0x0003e80008000004 */
[----:B------:R-:W3:Y:S04]  /*3a030*/  LDL.LU R16, [R1+0xd4] ;  /* 0x0000d40001107983 */ /* 0x000ee80000300800 */
[----:B------:R1:W-:Y:S04]  /*3a040*/  STS.U8 [R46+UR4+0xb00], R12 ;  /* 0x000b000c2e007988 */ /* 0x0003e80008000004 */
[----:B------:R1:W-:Y:S04]  /*3a050*/  STS.U8 [R46+UR4+0xc00], R11 ;  /* 0x000c000b2e007988 */ /* 0x0003e80008000004 */
[----:B------:R4:W-:Y:S04]  /*3a060*/  STS.U8 [R46+UR4+0xc20], R10 ;  /* 0x000c200a2e007988 */ /* 0x0009e80008000004 */
[----:B0-----:R-:W3:Y:S04]  /*3a070*/  LDL.LU R15, [R1+0xd0] ;  /* 0x0000d000010f7983 */ /* 0x001ee80000300800 */
[----:B-1----:R-:W3:Y:S04]  /*3a080*/  LDL.LU R14, [R1+0xbc] ;  /* 0x0000bc00010e7983 */ /* 0x002ee80000300800 */
[----:B------:R-:W3:Y:S04]  /*3a090*/  LDL.LU R13, [R1+0xb8] ;  /* 0x0000b800010d7983 */ /* 0x000ee80000300800 */
[----:B------:R-:W3:Y:S04]  /*3a0a0*/  LDL.LU R12, [R1+0xb4] ;  /* 0x0000b400010c7983 */ /* 0x000ee80000300800 */
[----:B------:R0:W-:Y:S04]  /*3a0b0*/  STS.U8 [R46+UR4+0xc40], R9 ;  /* 0x000c40092e007988 */ /* 0x0001e80008000004 */
[----:B------:R1:W-:Y:S04]  /*3a0c0*/  STS.U8 [R46+UR4+0xc60], R8 ;  /* 0x000c60082e007988 */ /* 0x0003e80008000004 */
[----:B------:R-:W3:Y:S04]  /*3a0d0*/  LDL.LU R11, [R1+0xb0] ;  /* 0x0000b000010b7983 */ /* 0x000ee80000300800 */
[----:B------:R1:W-:Y:S04]  /*3a0e0*/  STS.U8 [R46+UR4+0xd20], R7 ;  /* 0x000d20072e007988 */ /* 0x0003e80008000004 */
[----:B----4-:R-:W4:Y:S04]  /*3a0f0*/  LDL.LU R10, [R1+0x9c] ;  /* 0x00009c00010a7983 */ /* 0x010f280000300800 */
[----:B------:R1:W-:Y:S04]  /*3a100*/  STS.U8 [R46+UR4+0xd00], R6 ;  /* 0x000d00062e007988 */ /* 0x0003e80008000004 */
[----:B--2---:R2:W-:Y:S04]  /*3a110*/  STS.U8 [R46+UR4+0xd60], R5 ;  /* 0x000d60052e007988 */ /* 0x0045e80008000004 */
[----:B------:R2:W-:Y:S04]  /*3a120*/  STS.U8 [R46+UR4+0xd40], R4 ;  /* 0x000d40042e007988 */ /* 0x0005e80008000004 */
[----:B0-----:R-:W4:Y:S04]  /*3a130*/  LDL.LU R9, [R1+0x98] ;  /* 0x0000980001097983 */ /* 0x001f280000300800 */
[----:B-1----:R-:W4:Y:S04]  /*3a140*/  LDL.LU R8, [R1+0x94] ;  /* 0x0000940001087983 */ /* 0x002f280000300800 */
[----:B------:R-:W4:Y:S04]  /*3a150*/  LDL.LU R7, [R1+0x90] ;  /* 0x0000900001077983 */ /* 0x000f280000300800 */
[----:B------:R-:W4:Y:S04]  /*3a160*/  LDL.LU R6, [R1+0x7c] ;  /* 0x00007c0001067983 */ /* 0x000f280000300800 */
[----:B------:R0:W-:Y:S04]  /*3a170*/  STS.U8 [R46+UR4+0xe40], R3 ;  /* 0x000e40032e007988 */ /* 0x0001e80008000004 */
[----:B------:R1:W-:Y:S04]  /*3a180*/  STS.U8 [R46+UR4+0xe60], R2 ;  /* 0x000e60022e007988 */ /* 0x0003e80008000004 */
[----:B--2---:R-:W2:Y:S04]  /*3a190*/  LDL.LU R5, [R1+0x78] ;  /* 0x0000780001057983 */ /* 0x004ea80000300800 */
[----:B------:R1:W-:Y:S04]  /*3a1a0*/  STS.U8 [R46+UR4+0xe00], R32 ;  /* 0x000e00202e007988 */ /* 0x0003e80008000004 */
[----:B------:R-:W2:Y:S04]  /*3a1b0*/  LDL.LU R4, [R1+0x74] ;  /* 0x0000740001047983 */ /* 0x000ea80000300800 */
[----:B------:R1:W-:Y:S04]  /*3a1c0*/  STS.U8 [R46+UR4+0xe20], R34 ;  /* 0x000e20222e007988 */ /* 0x0003e80008000004 */
[----:B------:R1:W-:Y:S04]  /*3a1d0*/  STS.U8 [R46+UR4+0xf60], R36 ;  /* 0x000f60242e007988 */ /* 0x0003e80008000004 */
[----:B------:R1:W-:Y:S04]  /*3a1e0*/  STS.U8 [R46+UR4+0xf40], R38 ;  /* 0x000f40262e007988 */ /* 0x0003e80008000004 */
[----:B0-----:R-:W2:Y:S04]  /*3a1f0*/  LDL.LU R3, [R1+0x70] ;  /* 0x0000700001037983 */ /* 0x001ea80000300800 */
[----:B-1----:R-:W2:Y:S04]  /*3a200*/  LDL.LU R2, [R1+0x5c] ;  /* 0x00005c0001027983 */ /* 0x002ea80000300800 */
[----:B------:R-:W2:Y:S04]  /*3a210*/  LDL.LU R32, [R1+0x58] ;  /* 0x0000580001207983 */ /* 0x000ea80000300800 */
[----:B------:R-:W2:Y:S04]  /*3a220*/  LDL.LU R34, [R1+0x54] ;  /* 0x0000540001227983 */ /* 0x000ea80000300800 */
[----:B------:R-:W-:Y:S04]  /*3a230*/  STS.U8 [R46+UR4+0xf20], R40 ;  /* 0x000f20282e007988 */ /* 0x000fe80008000004 */
[----:B------:R-:W-:Y:S04]  /*3a240*/  STS.U8 [R46+UR4+0xf00], R42 ;  /* 0x000f002a2e007988 */ /* 0x000fe80008000004 */
[----:B------:R-:W2:Y:S04]  /*3a250*/  LDL.LU R36, [R1+0x50] ;  /* 0x0000500001247983 */ /* 0x000ea80000300800 */
[----:B------:R0:W-:Y:S04]  /*3a260*/  STS.U8 [R46+UR4+0x1000], R44 ;  /* 0x0010002c2e007988 */ /* 0x0001e80008000004 */
[----:B------:R-:W2:Y:S04]  /*3a270*/  LDL.LU R38, [R1+0x3c] ;  /* 0x00003c0001267983 */ /* 0x000ea80000300800 */
[----:B---3--:R1:W-:Y:S04]  /*3a280*/  STS.U8 [R46+UR4+0x1020], R48 ;  /* 0x001020302e007988 */ /* 0x0083e80008000004 */
[----:B------:R3:W-:Y:S04]  /*3a290*/  STS.U8 [R46+UR4+0x1040], R50 ;  /* 0x001040322e007988 */ /* 0x0007e80008000004 */
[----:B0-----:R-:W2:Y:S04]  /*3a2a0*/  LDL.LU R44, [R1+0x38] ;  /* 0x00003800012c7983 */ /* 0x001ea80000300800 */
[----:B-1----:R-:W2:Y:S04]  /*3a2b0*/  LDL.LU R48, [R1+0x34] ;  /* 0x0000340001307983 */ /* 0x002ea80000300800 */
[----:B---3--:R-:W3:Y:S04]  /*3a2c0*/  LDL.LU R50, [R1+0x30] ;  /* 0x0000300001327983 */ /* 0x008ee80000300800 */
[----:B------:R-:W3:Y:S04]  /*3a2d0*/  LDL.LU R40, [R1+0x14] ;  /* 0x0000140001287983 */ /* 0x000ee80000300800 */
[----:B------:R0:W-:Y:S04]  /*3a2e0*/  STS.U8 [R46+UR4+0x1060], R52 ;  /* 0x001060342e007988 */ /* 0x0001e80008000004 */
[----:B------:R-:W3:Y:S04]  /*3a2f0*/  LDL.LU R42, [R1+0x10] ;  /* 0x00001000012a7983 */ /* 0x000ee80000300800 */
        /* <DEDUP_REMOVED lines=24> */
[----:B------:R-:W3:Y:S04]  /*3a480*/  LDL.LU R11, [R1+0x288c] ;  /* 0x00288c00010b7983 */ /* 0x000ee80000300800 */
[----:B----4-:R0:W-:Y:S04]  /*3a490*/  STS.U8 [R46+UR4+0x1400], R10 ;  /* 0x0014000a2e007988 */ /* 0x0101e80008000004 */
[----:B------:R1:W-:Y:S04]  /*3a4a0*/  STS.U8 [R46+UR4+0x1420], R9 ;  /* 0x001420092e007988 */ /* 0x0003e80008000004 */
[----:B------:R4:W-:Y:S04]  /*3a4b0*/  STS.U8 [R46+UR4+0x1440], R8 ;  /* 0x001440082e007988 */ /* 0x0009e80008000004 */
[----:B------:R4:W-:Y:S04]  /*3a4c0*/  STS.U8 [R46+UR4+0x1460], R7 ;  /* 0x001460072e007988 */ /* 0x0009e80008000004 */
[----:B------:R4:W-:Y:S04]  /*3a4d0*/  STS.U8 [R46+UR4+0x1520], R6 ;  /* 0x001520062e007988 */ /* 0x0009e80008000004 */
[----:B--2---:R2:W-:Y:S04]  /*3a4e0*/  STS.U8 [R46+UR4+0x1500], R5 ;  /* 0x001500052e007988 */ /* 0x0045e80008000004 */
[----:B0-----:R-:W3:Y:S04]  /*3a4f0*/  LDL.LU R10, [R1+0x2888] ;  /* 0x00288800010a7983 */ /* 0x001ee80000300800 */
[----:B-1----:R-:W3:Y:S04]  /*3a500*/  LDL.LU R9, [R1+0x2884] ;  /* 0x0028840001097983 */ /* 0x002ee80000300800 */
[----:B----4-:R-:W4:Y:S04]  /*3a510*/  LDL.LU R8, [R1+0x2880] ;  /* 0x0028800001087983 */ /* 0x010f280000300800 */
[----:B------:R-:W4:Y:S04]  /*3a520*/  LDL.LU R7, [R1+0x287c] ;  /* 0x00287c0001077983 */ /* 0x000f280000300800 */
[----:B------:R-:W4:Y:S04]  /*3a530*/  LDL.LU R6, [R1+0x2878] ;  /* 0x0028780001067983 */ /* 0x000f280000300800 */
[----:B--2---:R-:W2:Y:S04]  /*3a540*/  LDL.LU R5, [R1+0x2874] ;  /* 0x0028740001057983 */ /* 0x004ea80000300800 */
[----:B------:R0:W-:Y:S04]  /*3a550*/  STS.U8 [R46+UR4+0x1560], R4 ;  /* 0x001560042e007988 */ /* 0x0001e80008000004 */
[----:B------:R1:W-:Y:S04]  /*3a560*/  STS.U8 [R46+UR4+0x1540], R3 ;  /* 0x001540032e007988 */ /* 0x0003e80008000004 */
[----:B------:R1:W-:Y:S04]  /*3a570*/  STS.U8 [R46+UR4+0x1640], R2 ;  /* 0x001640022e007988 */ /* 0x0003e80008000004 */
[----:B------:R1:W-:Y:S04]  /*3a580*/  STS.U8 [R46+UR4+0x1660], R32 ;  /* 0x001660202e007988 */ /* 0x0003e80008000004 */
[----:B------:R1:W-:Y:S04]  /*3a590*/  STS.U8 [R46+UR4+0x1600], R34 ;  /* 0x001600222e007988 */ /* 0x0003e80008000004 */
[----:B------:R1:W-:Y:S04]  /*3a5a0*/  STS.U8 [R46+UR4+0x1620], R36 ;  /* 0x001620242e007988 */ /* 0x0003e80008000004 */
[----:B0-----:R-:W2:Y:S04]  /*3a5b0*/  LDL.LU R4, [R1+0x2870] ;  /* 0x0028700001047983 */ /* 0x001ea80000300800 */
[----:B-1----:R-:W4:Y:S04]  /*3a5c0*/  LDL.LU R3, [R1+0x286c] ;  /* 0x00286c0001037983 */ /* 0x002f280000300800 */
[----:B------:R-:W2:Y:S04]  /*3a5d0*/  LDL.LU R2, [R1+0x2868] ;  /* 0x0028680001027983 */ /* 0x000ea80000300800 */
[----:B------:R-:W4:Y:S04]  /*3a5e0*/  LDL.LU R32, [R1+0x2864] ;  /* 0x0028640001207983 */ /* 0x000f280000300800 */
[----:B------:R-:W2:Y:S04]  /*3a5f0*/  LDL.LU R34, [R1+0x2860] ;  /* 0x0028600001227983 */ /* 0x000ea80000300800 */
[----:B------:R-:W4:Y:S04]  /*3a600*/  LDL.LU R36, [R1+0x285c] ;  /* 0x00285c0001247983 */ /* 0x000f280000300800 */
[----:B------:R0:W-:Y:S04]  /*3a610*/  STS.U8 [R46+UR4+0x1760], R38 ;  /* 0x001760262e007988 */ /* 0x0001e80008000004 */
[----:B------:R1:W-:Y:S04]  /*3a620*/  STS.U8 [R46+UR4+0x1740], R44 ;  /* 0x0017402c2e007988 */ /* 0x0003e80008000004 */
[----:B------:R1:W-:Y:S04]  /*3a630*/  STS.U8 [R46+UR4+0x1720], R48 ;  /* 0x001720302e007988 */ /* 0x0003e80008000004 */
[----:B---3--:R3:W-:Y:S04]  /*3a640*/  STS.U8 [R46+UR4+0x1700], R50 ;  /* 0x001700322e007988 */ /* 0x0087e80008000004 */
[----:B0-----:R-:W4:Y:S04]  /*3a650*/  LDL.LU R38, [R1+0x2858] ;  /* 0x0028580001267983 */ /* 0x001f280000300800 */
[----:B-1----:R-:W2:Y:S04]  /*3a660*/  LDL.LU R44, [R1+0x2854] ;  /* 0x00285400012c7983 */ /* 0x002ea80000300800 */
[----:B------:R-:W4:Y:S04]  /*3a670*/  LDL.LU R48, [R1+0x2850] ;  /* 0x0028500001307983 */ /* 0x000f280000300800 */
[----:B---3--:R-:W3:Y:S04]  /*3a680*/  LDL.LU R50, [R1+0x284c] ;  /* 0x00284c0001327983 */ /* 0x008ee80000300800 */
        /* <DEDUP_REMOVED lines=8> */
[----:B---3--:R0:W-:Y:S04]  /*3a710*/  STS.U8 [R46+UR4+0x1920], R50 ;  /* 0x001920322e007988 */ /* 0x0081e80008000004 */
[----:B----4-:R1:W-:Y:S04]  /*3a720*/  STS.U8 [R46+UR4+0x1900], R48 ;  /* 0x001900302e007988 */ /* 0x0103e80008000004 */
[----:B0-----:R-:W3:Y:S04]  /*3a730*/  LDL.LU R50, [R1+0x3dc] ;  /* 0x0003dc0001327983 */ /* 0x001ee80000300800 */
[----:B-1----:R-:W4:Y:S01]  /*3a740*/  LDL.LU R46, [R1+0x2848] ;  /* 0x00284800012e7983 */ /* 0x002f220000300800 */
[----:B------:R-:W0:Y:S02]  /*3a750*/  S2R R48, SR_TID.X ;  /* 0x0000000000307919 */ /* 0x000e240000002100 */
[----:B0-----:R-:W-:-:S05]  /*3a760*/  LOP3.LUT R48, R48, 0x1f, RZ, 0xc0, !PT ;  /* 0x0000001f30307812 */ /* 0x001fca00078ec0ff */
[----:B----4-:R-:W-:Y:S04]  /*3a770*/  STS.U8 [R48+UR4+0x1960], R46 ;  /* 0x0019602e30007988 */ /* 0x010fe80008000004 */
        /* <DEDUP_REMOVED lines=51> */
[----:B---3--:R0:W-:Y:S04]  /*3aab0*/  STS.U8 [R34+UR4+0x80], R50 ;  /* 0x0000803222007988 */ /* 0x0081e80008000004 */
        /* <DEDUP_REMOVED lines=10> */
[----:B--2---:R0:W-:Y:S04]  /*3ab60*/  STS.U8 [R34+UR4+0x180], R56 ;  /* 0x0001803822007988 */ /* 0x0041e80008000004 */
[----:B----4-:R1:W-:Y:S04]  /*3ab70*/  STS.U8 [R34+UR4+0x1e0], R57 ;  /* 0x0001e03922007988 */ /* 0x0103e80008000004 */
[----:B------:R2:W-:Y:S04]  /*3ab80*/  STS.U8 [R34+UR4+0x1c0], R55 ;  /* 0x0001c03722007988 */ /* 0x0005e80008000004 */
[----:B------:R4:W-:Y:S04]  /*3ab90*/  STS.U8 [R34+UR4+0x2c0], R53 ;  /* 0x0002c03522007988 */ /* 0x0009e80008000004 */
[----:B------:R4:W-:Y:S04]  /*3aba0*/  STS.U8 [R34+UR4+0x2e0], R43 ;  /* 0x0002e02b22007988 */ /* 0x0009e80008000004 */
[----:B------:R4:W-:Y:S04]  /*3abb0*/  STS.U8 [R34+UR4+0x280], R41 ;  /* 0x0002802922007988 */ /* 0x0009e80008000004 */
[----:B0-----:R-:W3:Y:S04]  /*3abc0*/  LDL.LU R56, [R1+0x20c] ;  /* 0x00020c0001387983 */ /* 0x001ee80000300800 */
[----:B-1----:R-:W3:Y:S04]  /*3abd0*/  LDL.LU R57, [R1+0x208] ;  /* 0x0002080001397983 */ /* 0x002ee80000300800 */
[----:B--2---:R-:W2:Y:S04]  /*3abe0*/  LDL.LU R55, [R1+0x204] ;  /* 0x0002040001377983 */ /* 0x004ea80000300800 */
        /* <DEDUP_REMOVED lines=40> */
[----:B---3--:R1:W-:Y:S04]  /*3ae70*/  STS.U8 [R34+UR4+0x7a0], R48 ;  /* 0x0007a03022007988 */ /* 0x0083e80008000004 */
        /* <DEDUP_REMOVED lines=11> */
[----:B0-----:R-:W3:Y:S04]  /*3af30*/  LDL.LU R54, [R1+0x104] ;  /* 0x0001040001367983 */ /* 0x001ee80000300800 */
[----:B------:R-:W-:Y:S04]  /*3af40*/  STS.U8 [R34+UR4+0x9a0], R56 ;  /* 0x0009a03822007988 */ /* 0x000fe80008000004 */
[----:B------:R-:W-:Y:S04]  /*3af50*/  STS.U8 [R34+UR4+0x980], R57 ;  /* 0x0009803922007988 */ /* 0x000fe80008000004 */
        /* <DEDUP_REMOVED lines=24> */
[----:B---3--:R-:W-:Y:S04]  /*3b0e0*/  STS.U8 [R34+UR4+0xfa0], R50 ;  /* 0x000fa03222007988 */ /* 0x008fe80008000004 */
[----:B------:R0:W-:Y:S04]  /*3b0f0*/  STS.U8 [R34+UR4+0xf80], R40 ;  /* 0x000f802822007988 */ /* 0x0001e80008000004 */
[----:B------:R1:W-:Y:S04]  /*3b100*/  STS.U8 [R34+UR4+0x1080], R42 ;  /* 0x0010802a22007988 */ /* 0x0003e80008000004 */
[----:B------:R2:W-:Y:S04]  /*3b110*/  STS.U8 [R34+UR4+0x10a0], R52 ;  /* 0x0010a03422007988 */ /* 0x0005e80008000004 */
[----:B0-----:R-:W3:Y:S04]  /*3b120*/  LDL.LU R40, [R1+0x100] ;  /* 0x0001000001287983 */ /* 0x001ee80000300800 */
[----:B-1----:R-:W4:Y:S04]  /*3b130*/  LDL.LU R42, [R1+0xec] ;  /* 0x0000ec00012a7983 */ /* 0x002f280000300800 */
[----:B------:R0:W-:Y:S04]  /*3b140*/  STS.U8 [R34+UR4+0x10c0], R54 ;  /* 0x0010c03622007988 */ /* 0x0001e80008000004 */
[----:B--2---:R-:W2:Y:S04]  /*3b150*/  LDL.LU R52, [R1+0xe8] ;  /* 0x0000e80001347983 */ /* 0x004ea80000300800 */
        /* <DEDUP_REMOVED lines=27> */
[----:B------:R-:W2:Y:S04]  /*3b310*/  LDL.LU R50, [R1] ;  /* 0x0000000001327983 */ /* 0x000ea80000300800 */
[----:B---3--:R0:W-:Y:S04]  /*3b320*/  STS.U8 [R34+UR4+0x10e0], R40 ;  /* 0x0010e02822007988 */ /* 0x0081e80008000004 */
[----:B----4-:R1:W-:Y:S04]  /*3b330*/  STS.U8 [R34+UR4+0x11a0], R42 ;  /* 0x0011a02a22007988 */ /* 0x0103e80008000004 */
[----:B--2---:R2:W-:Y:S04]  /*3b340*/  STS.U8 [R34+UR4+0x1180], R52 ;  /* 0x0011803422007988 */ /* 0x0045e80008000004 */
[----:B0-----:R-:W3:Y:S04]  /*3b350*/  LDL.LU R40, [R1+0x2844] ;  /* 0x0028440001287983 */ /* 0x001ee80000300800 */
[----:B-1----:R-:W4:Y:S04]  /*3b360*/  LDL.LU R42, [R1+0x2840] ;  /* 0x00284000012a7983 */ /* 0x002f280000300800 */
[----:B--2---:R-:W2:Y:S04]  /*3b370*/  LDL.LU R52, [R1+0x283c] ;  /* 0x00283c0001347983 */ /* 0x004ea80000300800 */
[----:B------:R0:W-:Y:S04]  /*3b380*/  STS.U8 [R34+UR4+0x11e0], R54 ;  /* 0x0011e03622007988 */ /* 0x0001e80008000004 */
[----:B------:R-:W-:Y:S04]  /*3b390*/  STS.U8 [R34+UR4+0x11c0], R56 ;  /* 0x0011c03822007988 */ /* 0x000fe80008000004 */
[----:B------:R-:W-:Y:S04]  /*3b3a0*/  STS.U8 [R34+UR4+0x12c0], R57 ;  /* 0x0012c03922007988 */ /* 0x000fe80008000004 */
[----:B------:R-:W-:Y:S04]  /*3b3b0*/  STS.U8 [R34+UR4+0x12e0], R55 ;  /* 0x0012e03722007988 */ /* 0x000fe80008000004 */
[----:B0-----:R-:W3:Y:S04]  /*3b3c0*/  LDL.LU R54, [R1+0x2838] ;  /* 0x0028380001367983 */ /* 0x001ee80000300800 */
        /* <DEDUP_REMOVED lines=25> */
[----:B------:R0:W-:Y:S04]  /*3b560*/  STS.U8 [R34+UR4+0x1780], R46 ;  /* 0x0017802e22007988 */ /* 0x0001e80008000004 */
[----:B------:R-:W-:Y:S04]  /*3b570*/  STS.U8 [R34+UR4+0x1880], R48 ;  /* 0x0018803022007988 */ /* 0x000fe80008000004 */
[----:B------:R1:W-:Y:S04]  /*3b580*/  STS.U8 [R34+UR4+0x18a0], R50 ;  /* 0x0018a03222007988 */ /* 0x0003e80008000004 */
[----:B0-----:R-:W4:Y:S01]  /*3b590*/  LDL.LU R46, [R1+0x28] ;  /* 0x00002800012e7983 */ /* 0x001f220000300800 */
[----:B-1----:R-:W0:Y:S03]  /*3b5a0*/  S2R R50, SR_TID.X ;  /* 0x0000000000327919 */ /* 0x002e260000002100 */
[----:B------:R-:W4:Y:S01]  /*3b5b0*/  LDL.LU R48, [R1+0x20] ;  /* 0x0000200001307983 */ /* 0x000f220000300800 */
[C---:B0-----:R-:W-:Y:S01]  /*3b5c0*/  LOP3.LUT R17, R50.reuse, 0x7, RZ, 0xc0, !PT ;  /* 0x0000000732117812 */ /* 0x041fe200078ec0ff */
[----:B------:R-:W-:-:S04]  /*3b5d0*/  IMAD.SHL.U32 R18, R50, 0x2, RZ ;  /* 0x0000000232127824 */ /* 0x000fc800078e00ff */
[----:B------:R-:W-:-:S05]  /*3b5e0*/  IMAD R17, R17, 0x90, RZ ;  /* 0x0000009011117824 */ /* 0x000fca00078e02ff */
[----:B------:R-:W-:Y:S01]  /*3b5f0*/  LOP3.LUT R17, R17, 0x30, R18, 0x78, !PT ;  /* 0x0000003011117812 */ /* 0x000fe200078e7812 */
[----:B---3--:R-:W-:Y:S04]  /*3b600*/  STS.U8 [R34+UR4+0x18c0], R54 ;  /* 0x0018c03622007988 */ /* 0x008fe80008000004 */
        /* <DEDUP_REMOVED lines=28> */
[----:B------:R-:W-:Y:S01]  /*3b7d0*/  STS.U8 [R34+UR4+0x1f80], R44 ;  /* 0x001f802c22007988 */ /* 0x000fe20008000004 */
[----:B------:R-:W-:Y:S06]  /*3b7e0*/  BAR.SYNC.DEFER_BLOCKING 0x0 ;  /* 0x0000000000007b1d */ /* 0x000fec0000010000 */
[----:B------:R-:W0:Y:S04]  /*3b7f0*/  LDSM.16.M88.4 R4, [R17+UR4] ;  /* 0x000000041104783b */ /* 0x000e280008000200 */
[----:B------:R-:W-:Y:S04]  /*3b800*/  LDSM.16.M88.4 R12, [R17+UR4+0x800] ;  /* 0x00080004110c783b */ /* 0x000fe80008000200 */
[----:B------:R-:W-:Y:S04]  /*3b810*/  LDSM.16.M88.4 R20, [R17+UR4+0xc00] ;  /* 0x000c00041114783b */ /* 0x000fe80008000200 */
[----:B0-----:R-:W-:Y:S01]  /*3b820*/  STL.64 [R1+0x4d0], R4 ;  /* 0x0004d00401007387 */ /* 0x001fe20000100a00 */
[----:B------:R-:W-:-:S03]  /*3b830*/  IMAD.MOV.U32 R10, RZ, RZ, R4 ;  /* 0x000000ffff0a7224 */ /* 0x000fc600078e0004 */
[----:B------:R-:W-:Y:S01]  /*3b840*/  STL.64 [R1+0x4d8], R6 ;  /* 0x0004d80601007387 */ /* 0x000fe20000100a00 */
[----:B------:R-:W-:-:S03]  /*3b850*/  IMAD.MOV.U32 R11, RZ, RZ, R5 ;  /* 0x000000ffff0b7224 */ /* 0x000fc600078e0005 */
[----:B------:R-:W0:Y:S04]  /*3b860*/  LDSM.16.M88.4 R4, [R17+UR4+0x400] ;  /* 0x000400041104783b */ /* 0x000e280008000200 */
[----:B0-----:R-:W-:Y:S04]  /*3b870*/  STL.64 [R1+0x4e0], R4 ;  /* 0x0004e00401007387 */ /* 0x001fe80000100a00 */
[----:B------:R0:W-:Y:S04]  /*3b880*/  STL.64 [R1+0x4e8], R6 ;  /* 0x0004e80601007387 */ /* 0x0001e80000100a00 */
[----:B------:R1:W-:Y:S04]  /*3b890*/  STL.64 [R1+0x500], R12 ;  /* 0x0005000c01007387 */ /* 0x0003e80000100a00 */
[----:B------:R-:W-:Y:S04]  /*3b8a0*/  STL.64 [R1+0x508], R14 ;  /* 0x0005080e01007387 */ /* 0x000fe80000100a00 */
[----:B------:R-:W-:Y:S04]  /*3b8b0*/  STL.64 [R1+0x520], R20 ;  /* 0x0005201401007387 */ /* 0x000fe80000100a00 */
[----:B------:R-:W-:Y:S01]  /*3b8c0*/  STL.64 [R1+0x528], R22 ;  /* 0x0005281601007387 */ /* 0x000fe20000100a00 */
[----:B0-----:R-:W-:-:S02]  /*3b8d0*/  IMAD.MOV.U32 R6, RZ, RZ, R12 ;  /* 0x000000ffff067224 */ /* 0x001fc400078e000c */
[----:B------:R-:W-:Y:S02]  /*3b8e0*/  IMAD.MOV.U32 R7, RZ, RZ, R13 ;  /* 0x000000ffff077224 */ /* 0x000fe400078e000d */
[----:B-1----:R-:W-:Y:S02]  /*3b8f0*/  IMAD.MOV.U32 R13, RZ, RZ, R20 ;  /* 0x000000ffff0d7224 */ /* 0x002fe400078e0014 */
[----:B------:R-:W-:Y:S02]  /*3b900*/  IMAD.MOV.U32 R12, RZ, RZ, R21 ;  /* 0x000000ffff0c7224 */ /* 0x000fe400078e0015 */
[----:B------:R-:W0:Y:S04]  /*3b910*/  LDSM.16.M88.4 R20, [R17+UR4+0x1000] ;  /* 0x001000041114783b */ /* 0x000e280008000200 */
[----:B0-----:R-:W-:Y:S01]  /*3b920*/  STL.64 [R1+0x540], R20 ;  /* 0x0005401401007387 */ /* 0x001fe20000100a00 */
[----:B------:R-:W-:-:S03]  /*3b930*/  IMAD.MOV.U32 R25, RZ, RZ, R20 ;  /* 0x000000ffff197224 */ /* 0x000fc600078e0014 */
[----:B------:R-:W-:Y:S01]  /*3b940*/  STL.64 [R1+0x548], R22 ;  /* 0x0005481601007387 */ /* 0x000fe20000100a00 */
[----:B------:R-:W-:-:S03]  /*3b950*/  IMAD.MOV.U32 R24, RZ, RZ, R21 ;  /* 0x000000ffff187224 */ /* 0x000fc600078e0015 */
[----:B------:R-:W0:Y:S04]  /*3b960*/  LDSM.16.M88.4 R20, [R17+UR4+0x1400] ;  /* 0x001400041114783b */ /* 0x000e280008000200 */
[----:B0-----:R-:W-:Y:S01]  /*3b970*/  STL.64 [R1+0x4f0], R20 ;  /* 0x0004f01401007387 */ /* 0x001fe20000100a00 */
[----:B------:R-:W-:-:S03]  /*3b980*/  IMAD.MOV.U32 R39, RZ, RZ, R20 ;  /* 0x000000ffff277224 */ /* 0x000fc600078e0014 */
[----:B------:R-:W-:Y:S01]  /*3b990*/  STL.64 [R1+0x4f8], R22 ;  /* 0x0004f81601007387 */ /* 0x000fe20000100a00 */
[----:B------:R-:W-:-:S03]  /*3b9a0*/  IMAD.MOV.U32 R26, RZ, RZ, R21 ;  /* 0x000000ffff1a7224 */ /* 0x000fc600078e0015 */
[----:B------:R-:W0:Y:S01]  /*3b9b0*/  LDSM.16.M88.4 R20, [R17+UR4+0x1800] ;  /* 0x001800041114783b */ /* 0x000e220008000200 */
[C---:B------:R-:W-:Y:S01]  /*3b9c0*/  LOP3.LUT R14, R50.reuse, 0x7, RZ, 0xc0, !PT ;  /* 0x00000007320e7812 */ /* 0x040fe200078ec0ff */
[----:B------:R-:W-:-:S04]  /*3b9d0*/  IMAD.SHL.U32 R16, R50, 0x2, RZ ;  /* 0x0000000232107824 */ /* 0x000fc800078e00ff */
[----:B------:R-:W-:Y:S01]  /*3b9e0*/  IMAD R14, R14, 0x90, RZ ;  /* 0x000000900e0e7824 */ /* 0x000fe200078e02ff */
[----:B0-----:R-:W-:Y:S01]  /*3b9f0*/  STL.64 [R1+0x510], R20 ;  /* 0x0005101401007387 */ /* 0x001fe20000100a00 */
[----:B------:R-:W-:-:S03]  /*3ba00*/  IMAD.MOV.U32 R38, RZ, RZ, R20 ;  /* 0x000000ffff267224 */ /* 0x000fc600078e0014 */
[----:B------:R-:W-:Y:S01]  /*3ba10*/  STL.64 [R1+0x518], R22 ;  /* 0x0005181601007387 */ /* 0x000fe20000100a00 */
[----:B------:R-:W-:-:S03]  /*3ba20*/  IMAD.MOV.U32 R15, RZ, RZ, R21 ;  /* 0x000000ffff0f7224 */ /* 0x000fc600078e0015 */
[----:B------:R-:W0:Y:S01]  /*3ba30*/  LDSM.16.M88.4 R20, [R17+UR4+0x1c00] ;  /* 0x001c00041114783b */ /* 0x000e220008000200 */
[----:B------:R-:W-:-:S04]  /*3ba40*/  LOP3.LUT R14, R14, 0x30, R16, 0x78, !PT ;  /* 0x000000300e0e7812 */ /* 0x000fc800078e7810 */
[----:B------:R-:W-:-:S05]  /*3ba50*/  LOP3.LUT R14, R14, 0x40, RZ, 0x3c, !PT ;  /* 0x000000400e0e7812 */ /* 0x000fca00078e3cff */
[----:B------:R-:W-:Y:S04]  /*3ba60*/  LDSM.16.M88.4 R16, [R14+UR4+0x400] ;  /* 0x000400040e10783b */ /* 0x000fe80008000200 */
[----:B0-----:R-:W-:Y:S01]  /*3ba70*/  STL.64 [R1+0x530], R20 ;  /* 0x0005301401007387 */ /* 0x001fe20000100a00 */
[----:B------:R-:W-:-:S03]  /*3ba80*/  IMAD.MOV.U32 R37, RZ, RZ, R20 ;  /* 0x000000ffff257224 */ /* 0x000fc600078e0014 */
[----:B------:R-:W-:Y:S01]  /*3ba90*/  STL.64 [R1+0x538], R22 ;  /* 0x0005381601007387 */ /* 0x000fe20000100a00 */
[----:B------:R-:W-:-:S03]  /*3baa0*/  IMAD.MOV.U32 R36, RZ, RZ, R21 ;  /* 0x000000ffff247224 */ /* 0x000fc600078e0015 */
[----:B------:R-:W0:Y:S01]  /*3bab0*/  LDSM.16.M88.4 R20, [R14+UR4] ;  /* 0x000000040e14783b */ /* 0x000e220008000200 */
[----:B------:R-:W-:Y:S02]  /*3bac0*/  IMAD.MOV.U32 R8, RZ, RZ, R4 ;  /* 0x000000ffff087224 */ /* 0x000fe400078e0004 */
[----:B------:R-:W-:Y:S02]  /*3bad0*/  IMAD R4, R31, 0x100, R30 ;  /* 0x000001001f047824 */ /* 0x000fe400078e021e */
[----:B------:R-:W1:Y:S04]  /*3bae0*/  LDSM.16.M88.4 R28, [R14+UR4+0x800] ;  /* 0x000800040e1c783b */ /* 0x000e680008000200 */
[----:B0-----:R-:W-:Y:S04]  /*3baf0*/  STL.64 [R1+0x610], R20 ;  /* 0x0006101401007387 */ /* 0x001fe80000100a00 */
[----:B------:R-:W-:Y:S04]  /*3bb00*/  STL.64 [R1+0x618], R22 ;  /* 0x0006181601007387 */ /* 0x000fe80000100a00 */
[----:B------:R-:W0:Y:S04]  /*3bb10*/  LDSM.16.M88.4 R20, [R14+UR4+0xc00] ;  /* 0x000c00040e14783b */ /* 0x000e280008000200 */
[----:B------:R-:W-:Y:S04]  /*3bb20*/  STL.64 [R1+0x620], R16 ;  /* 0x0006201001007387 */ /* 0x000fe80000100a00 */
[----:B------:R-:W-:Y:S04]  /*3bb30*/  STL.64 [R1+0x628], R18 ;  /* 0x0006281201007387 */ /* 0x000fe80000100a00 */
[----:B------:R-:W2:Y:S04]  /*3bb40*/  LDSM.16.M88.4 R16, [R14+UR4+0x1000] ;  /* 0x001000040e10783b */ /* 0x000ea80008000200 */
[----:B-1----:R-:W-:Y:S04]  /*3bb50*/  STL.64 [R1+0x630], R28 ;  /* 0x0006301c01007387 */ /* 0x002fe80000100a00 */
[----:B------:R-:W-:Y:S04]  /*3bb60*/  STL.64 [R1+0x638], R30 ;  /* 0x0006381e01007387 */ /* 0x000fe80000100a00 */
[----:B------:R-:W1:Y:S04]  /*3bb70*/  LDSM.16.M88.4 R28, [R14+UR4+0x1400] ;  /* 0x001400040e1c783b */ /* 0x000e680008000200 */
[----:B0-----:R-:W-:Y:S04]  /*3bb80*/  STL.64 [R1+0x640], R20 ;  /* 0x0006401401007387 */ /* 0x001fe80000100a00 */
[----:B------:R-:W-:Y:S04]  /*3bb90*/  STL.64 [R1+0x648], R22 ;  /* 0x0006481601007387 */ /* 0x000fe80000100a00 */
[----:B--2---:R-:W-:Y:S04]  /*3bba0*/  STL.64 [R1+0x650], R16 ;  /* 0x0006501001007387 */ /* 0x004fe80000100a00 */
[----:B------:R-:W-:Y:S04]  /*3bbb0*/  STL.64 [R1+0x658], R18 ;  /* 0x0006581201007387 */ /* 0x000fe80000100a00 */
[----:B------:R-:W0:Y:S04]  /*3bbc0*/  LDSM.16.M88.4 R16, [R14+UR4+0x1c00] ;  /* 0x001c00040e10783b */ /* 0x000e280008000200 */
[----:B------:R-:W2:Y:S04]  /*3bbd0*/  LDSM.16.M88.4 R20, [R14+UR4+0x1800] ;  /* 0x001800040e14783b */ /* 0x000ea80008000200 */
[----:B-1----:R1:W-:Y:S04]  /*3bbe0*/  STL.64 [R1+0x660], R28 ;  /* 0x0006601c01007387 */ /* 0x0023e80000100a00 */
[----:B------:R3:W-:Y:S01]  /*3bbf0*/  STL.64 [R1+0x668], R30 ;  /* 0x0006681e01007387 */ /* 0x0007e20000100a00 */
[----:B------:R-:W-:-:S02]  /*3bc00*/  IMAD.MOV.U32 R9, RZ, RZ, R5 ;  /* 0x000000ffff097224 */ /* 0x000fc400078e0005 */
[----:B------:R-:W-:Y:S02]  /*3bc10*/  IMAD R5, R59, 0x100, R58 ;  /* 0x000001003b057824 */ /* 0x000fe400078e023a */
[----:B------:R-:W-:Y:S02]  /*3bc20*/  IMAD R3, R61, 0x100, R60 ;  /* 0x000001003d037824 */ /* 0x000fe400078e023c */
[----:B------:R-:W-:Y:S01]  /*3bc30*/  IMAD R2, R48, 0x100, R46 ;  /* 0x0000010030027824 */ /* 0x000fe200078e022e */
[----:B------:R-:W-:Y:S02]  /*3bc40*/  F2FP.F16.E5M2.UNPACK_B R32, R4 ;  /* 0x00000004ff20723e */ /* 0x000fe400020004ff */
[----:B------:R-:W-:Y:S02]  /*3bc50*/  F2FP.F16.E5M2.UNPACK_B R10, R10 ;  /* 0x0000000aff0a723e */ /* 0x000fe400020004ff */
[----:B------:R-:W-:Y:S02]  /*3bc60*/  F2FP.F16.E5M2.UNPACK_B R33, R5 ;  /* 0x00000005ff21723e */ /* 0x000fe400020004ff */
[----:B------:R-:W-:-:S02]  /*3bc70*/  F2FP.F16.E5M2.UNPACK_B R34, R3 ;  /* 0x00000003ff22723e */ /* 0x000fc400020004ff */
[----:B------:R-:W-:Y:S02]  /*3bc80*/  F2FP.F16.E5M2.UNPACK_B R35, R2 ;  /* 0x00000002ff23723e */ /* 0x000fe400020004ff */
[----:B------:R-:W-:Y:S01]  /*3bc90*/  F2FP.F16.E5M2.UNPACK_B R11, R11 ;  /* 0x0000000bff0b723e */ /* 0x000fe200020004ff */
[----:B0-----:R-:W-:Y:S04]  /*3bca0*/  STL.64 [R1+0x680], R16 ;  /* 0x0006801001007387 */ /* 0x001fe80000100a00 */
[----:B--2---:R0:W-:Y:S04]  /*3bcb0*/  STL.64 [R1+0x670], R20 ;  /* 0x0006701401007387 */ /* 0x0041e80000100a00 */
[----:B------:R2:W-:Y:S04]  /*3bcc0*/  STL.64 [R1+0x678], R22 ;  /* 0x0006781601007387 */ /* 0x0005e80000100a00 */
[----:B------:R4:W-:Y:S04]  /*3bcd0*/  STL.64 [R1+0x688], R18 ;  /* 0x0006881201007387 */ /* 0x0009e80000100a00 */
[----:B-1----:R-:W4:Y:S04]  /*3bce0*/  LDL.LU.64 R28, [R1+0x330] ;  /* 0x00033000011c7983 */ /* 0x002f280000300a00 */
[----:B---3--:R-:W3:Y:S04]  /*3bcf0*/  LDL.LU.64 R30, [R1+0x338] ;  /* 0x00033800011e7983 */ /* 0x008ee80000300a00 */
[----:B0-----:R-:W3:Y:S04]  /*3bd00*/  LDL.LU.64 R20, [R1+0x340] ;  /* 0x0003400001147983 */ /* 0x001ee80000300a00 */
[----:B--2---:R-:W2:Y:S04]  /*3bd10*/  LDL.LU.64 R22, [R1+0x348] ;  /* 0x0003480001167983 */ /* 0x004ea80000300a00 */
[----:B------:R-:W2:Y:S04]  /*3bd20*/  LDL.LU R54, [R1+0x130] ;  /* 0x0001300001367983 */ /* 0x000ea80000300800 */
[----:B------:R-:W2:Y:S04]  /*3bd30*/  LDL.LU R56, [R1+0x12c] ;  /* 0x00012c0001387983 */ /* 0x000ea80000300800 */
[----:B------:R-:W2:Y:S04]  /*3bd40*/  LDL.LU R57, [R1+0x138] ;  /* 0x0001380001397983 */ /* 0x000ea80000300800 */
[----:B------:R-:W2:Y:S04]  /*3bd50*/  LDL.LU R55, [R1+0x134] ;  /* 0x0001340001377983 */ /* 0x000ea80000300800 */
[----:B------:R-:W2:Y:S04]  /*3bd60*/  LDL.LU R53, [R1+0x148] ;  /* 0x0001480001357983 */ /* 0x000ea80000300800 */
[----:B------:R-:W2:Y:S04]  /*3bd70*/  LDL.LU R27, [R1+0x140] ;  /* 0x00014000011b7983 */ /* 0x000ea80000300800 */
[----:B------:R-:W2:Y:S04]  /*3bd80*/  LDL.LU R48, [R1+0x16c] ;  /* 0x00016c0001307983 */ /* 0x000ea80000300800 */
[----:B------:R-:W2:Y:S01]  /*3bd90*/  LDL.LU R50, [R1+0x168] ;  /* 0x0001680001327983 */ /* 0x000ea20000300800 */
[----:B------:R-:W-:-:S02]  /*3bda0*/  F2FP.F16.E5M2.UNPACK_B R8, R8 ;  /* 0x00000008ff08723e */ /* 0x000fc400020004ff */
[----:B------:R-:W-:Y:S01]  /*3bdb0*/  F2FP.F16.E5M2.UNPACK_B R9, R9 ;  /* 0x00000009ff09723e */ /* 0x000fe200020004ff */
[----:B------:R-:W-:Y:S04]  /*3bdc0*/  STL [R1+0x2888], R0 ;  /* 0x0028880001007387 */ /* 0x000fe80000100800 */
[----:B------:R-:W2:Y:S04]  /*3bdd0*/  LDL.LU.64 R16, [R1+0x310] ;  /* 0x0003100001107983 */ /* 0x000ea80000300a00 */
[----:B----4-:R-:W4:Y:S01]  /*3bde0*/  LDL.LU.64 R18, [R1+0x318] ;  /* 0x0003180001127983 */ /* 0x010f220000300a00 */
[----:B------:R-:W-:-:S02]  /*3bdf0*/  F2FP.F16.E5M2.UNPACK_B R6, R6 ;  /* 0x00000006ff06723e */ /* 0x000fc400020004ff */
[----:B------:R-:W-:Y:S01]  /*3be00*/  F2FP.F16.E5M2.UNPACK_B R7, R7 ;  /* 0x00000007ff07723e */ /* 0x000fe200020004ff */
[C---:B---3--:R-:W-:Y:S01]  /*3be10*/  HMMA.16816.F32 R44, R32.reuse, R10, R28 ;  /* 0x0000000a202c723c */ /* 0x048fe2000000181c */
[----:B------:R-:W3:Y:S04]  /*3be20*/  LDL.LU.64 R28, [R1+0x700] ;  /* 0x00070000011c7983 */ /* 0x000ee80000300a00 */
[----:B------:R-:W3:Y:S01]  /*3be30*/  LDL.LU.64 R30, [R1+0x708] ;  /* 0x00070800011e7983 */ /* 0x000ee20000300a00 */
[----:B--2---:R-:W-:Y:S03]  /*3be40*/  HMMA.16816.F32 R20, R32, R8, R20 ;  /* 0x000000082014723c */ /* 0x004fe60000001814 */
[----:B------:R-:W2:Y:S04]  /*3be50*/  LDL.LU.64 R40, [R1+0x850] ;  /* 0x0008500001287983 */ /* 0x000ea80000300a00 */
[----:B------:R-:W2:Y:S01]  /*3be60*/  LDL.LU.64 R42, [R1+0x858] ;  /* 0x00085800012a7983 */ /* 0x000ea20000300a00 */
[----:B------:R-:W-:-:S02]  /*3be70*/  F2FP.F16.E5M2.UNPACK_B R4, R13 ;  /* 0x0000000dff04723e */ /* 0x000fc400020004ff */
[----:B------:R-:W-:Y:S01]  /*3be80*/  F2FP.F16.E5M2.UNPACK_B R5, R12 ;  /* 0x0000000cff05723e */ /* 0x000fe200020004ff */
[----:B------:R-:W-:-:S06]  /*3be90*/  IMAD R13, R56, 0x100, R54 ;  /* 0x00000100380d7824 */ /* 0x000fcc00078e0236 */
[----:B------:R-:W-:Y:S01]  /*3bea0*/  STL.64 [R1+0x3468], R46 ;  /* 0x0034682e01007387 */ /* 0x000fe20000100a00 */
[----:B------:R-:W-:-:S03]  /*3beb0*/  IMAD R12, R55, 0x100, R57 ;  /* 0x00000100370c7824 */ /* 0x000fc600078e0239 */
[----:B------:R-:W-:Y:S04]  /*3bec0*/  STL.64 [R1+0x3460], R44 ;  /* 0x0034602c01007387 */ /* 0x000fe80000100a00 */
[----:B------:R-:W-:Y:S01]  /*3bed0*/  STL.64 [R1+0x34f8], R10 ;  /* 0x0034f80a01007387 */ /* 0x000fe20000100a00 */
[----:B------:R-:W-:Y:S01]  /*3bee0*/  F2FP.F16.E5M2.UNPACK_B R2, R25 ;  /* 0x00000019ff02723e */ /* 0x000fe200020004ff */
[----:B------:R-:W-:Y:S02]  /*3bef0*/  IMAD R14, R27, 0x100, R53 ;  /* 0x000001001b0e7824 */ /* 0x000fe400078e0235 */
[----:B------:R0:W-:Y:S04]  /*3bf00*/  STL.64 [R1+0x34f0], R8 ;  /* 0x0034f00801007387 */ /* 0x0001e80000100a00 */
[----:B------:R-:W-:Y:S04]  /*3bf10*/  STL.64 [R1+0x3478], R22 ;  /* 0x0034781601007387 */ /* 0x000fe80000100a00 */
[----:B------:R-:W-:Y:S01]  /*3bf20*/  STL.64 [R1+0x3470], R20 ;  /* 0x0034701401007387 */ /* 0x000fe20000100a00 */
[----:B----4-:R-:W-:-:S15]  /*3bf30*/  HMMA.16816.F32 R16, R32, R6, R16 ;  /* 0x000000062010723c */ /* 0x010fde0000001810 */
[----:B------:R-:W-:-:S08]  /*3bf40*/  NOP ;  /* 0x0000000000007918 */ /* 0x000fd00000000000 */
[----:B------:R1:W-:Y:S04]  /*3bf50*/  STL [R1+0x345c], R17 ;  /* 0x00345c1101007387 */ /* 0x0003e80000100800 */
[----:B------:R4:W-:Y:S04]  /*3bf60*/  STL [R1+0x3458], R18 ;  /* 0x0034581201007387 */ /* 0x0009e80000100800 */
[----:B------:R4:W-:Y:S04]  /*3bf70*/  STL [R1+0x3454], R19 ;  /* 0x0034541301007387 */ /* 0x0009e80000100800 */
[----:B0-----:R-:W4:Y:S04]  /*3bf80*/  LDL.LU.64 R8, [R1+0x840] ;  /* 0x0008400001087983 */ /* 0x001f280000300a00 */
[----:B------:R-:W4:Y:S01]  /*3bf90*/  LDL.LU.64 R10, [R1+0x848] ;  /* 0x00084800010a7983 */ /* 0x000f220000300a00 */
[----:B------:R-:W-:Y:S01]  /*3bfa0*/  F2FP.F16.E5M2.UNPACK_B R3, R24 ;  /* 0x00000018ff03723e */ /* 0x000fe200020004ff */
[----:B------:R-:W-:Y:S01]  /*3bfb0*/  IMAD R27, R50, 0x100, R48 ;  /* 0x00000100321b7824 */ /* 0x000fe200078e0230 */
[----:B------:R-:W-:-:S02]  /*3bfc0*/  F2FP.F16.E5M2.UNPACK_B R24, R13 ;  /* 0x0000000dff18723e */ /* 0x000fc400020004ff */
[----:B------:R-:W-:Y:S02]  /*3bfd0*/  F2FP.F16.E5M2.UNPACK_B R25, R12 ;  /* 0x0000000cff19723e */ /* 0x000fe400020004ff */
[----:B------:R-:W-:Y:S02]  /*3bfe0*/  F2FP.F16.E5M2.UNPACK_B R12, R39 ;  /* 0x00000027ff0c723e */ /* 0x000fe400020004ff */
[----:B------:R-:W-:Y:S01]  /*3bff0*/  F2FP.F16.E5M2.UNPACK_B R13, R26 ;  /* 0x0000001aff0d723e */ /* 0x000fe200020004ff */
[C---:B---3--:R-:W-:Y:S06]  /*3c000*/  HMMA.16816.F32 R28, R32.reuse, R4, R28 ;  /* 0x00000004201c723c */ /* 0x048fec000000181c */
[----:B--2---:R-:W-:-:S15]  /*3c010*/  HMMA.16816.F32 R56, R32, R2, R40 ;  /* 0x000000022038723c */ /* 0x004fde0000001828 */
[----:B------:R-:W-:-:S02]  /*3c020*/  NOP ;  /* 0x0000000000007918 */ /* 0x000fc40000000000 */
[----:B------:R0:W-:Y:S04]  /*3c030*/  STL [R1+0x3450], R31 ;  /* 0x0034501f01007387 */ /* 0x0001e80000100800 */
[----:B------:R-:W2:Y:S04]  /*3c040*/  LDL.LU R55, [R1+0x224] ;  /* 0x0002240001377983 */ /* 0x000ea80000300800 */
[----:B------:R-:W2:Y:S04]  /*3c050*/  LDL.LU R53, [R1+0x220] ;  /* 0x0002200001357983 */ /* 0x000ea80000300800 */
[----:B------:R-:W3:Y:S04]  /*3c060*/  LDL.LU R48, [R1+0x234] ;  /* 0x0002340001307983 */ /* 0x000ee80000300800 */
[----:B------:R-:W3:Y:S01]  /*3c070*/  LDL.LU R50, [R1+0x22c] ;  /* 0x00022c0001327983 */ /* 0x000ee20000300800 */
[----:B------:R-:W-:-:S02]  /*3c080*/  F2FP.F16.E5M2.UNPACK_B R26, R14 ;  /* 0x0000000eff1a723e */ /* 0x000fc400020004ff */
[----:B------:R-:W-:Y:S01]  /*3c090*/  F2FP.F16.E5M2.UNPACK_B R14, R38 ;  /* 0x00000026ff0e723e */ /* 0x000fe200020004ff */
[----:B------:R-:W-:Y:S01]  /*3c0a0*/  STL.64 [R1+0x3488], R58 ;  /* 0x0034883a01007387 */ /* 0x000fe20000100a00 */
[----:B------:R-:W-:Y:S02]  /*3c0b0*/  F2FP.F16.E5M2.UNPACK_B R15, R15 ;  /* 0x0000000fff0f723e */ /* 0x000fe400020004ff */
[----:B------:R-:W-:Y:S01]  /*3c0c0*/  F2FP.F16.E5M2.UNPACK_B R40, R37 ;  /* 0x00000025ff28723e */ /* 0x000fe200020004ff */
[----:B------:R0:W-:Y:S01]  /*3c0d0*/  STL.64 [R1+0x3480], R56 ;  /* 0x0034803801007387 */ /* 0x0001e20000100a00 */
[----:B------:R-:W-:Y:S01]  /*3c0e0*/  F2FP.F16.E5M2.UNPACK_B R41, R36 ;  /* 0x00000024ff29723e */ /* 0x000fe200020004ff */
[----:B----4-:R-:W-:-:S15]  /*3c0f0*/  HMMA.16816.F32 R8, R32, R12, R8 ;  /* 0x0000000c2008723c */ /* 0x010fde0000001808 */
[----:B------:R-:W-:-:S09]  /*3c100*/  NOP ;  /* 0x0000000000007918 */ /* 0x000fd20000000000 */
[----:B-1----:R-:W-:Y:S02]  /*3c110*/  IMAD.MOV.U32 R17, RZ, RZ, R8 ;  /* 0x000000ffff117224 */ /* 0x002fe400078e0008 */
[----:B------:R-:W-:Y:S02]  /*3c120*/  IMAD.MOV.U32 R18, RZ, RZ, R9 ;  /* 0x000000ffff127224 */ /* 0x000fe400078e0009 */
[----:B------:R-:W-:Y:S01]  /*3c130*/  IMAD.MOV.U32 R19, RZ, RZ, R10 ;  /* 0x000000ffff137224 */ /* 0x000fe200078e000a */
[----:B------:R-:W4:Y:S01]  /*3c140*/  LDL.LU.64 R8, [R1+0x770] ;  /* 0x0007700001087983 */ /* 0x000f220000300a00 */
[----:B0-----:R-:W-:-:S03]  /*3c150*/  IMAD.MOV.U32 R31, RZ, RZ, R11 ;  /* 0x000000ffff1f7224 */ /* 0x001fc600078e000b */
[----:B------:R-:W4:Y:S04]  /*3c160*/  LDL.LU.64 R10, [R1+0x778] ;  /* 0x00077800010a7983 */ /* 0x000f280000300a00 */
[----:B------:R-:W2:Y:S04]  /*3c170*/  LDL.LU.64 R20, [R1+0x6d0] ;  /* 0x0006d00001147983 */ /* 0x000ea80000300a00 */
[----:B------:R-:W2:Y:S04]  /*3c180*/  LDL.LU.64 R22, [R1+0x6d8] ;  /* 0x0006d80001167983 */ /* 0x000ea80000300a00 */
[----:B------:R-:W3:Y:S04]  /*3c190*/  LDL.LU.64 R56, [R1+0x6c0] ;  /* 0x0006c00001387983 */ /* 0x000ee80000300a00 */
[----:B------:R-:W3:Y:S04]  /*3c1a0*/  LDL.LU.64 R58, [R1+0x6c8] ;  /* 0x0006c800013a7983 */ /* 0x000ee80000300a00 */
[----:B------:R-:W2:Y:S04]  /*3c1b0*/  LDL.LU.64 R44, [R1+0x6b0] ;  /* 0x0006b000012c7983 */ /* 0x000ea80000300a00 */
[----:B------:R-:W2:Y:S04]  /*3c1c0*/  LDL.LU.64 R46, [R1+0x6b8] ;  /* 0x0006b800012e7983 */ /* 0x000ea80000300a00 */
[----:B------:R-:W2:Y:S04]  /*3c1d0*/  LDL.LU R38, [R1+0x250] ;  /* 0x0002500001267983 */ /* 0x000ea80000300800 */
[----:B------:R-:W2:Y:S04]  /*3c1e0*/  LDL.LU R42, [R1+0x24c] ;  /* 0x00024c00012a7983 */ /* 0x000ea80000300800 */
[----:B------:R-:W2:Y:S04]  /*3c1f0*/  LDL.LU R43, [R1+0x260] ;  /* 0x00026000012b7983 */ /* 0x000ea80000300800 */
[----:B------:R-:W2:Y:S04]  /*3c200*/  LDL.LU R39, [R1+0x25c] ;  /* 0x00025c0001277983 */ /* 0x000ea80000300800 */
[----:B------:R-:W-:Y:S04]  /*3c210*/  STL.64 [R1+0x34a8], R30 ;  /* 0x0034a81e01007387 */ /* 0x000fe80000100a00 */
[----:B------:R0:W-:Y:S04]  /*3c220*/  STL.64 [R1+0x34a0], R28 ;  /* 0x0034a01c01007387 */ /* 0x0001e80000100a00 */
[----:B0-----:R-:W3:Y:S04]  /*3c230*/  LDL.LU.64 R28, [R1+0x6e0] ;  /* 0x0006e000011c7983 */ /* 0x001ee80000300a00 */
[----:B------:R-:W3:Y:S04]  /*3c240*/  LDL.LU.64 R30, [R1+0x6e8] ;  /* 0x0006e800011e7983 */ /* 0x000ee80000300a00 */
[----:B------:R-:W-:Y:S04]  /*3c250*/  STL.64 [R1+0x3498], R18 ;  /* 0x0034981201007387 */ /* 0x000fe80000100a00 */
[----:B------:R0:W-:Y:S04]  /*3c260*/  STL.64 [R1+0x3490], R16 ;  /* 0x0034901001007387 */ /* 0x0001e80000100a00 */
[----:B0-----:R-:W2:Y:S04]  /*3c270*/  LDL.LU.64 R16, [R1+0x6f0] ;  /* 0x0006f00001107983 */ /* 0x001ea80000300a00 */
[----:B------:R-:W2:Y:S01]  /*3c280*/  LDL.LU.64 R18, [R1+0x6f8] ;  /* 0x0006f80001127983 */ /* 0x000ea20000300a00 */
[----:B----4-:R-:W-:-:S15]  /*3c290*/  HMMA.16816.F32 R8, R32, R14, R8 ;  /* 0x0000000e2008723c */ /* 0x010fde0000001808 */
[----:B------:R-:W-:-:S08]  /*3c2a0*/  NOP ;  /* 0x0000000000007918 */ /* 0x000fd00000000000 */
[----:B------:R-:W-:Y:S04]  /*3c2b0*/  STL.64 [R1+0xb0], R8 ;  /* 0x0000b00801007387 */ /* 0x000fe80000100a00 */
[----:B------:R0:W-:Y:S04]  /*3c2c0*/  STL.64 [R1+0xb8], R10 ;  /* 0x0000b80a01007387 */ /* 0x0001e80000100a00 */
[----:B0-----:R-:W3:Y:S04]  /*3c2d0*/  LDL.LU.64 R10, [R1+0x34f8] ;  /* 0x0034f800010a7983 */ /* 0x001ee80000300a00 */
[----:B------:R-:W4:Y:S01]  /*3c2e0*/  LDL.LU.64 R8, [R1+0x34f0] ;  /* 0x0034f00001087983 */ /* 0x000f220000300a00 */
[----:B------:R-:W-:-:S03]  /*3c2f0*/  F2FP.F16.E5M2.UNPACK_B R27, R27 ;  /* 0x0000001bff1b723e */ /* 0x000fc600020004ff */
[----:B------:R-:W4:Y:S01]  /*3c300*/  LDL.LU R61, [R1+0x864] ;  /* 0x00086400013d7983 */ /* 0x000f220000300800 */
[----:B--2---:R-:W-:-:S15]  /*3c310*/  HMMA.16816.F32 R32, R32, R40, R16 ;  /* 0x000000282020723c */ /* 0x004fde0000001810 */
[----:B------:R-:W-:-:S08]  /*3c320*/  NOP ;  /* 0x0000000000007918 */ /* 0x000fd00000000000 */
[----:B------:R-:W-:Y:S04]  /*3c330*/  STL.64 [R1+0x80], R32 ;  /* 0x0000802001007387 */ /* 0x000fe80000100a00 */
[----:B------:R-:W-:Y:S04]  /*3c340*/  STL.64 [R1+0x88], R34 ;  /* 0x0000882201007387 */ /* 0x000fe80000100a00 */
[----:B------:R-:W2:Y:S01]  /*3c350*/  LDL.LU R36, [R1+0x860] ;  /* 0x0008600001247983 */ /* 0x000ea20000300800 */
[----:B---3--:R-:W-:-:S15]  /*3c360*/  HMMA.16816.F32 R16, R24, R10, R28 ;  /* 0x0000000a1810723c */ /* 0x008fde000000181c */
[----:B------:R-:W-:-:S08]  /*3c370*/  NOP ;  /* 0x0000000000007918 */ /* 0x000fd00000000000 */
[----:B------:R-:W-:Y:S04]  /*3c380*/  STL.64 [R1+0x70], R16 ;  /* 0x0000701001007387 */ /* 0x000fe80000100a00 */
[----:B------:R4:W-:Y:S04]  /*3c390*/  STL.64 [R1+0x78], R18 ;  /* 0x0000781201007387 */ /* 0x0009e80000100a00 */
[----:B------:R-:W3:Y:S01]  /*3c3a0*/  LDL.LU R60, [R1+0x86c] ;  /* 0x00086c00013c7983 */ /* 0x000ee20000300800 */
[C---:B------:R-:W-:Y:S03]  /*3c3b0*/  HMMA.16816.F32 R28, R24.reuse, R6, R56 ;  /* 0x00000006181c723c */ /* 0x040fe60000001838 */
[----:B------:R-:W3:Y:S03]  /*3c3c0*/  LDL.LU R37, [R1+0x868] ;  /* 0x0008680001257983 */ /* 0x000ee60000300800 */
[----:B----4-:R-:W-:Y:S01]  /*3c3d0*/  HMMA.16816.F32 R16, R24, R8, R20 ;  /* 0x000000081810723c */ /* 0x010fe20000001814 */
[----:B------:R-:W4:Y:S04]  /*3c3e0*/  LDL.LU.64 R20, [R1+0x830] ;  /* 0x0008300001147983 */ /* 0x000f280000300a00 */
[----:B------:R-:W4:-:S15]  /*3c3f0*/  LDL.LU.64 R22, [R1+0x838] ;  /* 0x0008380001167983 */ /* 0x000f1e0000300a00 */
[----:B------:R-:W-:-:S03]  /*3c400*/  NOP ;  /* 0x0000000000007918 */ /* 0x000fc60000000000 */
[----:B------:R-:W-:Y:S04]  /*3c410*/  STL.64 [R1+0x60], R16 ;  /* 0x0000601001007387 */ /* 0x000fe80000100a00 */
[----:B------:R0:W-:Y:S02]  /*3c420*/  STL.64 [R1+0x68], R18 ;  /* 0x0000681201007387 */ /* 0x0001e40000100a00 */
[----:B0-----:R-:W-:Y:S02]  /*3c430*/  HMMA.16816.F32 R16, R24, R4, R44 ;  /* 0x000000041810723c */ /* 0x001fe4000000182c */
[----:B------:R-:W-:Y:S04]  /*3c440*/  STL.64 [R1+0x50], R28 ;  /* 0x0000501c01007387 */ /* 0x000fe80000100a00 */
[----:B------:R-:W-:-:S15]  /*3c450*/  STL.64 [R1+0x58], R30 ;  /* 0x0000581e01007387 */ /* 0x000fde0000100a00 */
[----:B------:R-:W-:-:S02]  /*3c460*/  NOP ;  /* 0x0000000000007918 */ /* 0x000fc40000000000 */
[----:B------:R0:W-:Y:S04]  /*3c470*/  STL.64 [R1+0x40], R16 ;  /* 0x0000401001007387 */ /* 0x0001e80000100a00 */
[----:B------:R1:W-:Y:S04]  /*3c480*/  STL.64 [R1+0x48], R18 ;  /* 0x0000481201007387 */ /* 0x0003e80000100a00 */
[----:B0-----:R-:W2:Y:S04]  /*3c490*/  LDL.LU.64 R16, [R1+0x820] ;  /* 0x0008200001107983 */ /* 0x001ea80000300a00 */
[----:B-1----:R-:W2:Y:S01]  /*3c4a0*/  LDL.LU.64 R18, [R1+0x828] ;  /* 0x0008280001127983 */ /* 0x002ea20000300a00 */
[----:B------:R-:W-:-:S03]  /*3c4b0*/  IMAD R32, R53, 0x100, R55 ;  /* 0x0000010035207824 */ /* 0x000fc600078e0237 */
[----:B------:R-:W3:Y:S01]  /*3c4c0*/  LDL.LU.64 R56, [R1+0x760] ;  /* 0x0007600001387983 */ /* 0x000ee20000300a00 */
[----:B------:R-:W-:-:S03]  /*3c4d0*/  IMAD R33, R50, 0x100, R48 ;  /* 0x0000010032217824 */ /* 0x000fc600078e0230 */
[----:B------:R-:W3:Y:S04]  /*3c4e0*/  LDL.LU.64 R58, [R1+0x768] ;  /* 0x00076800013a7983 */ /* 0x000ee80000300a00 */
[----:B------:R-:W3:Y:S04]  /*3c4f0*/  LDL.LU.64 R52, [R1+0x6a0] ;  /* 0x0006a00001347983 */ /* 0x000ee80000300a00 */
[----:B------:R-:W3:Y:S04]  /*3c500*/  LDL.LU.64 R54, [R1+0x6a8] ;  /* 0x0006a80001367983 */ /* 0x000ee80000300a00 */
[----:B------:R-:W3:Y:S04]  /*3c510*/  LDL.LU.64 R48, [R1+0x600] ;  /* 0x0006000001307983 */ /* 0x000ee80000300a00 */
[----:B------:R-:W3:Y:S04]  /*3c520*/  LDL.LU.64 R50, [R1+0x608] ;  /* 0x0006080001327983 */ /* 0x000ee80000300a00 */
[----:B------:R-:W3:Y:S04]  /*3c530*/  LDL.LU.64 R44, [R1+0x5f0] ;  /* 0x0005f000012c7983 */ /* 0x000ee80000300a00 */
[----:B------:R-:W3:Y:S04]  /*3c540*/  LDL.LU.64 R46, [R1+0x5f8] ;  /* 0x0005f800012e7983 */ /* 0x000ee80000300a00 */
[----:B------:R-:W3:Y:S04]  /*3c550*/  LDL.LU.64 R28, [R1+0x5e0] ;  /* 0x0005e000011c7983 */ /* 0x000ee80000300a00 */
[----:B------:R-:W3:Y:S01]  /*3c560*/  LDL.LU.64 R30, [R1+0x5e8] ;  /* 0x0005e800011e7983 */ /* 0x000ee20000300a00 */
[----:B----4-:R-:W-:-:S15]  /*3c570*/  HMMA.16816.F32 R20, R24, R2, R20 ;  /* 0x000000021814723c */ /* 0x010fde0000001814 */
[----:B------:R-:W-:-:S08]  /*3c580*/  NOP ;  /* 0x0000000000007918 */ /* 0x000fd00000000000 */
[----:B------:R0:W-:Y:S04]  /*3c590*/  STL.64 [R1+0x30], R20 ;  /* 0x0000301401007387 */ /* 0x0001e80000100a00 */
[----:B------:R1:W-:Y:S04]  /*3c5a0*/  STL.64 [R1+0x38], R22 ;  /* 0x0000381601007387 */ /* 0x0003e80000100a00 */
[----:B0-----:R-:W4:Y:S04]  /*3c5b0*/  LDL.LU.64 R20, [R1+0x5d0] ;  /* 0x0005d00001147983 */ /* 0x001f280000300a00 */
[----:B-1----:R-:W4:Y:S01]  /*3c5c0*/  LDL.LU.64 R22, [R1+0x5d8] ;  /* 0x0005d80001167983 */ /* 0x002f220000300a00 */
[----:B--2---:R-:W-:-:S15]  /*3c5d0*/  HMMA.16816.F32 R16, R24, R12, R16 ;  /* 0x0000000c1810723c */ /* 0x004fde0000001810 */
[----:B------:R-:W-:-:S08]  /*3c5e0*/  NOP ;  /* 0x0000000000007918 */ /* 0x000fd00000000000 */
[----:B------:R0:W-:Y:S04]  /*3c5f0*/  STL.64 [R1+0xa0], R16 ;  /* 0x0000a01001007387 */ /* 0x0001e80000100a00 */
[----:B------:R1:W-:Y:S04]  /*3c600*/  STL.64 [R1+0xa8], R18 ;  /* 0x0000a81201007387 */ /* 0x0003e80000100a00 */
[----:B0-----:R-:W2:Y:S04]  /*3c610*/  LDL.LU.64 R16, [R1+0x810] ;  /* 0x0008100001107983 */ /* 0x001ea80000300a00 */
[----:B-1----:R-:W2:Y:S01]  /*3c620*/  LDL.LU.64 R18, [R1+0x818] ;  /* 0x0008180001127983 */ /* 0x002ea20000300a00 */
[----:B------:R-:W-:-:S02]  /*3c630*/  IMAD R34, R42, 0x100, R38 ;  /* 0x000001002a227824 */ /* 0x000fc400078e0226 */
[----:B------:R-:W-:Y:S01]  /*3c640*/  IMAD R35, R39, 0x100, R43 ;  /* 0x0000010027237824 */ /* 0x000fe200078e022b */
[----:B------:R-:W-:Y:S02]  /*3c650*/  F2FP.F16.E5M2.UNPACK_B R32, R32 ;  /* 0x00000020ff20723e */ /* 0x000fe400020004ff */
[----:B------:R-:W-:Y:S02]  /*3c660*/  F2FP.F16.E5M2.UNPACK_B R33, R33 ;  /* 0x00000021ff21723e */ /* 0x000fe400020004ff */
[----:B------:R-:W-:Y:S02]  /*3c670*/  F2FP.F16.E5M2.UNPACK_B R34, R34 ;  /* 0x00000022ff22723e */ /* 0x000fe400020004ff */
[----:B------:R-:W-:Y:S01]  /*3c680*/  F2FP.F16.E5M2.UNPACK_B R35, R35 ;  /* 0x00000023ff23723e */ /* 0x000fe200020004ff */
[C---:B---3--:R-:W-:Y:S06]  /*3c690*/  HMMA.16816.F32 R56, R24.reuse, R14, R56 ;  /* 0x0000000e1838723c */ /* 0x048fec0000001838 */
[----:B------:R-:W-:Y:S06]  /*3c6a0*/  HMMA.16816.F32 R52, R24, R40, R52 ;  /* 0x000000281834723c */ /* 0x000fec0000001834 */
[C---:B------:R-:W-:Y:S06]  /*3c6b0*/  HMMA.16816.F32 R48, R32.reuse, R10, R48 ;  /* 0x0000000a2030723c */ /* 0x040fec0000001830 */
[C---:B------:R-:W-:Y:S05]  /*3c6c0*/  HMMA.16816.F32 R24, R32.reuse, R8, R44 ;  /* 0x000000082018723c */ /* 0x040fea000000182c */
[----:B------:R-:W-:Y:S04]  /*3c6d0*/  STL.64 [R1+0x90], R56 ;  /* 0x0000903801007387 */ /* 0x000fe80000100a00 */
[----:B------:R-:W-:Y:S04]  /*3c6e0*/  STL.64 [R1+0x98], R58 ;  /* 0x0000983a01007387 */ /* 0x000fe80000100a00 */
[----:B------:R-:W-:Y:S04]  /*3c6f0*/  STL.64 [R1+0x20], R52 ;  /* 0x0000203401007387 */ /* 0x000fe80000100a00 */
[----:B------:R0:W-:Y:S04]  /*3c700*/  STL.64 [R1+0x28], R54 ;  /* 0x0000283601007387 */ /* 0x0001e80000100a00 */
[----:B------:R-:W-:Y:S04]  /*3c710*/  STL.64 [R1+0x10], R48 ;  /* 0x0000103001007387 */ /* 0x000fe80000100a00 */
[----:B------:R4:W-:Y:S01]  /*3c720*/  STL.64 [R1+0x18], R50 ;  /* 0x0000183201007387 */ /* 0x0009e20000100a00 */
[C---:B0-----:R-:W-:Y:S03]  /*3c730*/  HMMA.16816.F32 R52, R32.reuse, R6, R28 ;  /* 0x000000062034723c */ /* 0x041fe6000000181c */
[----:B------:R-:W3:Y:S04]  /*3c740*/  LDL.LU R38, [R1+0x874] ;  /* 0x0008740001267983 */ /* 0x000ee80000300800 */
[----:B------:R-:W-:Y:S04]  /*3c750*/  STL.64 [R1], R24 ;  /* 0x0000001801007387 */ /* 0x000fe80000100a00 */
[----:B------:R2:W-:Y:S04]  /*3c760*/  STL.64 [R1+0x8], R26 ;  /* 0x0000081a01007387 */ /* 0x0005e80000100a00 */
[----:B------:R-:W3:Y:S04]  /*3c770*/  LDL.LU R42, [R1+0x870] ;  /* 0x00087000012a7983 */ /* 0x000ee80000300800 */
[----:B------:R-:W3:Y:S04]  /*3c780*/  LDL.LU R43, [R1+0x87c] ;  /* 0x00087c00012b7983 */ /* 0x000ee80000300800 */
[----:B------:R-:W3:Y:S04]  /*3c790*/  LDL.LU R39, [R1+0x878] ;  /* 0x0008780001277983 */ /* 0x000ee80000300800 */
[----:B------:R-:W-:Y:S04]  /*3c7a0*/  STL.64 [R1+0x33c0], R54 ;  /* 0x0033c03601007387 */ /* 0x000fe80000100a00 */
[----:B------:R0:W-:Y:S01]  /*3c7b0*/  STL.64 [R1+0x33b8], R52 ;  /* 0x0033b83401007387 */ /* 0x0001e20000100a00 */
[----:B----4-:R-:W-:-:S15]  /*3c7c0*/  HMMA.16816.F32 R48, R32, R4, R20 ;  /* 0x000000042030723c */ /* 0x010fde0000001814 */
[----:B------:R-:W-:-:S08]  /*3c7d0*/  NOP ;  /* 0x0000000000007918 */ /* 0x000fd00000000000 */
[----:B------:R-:W-:Y:S04]  /*3c7e0*/  STL.64 [R1+0x33d0], R50 ;  /* 0x0033d03201007387 */ /* 0x000fe80000100a00 */
[----:B------:R1:W-:Y:S01]  /*3c7f0*/  STL.64 [R1+0x33c8], R48 ;  /* 0x0033c83001007387 */ /* 0x0003e20000100a00 */
[----:B--2---:R-:W-:Y:S03]  /*3c800*/  HMMA.16816.F32 R24, R32, R2, R16 ;  /* 0x000000022018723c */ /* 0x004fe60000001810 */
[----:B------:R-:W2:Y:S04]  /*3c810*/  LDL.LU.64 R16, [R1+0x800] ;  /* 0x0008000001107983 */ /* 0x000ea80000300a00 */
[----:B------:R-:W2:Y:S04]  /*3c820*/  LDL.LU.64 R18, [R1+0x808] ;  /* 0x0008080001127983 */ /* 0x000ea80000300a00 */
[----:B------:R-:W4:Y:S04]  /*3c830*/  LDL.LU.64 R56, [R1+0x5c0] ;  /* 0x0005c00001387983 */ /* 0x000f280000300a00 */
[----:B------:R-:W4:Y:S04]  /*3c840*/  LDL.LU.64 R58, [R1+0x5c8] ;  /* 0x0005c800013a7983 */ /* 0x000f280000300a00 */
[----:B0-----:R-:W4:Y:S04]  /*3c850*/  LDL.LU.64 R52, [R1+0x5b0] ;  /* 0x0005b00001347983 */ /* 0x001f280000300a00 */
[----:B------:R-:W4:Y:S04]  /*3c860*/  LDL.LU.64 R54, [R1+0x5b8] ;  /* 0x0005b80001367983 */ /* 0x000f280000300a00 */
[----:B-1----:R-:W4:Y:S04]  /*3c870*/  LDL.LU.64 R48, [R1+0x5a0] ;  /* 0x0005a00001307983 */ /* 0x002f280000300a00 */
[----:B------:R-:W4:Y:S04]  /*3c880*/  LDL.LU.64 R50, [R1+0x5a8] ;  /* 0x0005a80001327983 */ /* 0x000f280000300a00 */
        /* <DEDUP_REMOVED lines=8> */
[----:B------:R-:W-:Y:S04]  /*3c910*/  STL.64 [R1+0x33e0], R26 ;  /* 0x0033e01a01007387 */ /* 0x000fe80000100a00 */
[----:B------:R0:W-:Y:S04]  /*3c920*/  STL.64 [R1+0x33d8], R24 ;  /* 0x0033d81801007387 */ /* 0x0001e80000100a00 */
[----:B0-----:R-:W4:Y:S04]  /*3c930*/  LDL.LU.64 R24, [R1+0x750] ;  /* 0x0007500001187983 */ /* 0x001f280000300a00 */
[----:B------:R-:W4:Y:S04]  /*3c940*/  LDL.LU.64 R26, [R1+0x758] ;  /* 0x00075800011a7983 */ /* 0x000f280000300a00 */
[----:B------:R-:W4:Y:S04]  /*3c950*/  LDL.LU.64 R28, [R1+0x590] ;  /* 0x00059000011c7983 */ /* 0x000f280000300a00 */
[----:B------:R-:W4:Y:S01]  /*3c960*/  LDL.LU.64 R30, [R1+0x598] ;  /* 0x00059800011e7983 */ /* 0x000f220000300a00 */
[----:B------:R-:W-:-:S02]  /*3c970*/  IMAD R36, R36, 0x100, R61 ;  /* 0x0000010024247824 */ /* 0x000fc400078e023d */
[----:B------:R-:W-:Y:S02]  /*3c980*/  IMAD R37, R37, 0x100, R60 ;  /* 0x0000010025257824 */ /* 0x000fe400078e023c */
[----:B---3--:R-:W-:Y:S02]  /*3c990*/  IMAD R38, R42, 0x100, R38 ;  /* 0x000001002a267824 */ /* 0x008fe400078e0226 */
[----:B------:R-:W-:Y:S01]  /*3c9a0*/  IMAD R39, R39, 0x100, R43 ;  /* 0x0000010027277824 */ /* 0x000fe200078e022b */
[----:B------:R-:W-:Y:S02]  /*3c9b0*/  F2FP.F16.E5M2.UNPACK_B R36, R36 ;  /* 0x00000024ff24723e */ /* 0x000fe400020004ff */
[----:B------:R-:W-:Y:S02]  /*3c9c0*/  F2FP.F16.E5M2.UNPACK_B R37, R37 ;  /* 0x00000025ff25723e */ /* 0x000fe400020004ff */
[----:B------:R-:W-:Y:S02]  /*3c9d0*/  F2FP.F16.E5M2.UNPACK_B R38, R38 ;  /* 0x00000026ff26723e */ /* 0x000fe400020004ff */
[----:B------:R-:W-:Y:S01]  /*3c9e0*/  F2FP.F16.E5M2.UNPACK_B R39, R39 ;  /* 0x00000027ff27723e */ /* 0x000fe200020004ff */
[----:B--2---:R-:W-:-:S15]  /*3c9f0*/  HMMA.16816.F32 R16, R32, R12, R16 ;  /* 0x0000000c2010723c */ /* 0x004fde0000001810 */
[----:B------:R-:W-:-:S08]  /*3ca00*/  NOP ;  /* 0x0000000000007918 */ /* 0x000fd00000000000 */
[----:B------:R0:W-:Y:S04]  /*3ca10*/  STL.64 [R1+0xd0], R16 ;  /* 0x0000d01001007387 */ /* 0x0001e80000100a00 */
[----:B------:R1:W-:Y:S01]  /*3ca20*/  STL.64 [R1+0xd8], R18 ;  /* 0x0000d81201007387 */ /* 0x0003e20000100a00 */
[----:B----4-:R-:W-:Y:S03]  /*3ca30*/  HMMA.16816.F32 R52, R36, R10, R52 ;  /* 0x0000000a2434723c */ /* 0x010fe60000001834 */
[----:B0-----:R-:W2:Y:S04]  /*3ca40*/  LDL.LU.64 R16, [R1+0x580] ;  /* 0x0005800001107983 */ /* 0x001ea80000300a00 */
[----:B-1----:R-:W2:Y:S01]  /*3ca50*/  LDL.LU.64 R18, [R1+0x588] ;  /* 0x0005880001127983 */ /* 0x002ea20000300a00 */
[----:B------:R-:W-:-:S15]  /*3ca60*/  HMMA.16816.F32 R24, R32, R14, R24 ;  /* 0x0000000e2018723c */ /* 0x000fde0000001818 */
[----:B------:R-:W-:-:S08]  /*3ca70*/  NOP ;  /* 0x0000000000007918 */ /* 0x000fd00000000000 */
[----:B------:R-:W-:Y:S04]  /*3ca80*/  STL.64 [R1+0x100], R24 ;  /* 0x0001001801007387 */ /* 0x000fe80000100a00 */
[----:B------:R0:W-:Y:S02]  /*3ca90*/  STL.64 [R1+0x108], R26 ;  /* 0x0001081a01007387 */ /* 0x0001e40000100a00 */
[----:B0-----:R-:W-:-:S15]  /*3caa0*/  HMMA.16816.F32 R24, R32, R40, R56 ;  /* 0x000000282018723c */ /* 0x001fde0000001838 */
[----:B------:R-:W-:-:S08]  /*3cab0*/  NOP ;  /* 0x0000000000007918 */ /* 0x000fd00000000000 */
[----:B------:R0:W-:Y:S04]  /*3cac0*/  STL.64 [R1+0xf0], R24 ;  /* 0x0000f01801007387 */ /* 0x0001e80000100a00 */
[----:B------:R1:W-:Y:S04]  /*3cad0*/  STL.64 [R1+0xf8], R26 ;  /* 0x0000f81a01007387 */ /* 0x0003e80000100a00 */
[----:B0-----:R-:W3:Y:S04]  /*3cae0*/  LDL.LU.64 R24, [R1+0x7f0] ;  /* 0x0007f00001187983 */ /* 0x001ee80000300a00 */
[----:B------:R-:W-:Y:S04]  /*3caf0*/  STL.64 [R1+0x110], R52 ;  /* 0x0001103401007387 */ /* 0x000fe80000100a00 */
[----:B------:R-:W-:Y:S04]  /*3cb00*/  STL.64 [R1+0x118], R54 ;  /* 0x0001183601007387 */ /* 0x000fe80000100a00 */
[----:B-1----:R-:W3:Y:S01]  /*3cb10*/  LDL.LU.64 R26, [R1+0x7f8] ;  /* 0x0007f800011a7983 */ /* 0x002ee20000300a00 */
[----:B------:R-:W-:-:S15]  /*3cb20*/  HMMA.16816.F32 R32, R36, R8, R48 ;  /* 0x000000082420723c */ /* 0x000fde0000001830 */
[----:B------:R-:W-:-:S08]  /*3cb30*/  NOP ;  /* 0x0000000000007918 */ /* 0x000fd00000000000 */
[----:B------:R-:W-:Y:S04]  /*3cb40*/  STL.64 [R1+0x120], R32 ;  /* 0x0001202001007387 */ /* 0x000fe80000100a00 */
[----:B------:R-:W-:Y:S04]  /*3cb50*/  STL.64 [R1+0x128], R34 ;  /* 0x0001282201007387 */ /* 0x000fe80000100a00 */
[----:B------:R-:W-:Y:S04]  /*3cb60*/  STL.64 [R1+0x34e8], R10 ;  /* 0x0034e80a01007387 */ /* 0x000fe80000100a00 */
[----:B------:R0:W-:Y:S04]  /*3cb70*/  STL.64 [R1+0x34e0], R8 ;  /* 0x0034e00801007387 */ /* 0x0001e80000100a00 */
[----:B------:R-:W4:Y:S04]  /*3cb80*/  LDL.LU R59, [R1+0x8ac] ;  /* 0x0008ac00013b7983 */ /* 0x000f280000300800 */
[----:B------:R-:W4:Y:S01]  /*3cb90*/  LDL.LU R20, [R1+0x8a8] ;  /* 0x0008a80001147983 */ /* 0x000f220000300800 */
[----:B0-----:R-:W-:-:S15]  /*3cba0*/  HMMA.16816.F32 R8, R36, R6, R28 ;  /* 0x000000062408723c */ /* 0x001fde000000181c */
[----:B------:R-:W-:-:S08]  /*3cbb0*/  NOP ;  /* 0x0000000000007918 */ /* 0x000fd00000000000 */
[----:B------:R-:W-:Y:S04]  /*3cbc0*/  STL.64 [R1+0x140], R8 ;  /* 0x0001400801007387 */ /* 0x000fe80000100a00 */
[----:B------:R2:W-:Y:S04]  /*3cbd0*/  STL.64 [R1+0x148], R10 ;  /* 0x0001480a01007387 */ /* 0x0005e80000100a00 */
[----:B------:R-:W4:Y:S04]  /*3cbe0*/  LDL.LU R61, [R1+0x8b4] ;  /* 0x0008b400013d7983 */ /* 0x000f280000300800 */
[----:B------:R-:W4:Y:S04]  /*3cbf0*/  LDL.LU R60, [R1+0x8b0] ;  /* 0x0008b000013c7983 */ /* 0x000f280000300800 */
[----:B------:R-:W4:Y:S04]  /*3cc00*/  LDL.LU R42, [R1+0x8bc] ;  /* 0x0008bc00012a7983 */ /* 0x000f280000300800 */
[----:B------:R-:W4:Y:S01]  /*3cc10*/  LDL.LU R43, [R1+0x8b8] ;  /* 0x0008b800012b7983 */ /* 0x000f220000300800 */
[----:B------:R-:W-:Y:S01]  /*3cc20*/  IMAD R32, R22, 0x100, R21 ;  /* 0x0000010016207824 */ /* 0x000fe200078e0215 */
[----:B--2---:R-:W-:Y:S02]  /*3cc30*/  HMMA.16816.F32 R8, R36, R4, R16 ;  /* 0x000000042408723c */ /* 0x004fe40000001810 */
[----:B------:R-:W2:Y:S04]  /*3cc40*/  LDL.LU.64 R16, [R1+0x7e0] ;  /* 0x0007e00001107983 */ /* 0x000ea80000300a00 */
[----:B------:R-:W2:-:S15]  /*3cc50*/  LDL.LU.64 R18, [R1+0x7e8] ;  /* 0x0007e80001127983 */ /* 0x000e9e0000300a00 */
[----:B------:R-:W-:-:S02]  /*3cc60*/  NOP ;  /* 0x0000000000007918 */ /* 0x000fc40000000000 */
[----:B------:R-:W-:Y:S04]  /*3cc70*/  STL.64 [R1+0x150], R8 ;  /* 0x0001500801007387 */ /* 0x000fe80000100a00 */
[----:B------:R3:W-:Y:S04]  /*3cc80*/  STL.64 [R1+0x158], R10 ;  /* 0x0001580a01007387 */ /* 0x0007e80000100a00 */
[----:B------:R-:W4:Y:S04]  /*3cc90*/  LDL.LU R21, [R1+0x8c4] ;  /* 0x0008c40001157983 */ /* 0x000f280000300800 */
[----:B------:R-:W4:Y:S01]  /*3cca0*/  LDL.LU R22, [R1+0x8c0] ;  /* 0x0008c00001167983 */ /* 0x000f220000300800 */
[----:B---3--:R-:W-:-:S15]  /*3ccb0*/  HMMA.16816.F32 R8, R36, R2, R24 ;  /* 0x000000022408723c */ /* 0x008fde0000001818 */
[----:B------:R-:W-:-:S08]  /*3ccc0*/  NOP ;  /* 0x0000000000007918 */ /* 0x000fd00000000000 */
[----:B------:R0:W-:Y:S04]  /*3ccd0*/  STL.64 [R1+0x160], R8 ;  /* 0x0001600801007387 */ /* 0x0001e80000100a00 */
[----:B------:R1:W-:Y:S04]  /*3cce0*/  STL.64 [R1+0x168], R10 ;  /* 0x0001680a01007387 */ /* 0x0003e80000100a00 */
[----:B0-----:R-:W3:Y:S04]  /*3ccf0*/  LDL.LU.64 R8, [R1+0x740] ;  /* 0x0007400001087983 */ /* 0x001ee80000300a00 */
[----:B-1----:R-:W3:Y:S04]  /*3cd00*/  LDL.LU.64 R10, [R1+0x748] ;  /* 0x00074800010a7983 */ /* 0x002ee80000300a00 */
[----:B------:R-:W4:Y:S04]  /*3cd10*/  LDL.LU.64 R52, [R1+0x570] ;  /* 0x0005700001347983 */ /* 0x000f280000300a00 */
[----:B------:R-:W4:Y:S01]  /*3cd20*/  LDL.LU.64 R54, [R1+0x578] ;  /* 0x0005780001367983 */ /* 0x000f220000300a00 */
[----:B------:R-:W-:-:S02]  /*3cd30*/  IMAD R33, R44, 0x100, R23 ;  /* 0x000001002c217824 */ /* 0x000fc400078e0217 */
[----:B------:R-:W-:Y:S02]  /*3cd40*/  IMAD R34, R46, 0x100, R45 ;  /* 0x000001002e227824 */ /* 0x000fe400078e022d */
[----:B------:R-:W-:Y:S01]  /*3cd50*/  IMAD R35, R0, 0x100, R47 ;  /* 0x0000010000237824 */ /* 0x000fe200078e022f */
[----:B------:R-:W4:Y:S04]  /*3cd60*/  LDL.LU.64 R44, [R1+0x560] ;  /* 0x00056000012c7983 */ /* 0x000f280000300a00 */
[----:B------:R-:W4:Y:S04]  /*3cd70*/  LDL.LU.64 R46, [R1+0x568] ;  /* 0x00056800012e7983 */ /* 0x000f280000300a00 */
[----:B------:R-:W4:Y:S04]  /*3cd80*/  LDL.LU.64 R48, [R1+0x550] ;  /* 0x0005500001307983 */ /* 0x000f280000300a00 */
[----:B------:R-:W4:Y:S01]  /*3cd90*/  LDL.LU.64 R50, [R1+0x558] ;  /* 0x0005580001327983 */ /* 0x000f220000300a00 */
[----:B--2---:R-:W-:-:S15]  /*3cda0*/  HMMA.16816.F32 R16, R36, R12, R16 ;  /* 0x0000000c2410723c */ /* 0x004fde0000001810 */
[----:B------:R-:W-:-:S08]  /*3cdb0*/  NOP ;  /* 0x0000000000007918 */ /* 0x000fd00000000000 */
[----:B------:R0:W-:Y:S04]  /*3cdc0*/  STL.64 [R1+0x170], R16 ;  /* 0x0001701001007387 */ /* 0x0001e80000100a00 */
[----:B------:R1:W-:Y:S04]  /*3cdd0*/  STL.64 [R1+0x178], R18 ;  /* 0x0001781201007387 */ /* 0x0003e80000100a00 */
[----:B------:R-:W2:Y:S04]  /*3cde0*/  LDL.LU.64 R28, [R1+0x4c0] ;  /* 0x0004c000011c7983 */ /* 0x000ea80000300a00 */
[----:B------:R-:W2:Y:S04]  /*3cdf0*/  LDL.LU.64 R30, [R1+0x4c8] ;  /* 0x0004c800011e7983 */ /* 0x000ea80000300a00 */
[----:B------:R-:W2:Y:S04]  /*3ce00*/  LDL.LU.64 R24, [R1+0x4b0] ;  /* 0x0004b00001187983 */ /* 0x000ea80000300a00 */
[----:B------:R-:W2:Y:S04]  /*3ce10*/  LDL.LU.64 R26, [R1+0x4b8] ;  /* 0x0004b800011a7983 */ /* 0x000ea80000300a00 */
[----:B0-----:R-:W2:Y:S04]  /*3ce20*/  LDL.LU.64 R16, [R1+0x7d0] ;  /* 0x0007d00001107983 */ /* 0x001ea80000300a00 */
[----:B-1----:R-:W2:Y:S01]  /*3ce30*/  LDL.LU.64 R18, [R1+0x7d8] ;  /* 0x0007d80001127983 */ /* 0x002ea20000300a00 */
[C---:B---3--:R-:W-:Y:S06]  /*3ce40*/  HMMA.16816.F32 R8, R36.reuse, R14, R8 ;  /* 0x0000000e2408723c */ /* 0x048fec0000001808 */
[----:B----4-:R-:W-:-:S15]  /*3ce50*/  HMMA.16816.F32 R52, R36, R40, R52 ;  /* 0x000000282434723c */ /* 0x010fde0000001834 */
[----:B------:R-:W-:-:S02]  /*3ce60*/  NOP ;  /* 0x0000000000007918 */ /* 0x000fc40000000000 */
[----:B------:R-:W-:Y:S04]  /*3ce70*/  STL.64 [R1+0x190], R8 ;  /* 0x0001900801007387 */ /* 0x000fe80000100a00 */
[----:B------:R0:W-:Y:S04]  /*3ce80*/  STL.64 [R1+0x198], R10 ;  /* 0x0001980a01007387 */ /* 0x0001e80000100a00 */
[----:B0-----:R-:W3:Y:S04]  /*3ce90*/  LDL.LU.64 R10, [R1+0x34e8] ;  /* 0x0034e800010a7983 */ /* 0x001ee80000300a00 */
[----:B------:R-:W4:Y:S04]  /*3cea0*/  LDL.LU.64 R8, [R1+0x34e0] ;  /* 0x0034e00001087983 */ /* 0x000f280000300a00 */
[----:B------:R-:W-:Y:S04]  /*3ceb0*/  STL.64 [R1+0x34d8], R40 ;  /* 0x0034d82801007387 */ /* 0x000fe80000100a00 */
[----:B------:R-:W-:Y:S04]  /*3cec0*/  STL.64 [R1+0x180], R52 ;  /* 0x0001803401007387 */ /* 0x000fe80000100a00 */
[----:B------:R-:W-:Y:S04]  /*3ced0*/  STL.64 [R1+0x188], R54 ;  /* 0x0001883601007387 */ /* 0x000fe80000100a00 */
[----:B------:R-:W4:Y:S01]  /*3cee0*/  LDL.LU R23, [R1+0x8cc] ;  /* 0x0008cc0001177983 */ /* 0x000f220000300800 */
[----:B------:R-:W-:-:S02]  /*3cef0*/  F2FP.F16.E5M2.UNPACK_B R32, R32 ;  /* 0x00000020ff20723e */ /* 0x000fc400020004ff */
[----:B------:R-:W-:Y:S02]  /*3cf00*/  F2FP.F16.E5M2.UNPACK_B R33, R33 ;  /* 0x00000021ff21723e */ /* 0x000fe400020004ff */
[----:B------:R-:W-:Y:S02]  /*3cf10*/  F2FP.F16.E5M2.UNPACK_B R34, R34 ;  /* 0x00000022ff22723e */ /* 0x000fe400020004ff */
[----:B------:R-:W-:-:S07]  /*3cf20*/  F2FP.F16.E5M2.UNPACK_B R35, R35 ;  /* 0x00000023ff23723e */ /* 0x000fce00020004ff */
[C---:B--2---:R-:W-:Y:S06]  /*3cf30*/  HMMA.16816.F32 R28, R32.reuse, R6, R28 ;  /* 0x00000006201c723c */ /* 0x044fec000000181c */
[C---:B------:R-:W-:Y:S06]  /*3cf40*/  HMMA.16816.F32 R24, R32.reuse, R4, R24 ;  /* 0x000000042018723c */ /* 0x040fec0000001818 */
[C---:B------:R-:W-:Y:S06]  /*3cf50*/  HMMA.16816.F32 R16, R32.reuse, R2, R16 ;  /* 0x000000022010723c */ /* 0x040fec0000001810 */
[----:B---3--:R-:W-:Y:S01]  /*3cf60*/  HMMA.16816.F32 R36, R32, R10, R44 ;  /* 0x0000000a2024723c */ /* 0x008fe2000000182c */
[----:B----4-:R-:W-:-:S15]  /*3cf70*/  STL [R1+0x34d0], R23 ;  /* 0x0034d01701007387 */ /* 0x010fde0000100800 */
[----:B------:R-:W-:-:S07]  /*3cf80*/  NOP ;  /* 0x0000000000007918 */ /* 0x000fce0000000000 */
[----:B------:R-:W-:Y:S04]  /*3cf90*/  STL.64 [R1+0x1a0], R36 ;  /* 0x0001a02401007387 */ /* 0x000fe80000100a00 */
[----:B------:R0:W-:Y:S04]  /*3cfa0*/  STL.64 [R1+0x1a8], R38 ;  /* 0x0001a82601007387 */ /* 0x0001e80000100a00 */
[----:B------:R-:W2:Y:S04]  /*3cfb0*/  LDL.LU R44, [R1+0x8c8] ;  /* 0x0008c800012c7983 */ /* 0x000ea80000300800 */
[----:B------:R-:W3:Y:S01]  /*3cfc0*/  LDL.LU R45, [R1+0x8d4] ;  /* 0x0008d400012d7983 */ /* 0x000ee20000300800 */
[----:B0-----:R-:W-:Y:S03]  /*3cfd0*/  HMMA.16816.F32 R36, R32, R8, R48 ;  /* 0x000000082024723c */ /* 0x001fe60000001830 */
[----:B------:R-:W3:Y:S04]  /*3cfe0*/  LDL.LU R46, [R1+0x8d0] ;  /* 0x0008d000012e7983 */ /* 0x000ee80000300800 */
[----:B------:R-:W4:Y:S04]  /*3cff0*/  LDL.LU R47, [R1+0x8dc] ;  /* 0x0008dc00012f7983 */ /* 0x000f280000300800 */
[----:B------:R-:W4:-:S12]  /*3d000*/  LDL.LU R0, [R1+0x8d8] ;  /* 0x0008d80001007983 */ /* 0x000f180000300800 */
[----:B------:R-:W-:Y:S04]  /*3d010*/  STL.64 [R1+0x1b0], R36 ;  /* 0x0001b02401007387 */ /* 0x000fe80000100a00 */
[----:B------:R0:W-:Y:S04]  /*3d020*/  STL.64 [R1+0x1b8], R38 ;  /* 0x0001b82601007387 */ /* 0x0001e80000100a00 */
[----:B------:R1:W-:Y:S04]  /*3d030*/  STL.64 [R1+0x1c0], R28 ;  /* 0x0001c01c01007387 */ /* 0x0003e80000100a00 */
[----:B------:R1:W-:Y:S04]  /*3d040*/  STL.64 [R1+0x1c8], R30 ;  /* 0x0001c81e01007387 */ /* 0x0003e80000100a00 */
[----:B------:R1:W-:Y:S01]  /*3d050*/  STL.64 [R1+0x1d0], R24 ;  /* 0x0001d01801007387 */ /* 0x0003e20000100a00 */
[----:B0-----:R-:W-:-:S03]  /*3d060*/  IMAD R38, R43, 0x100, R42 ;  /* 0x000001002b267824 */ /* 0x001fc600078e022a */
[----:B------:R0:W-:Y:S04]  /*3d070*/  STL.64 [R1+0x1d8], R26 ;  /* 0x0001d81a01007387 */ /* 0x0001e80000100a00 */
[----:B------:R-:W2:Y:S04]  /*3d080*/  LDL.LU.64 R40, [R1+0x7c0] ;  /* 0x0007c00001287983 */ /* 0x000ea80000300a00 */
[----:B------:R0:W-:Y:S04]  /*3d090*/  STL.64 [R1+0x1e0], R16 ;  /* 0x0001e01001007387 */ /* 0x0001e80000100a00 */
[----:B------:R0:W-:Y:S04]  /*3d0a0*/  STL.64 [R1+0x1e8], R18 ;  /* 0x0001e81201007387 */ /* 0x0001e80000100a00 */
[----:B------:R-:W2:Y:S01]  /*3d0b0*/  LDL.LU.64 R42, [R1+0x7c8] ;  /* 0x0007c800012a7983 */ /* 0x000ea20000300a00 */
[----:B------:R-:W-:-:S02]  /*3d0c0*/  IMAD R37, R60, 0x100, R61 ;  /* 0x000001003c257824 */ /* 0x000fc400078e023d */
[----:B------:R-:W-:Y:S01]  /*3d0d0*/  IMAD R36, R20, 0x100, R59 ;  /* 0x0000010014247824 */ /* 0x000fe200078e023b */
[----:B------:R-:W4:Y:S01]  /*3d0e0*/  LDL.LU R61, [R1+0x8e4] ;  /* 0x0008e400013d7983 */ /* 0x000f220000300800 */
[----:B------:R-:W-:-:S03]  /*3d0f0*/  IMAD R39, R22, 0x100, R21 ;  /* 0x0000010016277824 */ /* 0x000fc600078e0215 */
[----:B------:R-:W4:Y:S04]  /*3d100*/  LDL.LU R60, [R1+0x8e0] ;  /* 0x0008e000013c7983 */ /* 0x000f280000300800 */
[----:B------:R-:W3:Y:S04]  /*3d110*/  LDL.LU.64 R20, [R1+0x730] ;  /* 0x0007300001147983 */ /* 0x000ee80000300a00 */
[----:B------:R-:W3:Y:S04]  /*3d120*/  LDL.LU.64 R22, [R1+0x738] ;  /* 0x0007380001167983 */ /* 0x000ee80000300a00 */
[----:B------:R-:W4:Y:S04]  /*3d130*/  LDL.LU.64 R56, [R1+0x4a0] ;  /* 0x0004a00001387983 */ /* 0x000f280000300a00 */
[----:B------:R-:W4:Y:S04]  /*3d140*/  LDL.LU.64 R58, [R1+0x4a8] ;  /* 0x0004a800013a7983 */ /* 0x000f280000300a00 */
[----:B------:R-:W4:Y:S04]  /*3d150*/  LDL.LU.64 R52, [R1+0x490] ;  /* 0x0004900001347983 */ /* 0x000f280000300a00 */
[----:B------:R-:W4:Y:S04]  /*3d160*/  LDL.LU.64 R54, [R1+0x498] ;  /* 0x0004980001367983 */ /* 0x000f280000300a00 */
[----:B------:R-:W4:Y:S04]  /*3d170*/  LDL.LU.64 R48, [R1+0x480] ;  /* 0x0004800001307983 */ /* 0x000f280000300a00 */
[----:B------:R-:W4:Y:S04]  /*3d180*/  LDL.LU.64 R50, [R1+0x488] ;  /* 0x0004880001327983 */ /* 0x000f280000300a00 */
[----:B-1----:R-:W4:Y:S04]  /*3d190*/  LDL.LU.64 R28, [R1+0x470] ;  /* 0x00047000011c7983 */ /* 0x002f280000300a00 */
[----:B------:R-:W4:Y:S04]  /*3d1a0*/  LDL.LU.64 R30, [R1+0x478] ;  /* 0x00047800011e7983 */ /* 0x000f280000300a00 */
[----:B------:R-:W4:Y:S04]  /*3d1b0*/  LDL.LU.64 R24, [R1+0x460] ;  /* 0x0004600001187983 */ /* 0x000f280000300a00 */
[----:B0-----:R-:W4:Y:S04]  /*3d1c0*/  LDL.LU.64 R26, [R1+0x468] ;  /* 0x00046800011a7983 */ /* 0x001f280000300a00 */
[----:B------:R-:W4:Y:S04]  /*3d1d0*/  LDL.LU.64 R16, [R1+0x7b0] ;  /* 0x0007b00001107983 */ /* 0x000f280000300a00 */
[----:B------:R-:W4:Y:S01]  /*3d1e0*/  LDL.LU.64 R18, [R1+0x7b8] ;  /* 0x0007b80001127983 */ /* 0x000f220000300a00 */
[----:B--2---:R-:W-:-:S15]  /*3d1f0*/  HMMA.16816.F32 R40, R32, R12, R40 ;  /* 0x0000000c2028723c */ /* 0x004fde0000001828 */
[----:B------:R-:W-:-:S08]  /*3d200*/  NOP ;  /* 0x0000000000007918 */ /* 0x000fd00000000000 */
[----:B------:R0:W-:Y:S04]  /*3d210*/  STL.64 [R1+0x1f0], R40 ;  /* 0x0001f02801007387 */ /* 0x0001e80000100a00 */
[----:B------:R1:W-:Y:S04]  /*3d220*/  STL.64 [R1+0x1f8], R42 ;  /* 0x0001f82a01007387 */ /* 0x0003e80000100a00 */
[----:B0-----:R-:W2:Y:S01]  /*3d230*/  LDL.LU.64 R40, [R1+0x34d8] ;  /* 0x0034d80001287983 */ /* 0x001ea20000300a00 */
[----:B---3--:R-:W-:-:S15]  /*3d240*/  HMMA.16816.F32 R20, R32, R14, R20 ;  /* 0x0000000e2014723c */ /* 0x008fde0000001814 */
[----:B------:R-:W-:-:S08]  /*3d250*/  NOP ;  /* 0x0000000000007918 */ /* 0x000fd00000000000 */
[----:B------:R-:W-:Y:S01]  /*3d260*/  STL.64 [R1+0x210], R20 ;  /* 0x0002101401007387 */ /* 0x000fe20000100a00 */
[----:B-1----:R-:W-:-:S03]  /*3d270*/  IMAD.MOV.U32 R42, RZ, RZ, R23 ;  /* 0x000000ffff2a7224 */ /* 0x002fc600078e0017 */
[----:B------:R-:W3:Y:S01]  /*3d280*/  LDL.LU R23, [R1+0x34d0] ;  /* 0x0034d00001177983 */ /* 0x000ee20000300800 */
[----:B------:R-:W-:Y:S02]  /*3d290*/  F2FP.F16.E5M2.UNPACK_B R36, R36 ;  /* 0x00000024ff24723e */ /* 0x000fe400020004ff */
[----:B------:R-:W-:Y:S02]  /*3d2a0*/  F2FP.F16.E5M2.UNPACK_B R37, R37 ;  /* 0x00000025ff25723e */ /* 0x000fe400020004ff */
[----:B------:R-:W-:Y:S02]  /*3d2b0*/  F2FP.F16.E5M2.UNPACK_B R38, R38 ;  /* 0x00000026ff26723e */ /* 0x000fe400020004ff */
[----:B------:R-:W-:-:S07]  /*3d2c0*/  F2FP.F16.E5M2.UNPACK_B R39, R39 ;  /* 0x00000027ff27723e */ /* 0x000fce00020004ff */
[C---:B----4-:R-:W-:Y:S06]  /*3d2d0*/  HMMA.16816.F32 R52, R36.reuse, R10, R52 ;  /* 0x0000000a2434723c */ /* 0x050fec0000001834 */
[C---:B------:R-:W-:Y:S06]  /*3d2e0*/  HMMA.16816.F32 R28, R36.reuse, R6, R28 ;  /* 0x00000006241c723c */ /* 0x040fec000000181c */
[----:B------:R-:W-:Y:S01]  /*3d2f0*/  HMMA.16816.F32 R24, R36, R4, R24 ;  /* 0x000000042418723c */ /* 0x000fe20000001818 */
[----:B------:R-:W-:-:S05]  /*3d300*/  IMAD.MOV.U32 R43, RZ, RZ, R22 ;  /* 0x000000ffff2b7224 */ /* 0x000fca00078e0016 */
[----:B------:R-:W-:Y:S01]  /*3d310*/  HMMA.16816.F32 R16, R36, R2, R16 ;  /* 0x000000022410723c */ /* 0x000fe20000001810 */
[----:B------:R-:W-:Y:S04]  /*3d320*/  STL [R1+0x33fc], R42 ;  /* 0x0033fc2a01007387 */ /* 0x000fe80000100800 */
[----:B------:R-:W-:Y:S01]  /*3d330*/  STL [R1+0x33f8], R43 ;  /* 0x0033f82b01007387 */ /* 0x000fe20000100800 */
[----:B--2---:R-:W-:Y:S06]  /*3d340*/  HMMA.16816.F32 R56, R32, R40, R56 ;  /* 0x000000282038723c */ /* 0x004fec0000001838 */
[----:B------:R-:W-:-:S15]  /*3d350*/  HMMA.16816.F32 R32, R36, R8, R48 ;  /* 0x000000082420723c */ /* 0x000fde0000001830 */
[----:B------:R-:W-:-:S02]  /*3d360*/  NOP ;  /* 0x0000000000007918 */ /* 0x000fc40000000000 */
[----:B------:R-:W-:Y:S04]  /*3d370*/  STL.64 [R1+0x200], R56 ;  /* 0x0002003801007387 */ /* 0x000fe80000100a00 */
[----:B------:R-:W-:Y:S04]  /*3d380*/  STL.64 [R1+0x208], R58 ;  /* 0x0002083a01007387 */ /* 0x000fe80000100a00 */
[----:B------:R-:W-:Y:S04]  /*3d390*/  STL.64 [R1+0x220], R52 ;  /* 0x0002203401007387 */ /* 0x000fe80000100a00 */
[----:B------:R-:W-:Y:S04]  /*3d3a0*/  STL.64 [R1+0x228], R54 ;  /* 0x0002283601007387 */ /* 0x000fe80000100a00 */
[----:B------:R-:W-:Y:S04]  /*3d3b0*/  STL.64 [R1+0x230], R32 ;  /* 0x0002302001007387 */ /* 0x000fe80000100a00 */
[----:B------:R-:W-:Y:S04]  /*3d3c0*/  STL.64 [R1+0x238], R34 ;  /* 0x0002382201007387 */ /* 0x000fe80000100a00 */
[----:B------:R0:W-:Y:S04]  /*3d3d0*/  STL.64 [R1+0x240], R28 ;  /* 0x0002401c01007387 */ /* 0x0001e80000100a00 */
[----:B------:R1:W-:Y:S04]  /*3d3e0*/  STL.64 [R1+0x248], R30 ;  /* 0x0002481e01007387 */ /* 0x0003e80000100a00 */
[----:B------:R2:W-:Y:S04]  /*3d3f0*/  STL.64 [R1+0x250], R24 ;  /* 0x0002501801007387 */ /* 0x0005e80000100a00 */
[----:B------:R4:W-:Y:S04]  /*3d400*/  STL.64 [R1+0x258], R26 ;  /* 0x0002581a01007387 */ /* 0x0009e80000100a00 */
[----:B0-----:R-:W3:Y:S04]  /*3d410*/  LDL.LU.64 R28, [R1+0x7a0] ;  /* 0x0007a000011c7983 */ /* 0x001ee80000300a00 */
[----:B-1----:R-:W3:Y:S04]  /*3d420*/  LDL.LU.64 R30, [R1+0x7a8] ;  /* 0x0007a800011e7983 */ /* 0x002ee80000300a00 */
[----:B------:R0:W-:Y:S04]  /*3d430*/  STL.64 [R1+0x260], R16 ;  /* 0x0002601001007387 */ /* 0x0001e80000100a00 */
[----:B------:R1:W-:Y:S04]  /*3d440*/  STL.64 [R1+0x268], R18 ;  /* 0x0002681201007387 */ /* 0x0003e80000100a00 */
[----:B--2---:R-:W2:Y:S04]  /*3d450*/  LDL.LU.64 R24, [R1+0x720] ;  /* 0x0007200001187983 */ /* 0x004ea80000300a00 */
[----:B----4-:R-:W2:Y:S01]  /*3d460*/  LDL.LU.64 R26, [R1+0x728] ;  /* 0x00072800011a7983 */ /* 0x010ea20000300a00 */
[----:B---3--:R-:W-:-:S03]  /*3d470*/  IMAD R32, R44, 0x100, R23 ;  /* 0x000001002c207824 */ /* 0x008fc600078e0217 */
[----:B------:R-:W3:Y:S01]  /*3d480*/  LDL.LU R20, [R1+0x90c] ;  /* 0x00090c0001147983 */ /* 0x000ee20000300800 */
[----:B------:R-:W-:-:S03]  /*3d490*/  IMAD R33, R46, 0x100, R45 ;  /* 0x000001002e217824 */ /* 0x000fc600078e022d */
[----:B------:R-:W3:Y:S04]  /*3d4a0*/  LDL.LU R21, [R1+0x908] ;  /* 0x0009080001157983 */ /* 0x000ee80000300800 */
[----:B------:R-:W4:Y:S04]  /*3d4b0*/  LDL.LU R22, [R1+0x914] ;  /* 0x0009140001167983 */ /* 0x000f280000300800 */
[----:B------:R-:W4:Y:S04]  /*3d4c0*/  LDL.LU R23, [R1+0x910] ;  /* 0x0009100001177983 */ /* 0x000f280000300800 */
[----:B------:R-:W4:Y:S04]  /*3d4d0*/  LDL.LU R44, [R1+0x91c] ;  /* 0x00091c00012c7983 */ /* 0x000f280000300800 */
[----:B------:R-:W4:Y:S04]  /*3d4e0*/  LDL.LU R45, [R1+0x918] ;  /* 0x00091800012d7983 */ /* 0x000f280000300800 */
[----:B0-----:R-:W3:Y:S04]  /*3d4f0*/  LDL.LU.64 R16, [R1+0x450] ;  /* 0x0004500001107983 */ /* 0x001ee80000300a00 */
[----:B-1----:R-:W3:Y:S04]  /*3d500*/  LDL.LU.64 R18, [R1+0x458] ;  /* 0x0004580001127983 */ /* 0x002ee80000300a00 */
[----:B------:R-:W4:Y:S04]  /*3d510*/  LDL.LU.64 R48, [R1+0x440] ;  /* 0x0004400001307983 */ /* 0x000f280000300a00 */
[----:B------:R-:W4:Y:S01]  /*3d520*/  LDL.LU.64 R50, [R1+0x448] ;  /* 0x0004480001327983 */ /* 0x000f220000300a00 */
[----:B------:R-:W-:-:S03]  /*3d530*/  IMAD R34, R0, 0x100, R47 ;  /* 0x0000010000227824 */ /* 0x000fc600078e022f */
[----:B------:R-:W4:Y:S04]  /*3d540*/  LDL.LU R46, [R1+0x924] ;  /* 0x00092400012e7983 */ /* 0x000f280000300800 */
[----:B------:R-:W4:Y:S01]  /*3d550*/  LDL.LU R47, [R1+0x920] ;  /* 0x00092000012f7983 */ /* 0x000f220000300800 */
[----:B------:R-:W-:Y:S01]  /*3d560*/  IMAD R35, R60, 0x100, R61 ;  /* 0x000001003c237824 */ /* 0x000fe200078e023d */
[C---:B------:R-:W-:Y:S06]  /*3d570*/  HMMA.16816.F32 R28, R36.reuse, R12, R28 ;  /* 0x0000000c241c723c */ /* 0x040fec000000181c */
[----:B--2---:R-:W-:-:S15]  /*3d580*/  HMMA.16816.F32 R24, R36, R14, R24 ;  /* 0x0000000e2418723c */ /* 0x004fde0000001818 */
[----:B------:R-:W-:-:S02]  /*3d590*/  NOP ;  /* 0x0000000000007918 */ /* 0x000fc40000000000 */
[----:B------:R0:W-:Y:S04]  /*3d5a0*/  STL.64 [R1+0x270], R28 ;  /* 0x0002701c01007387 */ /* 0x0001e80000100a00 */
[----:B------:R1:W-:Y:S01]  /*3d5b0*/  STL.64 [R1+0x278], R30 ;  /* 0x0002781e01007387 */ /* 0x0003e20000100a00 */
[----:B---3--:R-:W-:Y:S03]  /*3d5c0*/  HMMA.16816.F32 R36, R36, R40, R16 ;  /* 0x000000282424723c */ /* 0x008fe60000001810 */
[----:B------:R2:W-:Y:S01]  /*3d5d0*/  STL [R1+0x290], R24 ;  /* 0x0002901801007387 */ /* 0x0005e20000100800 */
[----:B------:R-:W-:-:S03]  /*3d5e0*/  IMAD.MOV.U32 R61, RZ, RZ, R25 ;  /* 0x000000ffff3d7224 */ /* 0x000fc600078e0019 */
[----:B------:R-:W3:Y:S01]  /*3d5f0*/  LDL.LU.64 R52, [R1+0x430] ;  /* 0x0004300001347983 */ /* 0x000ee20000300a00 */
[----:B------:R-:W-:-:S03]  /*3d600*/  IMAD.MOV.U32 R60, RZ, RZ, R26 ;  /* 0x000000ffff3c7224 */ /* 0x000fc600078e001a */
[----:B------:R-:W3:Y:S01]  /*3d610*/  LDL.LU.64 R54, [R1+0x438] ;  /* 0x0004380001367983 */ /* 0x000ee20000300a00 */
[----:B------:R-:W-:-:S03]  /*3d620*/  IMAD.MOV.U32 R0, RZ, RZ, R27 ;  /* 0x000000ffff007224 */ /* 0x000fc600078e001b */
[----:B0-----:R-:W3:Y:S04]  /*3d630*/  LDL.LU.64 R28, [R1+0x420] ;  /* 0x00042000011c7983 */ /* 0x001ee80000300a00 */
[----:B-1----:R-:W3:Y:S04]  /*3d640*/  LDL.LU.64 R30, [R1+0x428] ;  /* 0x00042800011e7983 */ /* 0x002ee80000300a00 */
[----:B--2---:R-:W2:Y:S04]  /*3d650*/  LDL.LU.64 R24, [R1+0x410] ;  /* 0x0004100001187983 */ /* 0x004ea80000300a00 */
[----:B------:R-:W2:Y:S04]  /*3d660*/  LDL.LU.64 R26, [R1+0x418] ;  /* 0x00041800011a7983 */ /* 0x000ea80000300a00 */
[----:B------:R-:W2:Y:S04]  /*3d670*/  LDL.LU.64 R16, [R1+0x790] ;  /* 0x0007900001107983 */ /* 0x000ea80000300a00 */
[----:B------:R-:W2:Y:S04]  /*3d680*/  LDL.LU.64 R18, [R1+0x798] ;  /* 0x0007980001127983 */ /* 0x000ea80000300a00 */
[----:B------:R-:W-:Y:S04]  /*3d690*/  STL.64 [R1+0x280], R36 ;  /* 0x0002802401007387 */ /* 0x000fe80000100a00 */
[----:B------:R4:W-:Y:S04]  /*3d6a0*/  STL.64 [R1+0x288], R38 ;  /* 0x0002882601007387 */ /* 0x0009e80000100a00 */
[----:B------:R-:W3:Y:S04]  /*3d6b0*/  LDL.LU R43, [R1+0x934] ;  /* 0x00093400012b7983 */ /* 0x000ee80000300800 */
[----:B------:R-:W3:Y:S01]  /*3d6c0*/  LDL.LU R42, [R1+0x930] ;  /* 0x00093000012a7983 */ /* 0x000ee20000300800 */
[----:B------:R-:W-:-:S02]  /*3d6d0*/  F2FP.F16.E5M2.UNPACK_B R32, R32 ;  /* 0x00000020ff20723e */ /* 0x000fc400020004ff */
[----:B------:R-:W-:Y:S02]  /*3d6e0*/  F2FP.F16.E5M2.UNPACK_B R33, R33 ;  /* 0x00000021ff21723e */ /* 0x000fe400020004ff */
[----:B------:R-:W-:Y:S02]  /*3d6f0*/  F2FP.F16.E5M2.UNPACK_B R34, R34 ;  /* 0x00000022ff22723e */ /* 0x000fe400020004ff */
[----:B------:R-:W-:-:S07]  /*3d700*/  F2FP.F16.E5M2.UNPACK_B R35, R35 ;  /* 0x00000023ff23723e */ /* 0x000fce00020004ff */
[----:B----4-:R-:W-:-:S15]  /*3d710*/  HMMA.16816.F32 R36, R32, R10, R48 ;  /* 0x0000000a2024723c */ /* 0x010fde0000001830 */
[----:B------:R-:W-:-:S08]  /*3d720*/  NOP ;  /* 0x0000000000007918 */ /* 0x000fd00000000000 */
[----:B------:R-:W-:Y:S04]  /*3d730*/  STL.64 [R1+0x2a0], R36 ;  /* 0x0002a02401007387 */ /* 0x000fe80000100a00 */
[----:B------:R0:W-:Y:S04]  /*3d740*/  STL.64 [R1+0x2a8], R38 ;  /* 0x0002a82601007387 */ /* 0x0001e80000100a00 */
[----:B---3--:R-:W-:Y:S04]  /*3d750*/  STL.64 [R1+0x34b8], R42 ;  /* 0x0034b82a01007387 */ /* 0x008fe80000100a00 */
[----:B------:R-:W-:Y:S04]  /*3d760*/  STL.64 [R1+0x34b0], R40 ;  /* 0x0034b02801007387 */ /* 0x000fe80000100a00 */
[----:B------:R-:W3:Y:S04]  /*3d770*/  LDL.LU R48, [R1+0x93c] ;  /* 0x00093c0001307983 */ /* 0x000ee80000300800 */
[----:B------:R-:W3:Y:S04]  /*3d780*/  LDL.LU R49, [R1+0x938] ;  /* 0x0009380001317983 */ /* 0x000ee80000300800 */
[----:B------:R-:W4:Y:S04]  /*3d790*/  LDL.LU R50, [R1+0x944] ;  /* 0x0009440001327983 */ /* 0x000f280000300800 */
[----:B------:R-:W4:Y:S01]  /*3d7a0*/  LDL.LU R51, [R1+0x940] ;  /* 0x0009400001337983 */ /* 0x000f220000300800 */
[C---:B0-----:R-:W-:Y:S06]  /*3d7b0*/  HMMA.16816.F32 R36, R32.reuse, R8, R52 ;  /* 0x000000082024723c */ /* 0x041fec0000001834 */
[C---:B------:R-:W-:Y:S06]  /*3d7c0*/  HMMA.16816.F32 R28, R32.reuse, R6, R28 ;  /* 0x00000006201c723c */ /* 0x040fec000000181c */
[C---:B--2---:R-:W-:Y:S06]  /*3d7d0*/  HMMA.16816.F32 R24, R32.reuse, R4, R24 ;  /* 0x000000042018723c */ /* 0x044fec0000001818 */
[----:B------:R-:W-:Y:S01]  /*3d7e0*/  HMMA.16816.F32 R16, R32, R2, R16 ;  /* 0x000000022010723c */ /* 0x000fe20000001810 */
[----:B----4-:R-:W-:Y:S04]  /*3d7f0*/  STL.64 [R1+0x34c8], R50 ;  /* 0x0034c83201007387 */ /* 0x010fe80000100a00 */
[----:B---3--:R0:W-:Y:S04]  /*3d800*/  STL.64 [R1+0x34c0], R48 ;  /* 0x0034c03001007387 */ /* 0x0081e80000100a00 */
[----:B------:R-:W-:Y:S04]  /*3d810*/  STL.64 [R1+0x2c0], R36 ;  /* 0x0002c02401007387 */ /* 0x000fe80000100a00 */
[----:B------:R-:W-:Y:S04]  /*3d820*/  STL.64 [R1+0x2c8], R38 ;  /* 0x0002c82601007387 */ /* 0x000fe80000100a00 */
[----:B------:R1:W-:Y:S04]  /*3d830*/  STL.64 [R1+0x2d0], R28 ;  /* 0x0002d01c01007387 */ /* 0x0003e80000100a00 */
[----:B------:R2:W-:Y:S04]  /*3d840*/  STL.64 [R1+0x2d8], R30 ;  /* 0x0002d81e01007387 */ /* 0x0005e80000100a00 */
[----:B------:R-:W-:Y:S04]  /*3d850*/  STL.64 [R1+0x310], R24 ;  /* 0x0003101801007387 */ /* 0x000fe80000100a00 */
[----:B------:R-:W-:Y:S04]  /*3d860*/  STL.64 [R1+0x318], R26 ;  /* 0x0003181a01007387 */ /* 0x000fe80000100a00 */
[----:B0-----:R-:W3:Y:S04]  /*3d870*/  LDL.LU.64 R48, [R1+0x780] ;  /* 0x0007800001307983 */ /* 0x001ee80000300a00 */
[----:B------:R0:W-:Y:S04]  /*3d880*/  STL.64 [R1+0x330], R16 ;  /* 0x0003301001007387 */ /* 0x0001e80000100a00 */
[----:B------:R4:W-:Y:S04]  /*3d890*/  STL.64 [R1+0x338], R18 ;  /* 0x0003381201007387 */ /* 0x0009e80000100a00 */
[----:B------:R-:W3:Y:S04]  /*3d8a0*/  LDL.LU.64 R50, [R1+0x788] ;  /* 0x0007880001327983 */ /* 0x000ee80000300a00 */
[----:B------:R-:W3:Y:S04]  /*3d8b0*/  LDL.LU R52, [R1+0x4d0] ;  /* 0x0004d00001347983 */ /* 0x000ee80000300800 */
[----:B------:R-:W3:Y:S04]  /*3d8c0*/  LDL.LU R53, [R1+0x4d4] ;  /* 0x0004d40001357983 */ /* 0x000ee80000300800 */
[----:B------:R-:W3:Y:S04]  /*3d8d0*/  LDL.LU.64 R40, [R1+0x710] ;  /* 0x0007100001287983 */ /* 0x000ee80000300a00 */
[----:B------:R-:W3:Y:S04]  /*3d8e0*/  LDL.LU.64 R42, [R1+0x718] ;  /* 0x00071800012a7983 */ /* 0x000ee80000300a00 */
[----:B-1----:R-:W3:Y:S04]  /*3d8f0*/  LDL.LU.64 R28, [R1+0x400] ;  /* 0x00040000011c7983 */ /* 0x002ee80000300a00 */
[----:B--2---:R-:W2:Y:S01]  /*3d900*/  LDL.LU.64 R30, [R1+0x408] ;  /* 0x00040800011e7983 */ /* 0x004ea20000300a00 */
[----:B------:R-:W-:-:S03]  /*3d910*/  IMAD R36, R21, 0x100, R20 ;  /* 0x0000010015247824 */ /* 0x000fc600078e0214 */
[----:B0-----:R-:W2:Y:S01]  /*3d920*/  LDL.LU.64 R16, [R1+0x380] ;  /* 0x0003800001107983 */ /* 0x001ea20000300a00 */
[----:B------:R-:W-:-:S03]  /*3d930*/  IMAD R37, R23, 0x100, R22 ;  /* 0x0000010017257824 */ /* 0x000fc600078e0216 */
[----:B----4-:R-:W2:Y:S01]  /*3d940*/  LDL.LU.64 R18, [R1+0x388] ;  /* 0x0003880001127983 */ /* 0x010ea20000300a00 */
[----:B------:R-:W-:-:S03]  /*3d950*/  IMAD R38, R45, 0x100, R44 ;  /* 0x000001002d267824 */ /* 0x000fc600078e022c */
[----:B------:R-:W4:Y:S01]  /*3d960*/  LDL.LU.64 R56, [R1+0x370] ;  /* 0x0003700001387983 */ /* 0x000f220000300a00 */
[----:B------:R-:W-:-:S03]  /*3d970*/  IMAD R39, R47, 0x100, R46 ;  /* 0x000001002f277824 */ /* 0x000fc600078e022e */
[----:B------:R-:W4:Y:S04]  /*3d980*/  LDL.LU.64 R58, [R1+0x378] ;  /* 0x00037800013a7983 */ /* 0x000f280000300a00 */
[----:B------:R-:W4:Y:S04]  /*3d990*/  LDL.LU.64 R20, [R1+0x360] ;  /* 0x0003600001147983 */ /* 0x000f280000300a00 */
[----:B------:R-:W4:Y:S04]  /*3d9a0*/  LDL.LU.64 R22, [R1+0x368] ;  /* 0x0003680001167983 */ /* 0x000f280000300a00 */
[----:B------:R-:W4:Y:S04]  /*3d9b0*/  LDL.LU.64 R44, [R1+0x350] ;  /* 0x00035000012c7983 */ /* 0x000f280000300a00 */
[----:B------:R-:W4:Y:S04]  /*3d9c0*/  LDL.LU.64 R46, [R1+0x358] ;  /* 0x00035800012e7983 */ /* 0x000f280000300a00 */
[----:B------:R-:W4:Y:S04]  /*3d9d0*/  LDL.LU.64 R24, [R1+0x3f0] ;  /* 0x0003f00001187983 */ /* 0x000f280000300a00 */
[----:B------:R-:W4:Y:S01]  /*3d9e0*/  LDL.LU.64 R26, [R1+0x3f8] ;  /* 0x0003f800011a7983 */ /* 0x000f220000300a00 */
[C---:B---3--:R-:W-:Y:S06]  /*3d9f0*/  HMMA.16816.F32 R48, R32.reuse, R12, R48 ;  /* 0x0000000c2030723c */ /* 0x048fec0000001830 */
[----:B------:R-:W-:-:S15]  /*3da00*/  HMMA.16816.F32 R40, R32, R14, R40 ;  /* 0x0000000e2028723c */ /* 0x000fde0000001828 */
[----:B------:R-:W-:-:S02]  /*3da10*/  NOP ;  /* 0x0000000000007918 */ /* 0x000fc40000000000 */
[----:B------:R-:W-:Y:S04]  /*3da20*/  STL.64 [R1+0x340], R48 ;  /* 0x0003403001007387 */ /* 0x000fe80000100a00 */
[----:B------:R0:W-:Y:S04]  /*3da30*/  STL.64 [R1+0x348], R50 ;  /* 0x0003483201007387 */ /* 0x0001e80000100a00 */
[----:B0-----:R-:W3:Y:S04]  /*3da40*/  LDL.LU.64 R50, [R1+0x34c8] ;  /* 0x0034c80001327983 */ /* 0x001ee80000300a00 */
[----:B------:R-:W3:Y:S04]  /*3da50*/  LDL.LU.64 R48, [R1+0x34c0] ;  /* 0x0034c00001307983 */ /* 0x000ee80000300a00 */
[----:B------:R-:W-:Y:S04]  /*3da60*/  STL.64 [R1+0x3d0], R40 ;  /* 0x0003d02801007387 */ /* 0x000fe80000100a00 */
[----:B------:R0:W-:Y:S04]  /*3da70*/  STL.64 [R1+0x3d8], R42 ;  /* 0x0003d82a01007387 */ /* 0x0001e80000100a00 */
[----:B0-----:R-:W3:Y:S04]  /*3da80*/  LDL.LU.64 R42, [R1+0x34b8] ;  /* 0x0034b800012a7983 */ /* 0x001ee80000300a00 */
[----:B------:R-:W3:Y:S01]  /*3da90*/  LDL.LU.64 R40, [R1+0x34b0] ;  /* 0x0034b00001287983 */ /* 0x000ee20000300a00 */
[----:B------:R-:W-:-:S02]  /*3daa0*/  F2FP.F16.E5M2.UNPACK_B R36, R36 ;  /* 0x00000024ff24723e */ /* 0x000fc400020004ff */
[----:B------:R-:W-:Y:S02]  /*3dab0*/  F2FP.F16.E5M2.UNPACK_B R37, R37 ;  /* 0x00000025ff25723e */ /* 0x000fe400020004ff */
[----:B------:R-:W-:Y:S02]  /*3dac0*/  F2FP.F16.E5M2.UNPACK_B R38, R38 ;  /* 0x00000026ff26723e */ /* 0x000fe400020004ff */
[----:B------:R-:W-:-:S07]  /*3dad0*/  F2FP.F16.E5M2.UNPACK_B R39, R39 ;  /* 0x00000027ff27723e */ /* 0x000fce00020004ff */
[C---:B--2---:R-:W-:Y:S06]  /*3dae0*/  HMMA.16816.F32 R16, R36.reuse, R10, R16 ;  /* 0x0000000a2410723c */ /* 0x044fec0000001810 */
[C---:B----4-:R-:W-:Y:S06]  /*3daf0*/  HMMA.16816.F32 R8, R36.reuse, R8, R56 ;  /* 0x000000082408723c */ /* 0x050fec0000001838 */
[C---:B------:R-:W-:Y:S06]  /*3db00*/  HMMA.16816.F32 R20, R36.reuse, R6, R20 ;  /* 0x000000062414723c */ /* 0x040fec0000001814 */
[----:B------:R-:W-:Y:S06]  /*3db10*/  HMMA.16816.F32 R4, R36, R4, R44 ;  /* 0x000000042404723c */ /* 0x000fec000000182c */
[----:B---3--:R-:W-:Y:S01]  /*3db20*/  HMMA.16816.F32 R32, R32, R40, R28 ;  /* 0x000000282020723c */ /* 0x008fe2000000181c */
[----:B------:R-:W2:Y:S04]  /*3db30*/  LDL.LU.64 R30, [R1+0x34a8] ;  /* 0x0034a800011e7983 */ /* 0x000ea80000300a00 */
[----:B------:R-:W3:-:S15]  /*3db40*/  LDL.LU.64 R28, [R1+0x34a0] ;  /* 0x0034a000011c7983 */ /* 0x000ede0000300a00 */
[----:B------:R-:W-:-:S03]  /*3db50*/  NOP ;  /* 0x0000000000007918 */ /* 0x000fc60000000000 */
[----:B------:R-:W-:Y:S04]  /*3db60*/  STL.64 [R1+0x3c0], R32 ;  /* 0x0003c02001007387 */ /* 0x000fe80000100a00 */
[----:B------:R0:W-:Y:S04]  /*3db70*/  STL.64 [R1+0x3c8], R34 ;  /* 0x0003c82201007387 */ /* 0x0001e80000100a00 */
[----:B0-----:R-:W4:Y:S04]  /*3db80*/  LDL.LU R34, [R1+0x92c] ;  /* 0x00092c0001227983 */ /* 0x001f280000300800 */
[----:B------:R-:W4:Y:S04]  /*3db90*/  LDL.LU R35, [R1+0x928] ;  /* 0x0009280001237983 */ /* 0x000f280000300800 */
[----:B------:R-:W-:Y:S04]  /*3dba0*/  STL.64 [R1+0x3b0], R16 ;  /* 0x0003b01001007387 */ /* 0x000fe80000100a00 */
[----:B------:R0:W-:Y:S04]  /*3dbb0*/  STL.64 [R1+0x3b8], R18 ;  /* 0x0003b81201007387 */ /* 0x0001e80000100a00 */
[----:B0-----:R-:W2:Y:S04]  /*3dbc0*/  LDL.LU.64 R18, [R1+0x3498] ;  /* 0x0034980001127983 */ /* 0x001ea80000300a00 */
[----:B------:R-:W3:Y:S04]  /*3dbd0*/  LDL.LU.64 R16, [R1+0x3490] ;  /* 0x0034900001107983 */ /* 0x000ee80000300a00 */
[----:B------:R-:W2:Y:S04]  /*3dbe0*/  LDL.LU.64 R58, [R1+0x3488] ;  /* 0x00348800013a7983 */ /* 0x000ea80000300a00 */
[----:B------:R-:W2:Y:S04]  /*3dbf0*/  LDL.LU.64 R56, [R1+0x3480] ;  /* 0x0034800001387983 */ /* 0x000ea80000300a00 */
[----:B------:R0:W-:Y:S04]  /*3dc00*/  STL.64 [R1+0x3a0], R8 ;  /* 0x0003a00801007387 */ /* 0x0001e80000100a00 */
[----:B------:R1:W-:Y:S04]  /*3dc10*/  STL.64 [R1+0x3a8], R10 ;  /* 0x0003a80a01007387 */ /* 0x0003e80000100a00 */
[----:B0-----:R-:W4:Y:S04]  /*3dc20*/  LDL.LU.64 R8, [R1+0x300] ;  /* 0x0003000001087983 */ /* 0x001f280000300a00 */
[----:B-1----:R-:W4:Y:S04]  /*3dc30*/  LDL.LU.64 R10, [R1+0x308] ;  /* 0x00030800010a7983 */ /* 0x002f280000300a00 */
[----:B------:R-:W-:Y:S04]  /*3dc40*/  STL.64 [R1+0x390], R20 ;  /* 0x0003901401007387 */ /* 0x000fe80000100a00 */
[----:B------:R0:W-:Y:S04]  /*3dc50*/  STL.64 [R1+0x398], R22 ;  /* 0x0003981601007387 */ /* 0x0001e80000100a00 */
[----:B0-----:R-:W2:Y:S04]  /*3dc60*/  LDL.LU.64 R22, [R1+0x3478] ;  /* 0x0034780001167983 */ /* 0x001ea80000300a00 */
[----:B------:R-:W2:Y:S04]  /*3dc70*/  LDL.LU.64 R20, [R1+0x3470] ;  /* 0x0034700001147983 */ /* 0x000ea80000300a00 */
[----:B------:R-:W2:Y:S04]  /*3dc80*/  LDL.LU.64 R46, [R1+0x3468] ;  /* 0x00346800012e7983 */ /* 0x000ea80000300a00 */
[----:B------:R-:W2:Y:S04]  /*3dc90*/  LDL.LU.64 R44, [R1+0x3460] ;  /* 0x00346000012c7983 */ /* 0x000ea80000300a00 */
[----:B------:R0:W-:Y:S04]  /*3dca0*/  STL.64 [R1+0x380], R4 ;  /* 0x0003800401007387 */ /* 0x0001e80000100a00 */
[----:B------:R1:W-:Y:S04]  /*3dcb0*/  STL.64 [R1+0x388], R6 ;  /* 0x0003880601007387 */ /* 0x0003e80000100a00 */
[----:B0-----:R-:W3:Y:S04]  /*3dcc0*/  LDL.LU.64 R4, [R1+0x320] ;  /* 0x0003200001047983 */ /* 0x001ee80000300a00 */
[----:B-1----:R-:W3:Y:S04]  /*3dcd0*/  LDL.LU.64 R6, [R1+0x328] ;  /* 0x0003280001067983 */ /* 0x002ee80000300a00 */
[----:B------:R-:W2:Y:S04]  /*3dce0*/  LDL.LU R54, [R1+0x4e0] ;  /* 0x0004e00001367983 */ /* 0x000ea80000300800 */
[----:B------:R-:W2:Y:S01]  /*3dcf0*/  LDL.LU R55, [R1+0x4e4] ;  /* 0x0004e40001377983 */ /* 0x000ea20000300800 */
[----:B---3--:R-:W-:-:S15]  /*3dd00*/  HMMA.16816.F32 R4, R36, R2, R4 ;  /* 0x000000022404723c */ /* 0x008fde0000001804 */
[----:B------:R-:W-:-:S08]  /*3dd10*/  NOP ;  /* 0x0000000000007918 */ /* 0x000fd00000000000 */
[----:B------:R-:W-:Y:S04]  /*3dd20*/  STL.64 [R1+0x370], R4 ;  /* 0x0003700401007387 */ /* 0x000fe80000100a00 */
[----:B------:R4:W-:Y:S02]  /*3dd30*/  STL.64 [R1+0x378], R6 ;  /* 0x0003780601007387 */ /* 0x0009e40000100a00 */
[----:B----4-:R-:W-:-:S15]  /*3dd40*/  HMMA.16816.F32 R4, R36, R12, R8 ;  /* 0x0000000c2404723c */ /* 0x010fde0000001808 */
[----:B------:R-:W-:-:S08]  /*3dd50*/  NOP ;  /* 0x0000000000007918 */ /* 0x000fd00000000000 */
[----:B------:R0:W-:Y:S04]  /*3dd60*/  STL.64 [R1+0x360], R4 ;  /* 0x0003600401007387 */ /* 0x0001e80000100a00 */
[----:B------:R1:W-:Y:S01]  /*3dd70*/  STL.64 [R1+0x368], R6 ;  /* 0x0003680601007387 */ /* 0x0003e20000100a00 */
[----:B0-----:R-:W-:Y:S02]  /*3dd80*/  IMAD R4, R49, 0x100, R48 ;  /* 0x0000010031047824 */ /* 0x001fe400078e0230 */
[----:B------:R-:W-:Y:S01]  /*3dd90*/  IMAD R5, R51, 0x100, R50 ;  /* 0x0000010033057824 */ /* 0x000fe200078e0232 */
[----:B------:R-:W3:Y:S04]  /*3dda0*/  LDL.LU.64 R48, [R1+0x3e0] ;  /* 0x0003e00001307983 */ /* 0x000ee80000300a00 */
[----:B------:R-:W3:Y:S01]  /*3ddb0*/  LDL.LU.64 R50, [R1+0x3e8] ;  /* 0x0003e80001327983 */ /* 0x000ee20000300a00 */
[----:B------:R-:W-:Y:S01]  /*3ddc0*/  HMMA.16816.F32 R8, R36, R14, R24 ;  /* 0x0000000e2408723c */ /* 0x000fe20000001818 */
[----:B------:R-:W-:-:S02]  /*3ddd0*/  IMAD R2, R35, 0x100, R34 ;  /* 0x0000010023027824 */ /* 0x000fc400078e0222 */
[----:B------:R-:W-:-:S15]  /*3dde0*/  IMAD R3, R42, 0x100, R43 ;  /* 0x000001002a037824 */ /* 0x000fde00078e022b */
[----:B------:R-:W-:-:S05]  /*3ddf0*/  NOP ;  /* 0x0000000000007918 */ /* 0x000fca0000000000 */
[----:B------:R0:W-:Y:S04]  /*3de00*/  STL.64 [R1+0x350], R8 ;  /* 0x0003500801007387 */ /* 0x0001e80000100a00 */
[----:B------:R4:W-:Y:S04]  /*3de10*/  STL.64 [R1+0x358], R10 ;  /* 0x0003580a01007387 */ /* 0x0009e80000100a00 */
[----:B-1----:R-:W3:Y:S04]  /*3de20*/  LDL.LU R6, [R1+0x500] ;  /* 0x0005000001067983 */ /* 0x002ee80000300800 */
[----:B------:R-:W3:Y:S04]  /*3de30*/  LDL.LU R7, [R1+0x504] ;  /* 0x0005040001077983 */ /* 0x000ee80000300800 */
[----:B------:R-:W3:Y:S04]  /*3de40*/  LDL.LU R12, [R1+0x520] ;  /* 0x00052000010c7983 */ /* 0x000ee80000300800 */
[----:B------:R-:W3:Y:S04]  /*3de50*/  LDL.LU R13, [R1+0x524] ;  /* 0x00052400010d7983 */ /* 0x000ee80000300800 */
[----:B------:R-:W3:Y:S04]  /*3de60*/  LDL.LU R14, [R1+0x94c] ;  /* 0x00094c00010e7983 */ /* 0x000ee80000300800 */
[----:B------:R-:W3:Y:S04]  /*3de70*/  LDL.LU R15, [R1+0x948] ;  /* 0x00094800010f7983 */ /* 0x000ee80000300800 */
[----:B------:R-:W3:Y:S01]  /*3de80*/  LDL.LU R32, [R1+0x954] ;  /* 0x0009540001207983 */ /* 0x000ee20000300800 */
[----:B0-----:R-:W-:-:S03]  /*3de90*/  F2FP.F16.E5M2.UNPACK_B R8, R2 ;  /* 0x00000002ff08723e */ /* 0x001fc600020004ff */
[----:B------:R-:W3:Y:S01]  /*3dea0*/  LDL.LU R33, [R1+0x950] ;  /* 0x0009500001217983 */ /* 0x000ee20000300800 */
[----:B------:R-:W-:-:S03]  /*3deb0*/  F2FP.F16.E5M2.UNPACK_B R9, R3 ;  /* 0x00000003ff09723e */ /* 0x000fc600020004ff */
[----:B------:R-:W3:Y:S01]  /*3dec0*/  LDL.LU R34, [R1+0x95c] ;  /* 0x00095c0001227983 */ /* 0x000ee20000300800 */
[----:B----4-:R-:W-:-:S03]  /*3ded0*/  F2FP.F16.E5M2.UNPACK_B R10, R4 ;  /* 0x00000004ff0a723e */ /* 0x010fc600020004ff */
[----:B------:R-:W4:Y:S01]  /*3dee0*/  LDL.LU R35, [R1+0x958] ;  /* 0x0009580001237983 */ /* 0x000f220000300800 */
[----:B------:R-:W-:Y:S02]  /*3def0*/  F2FP.F16.E5M2.UNPACK_B R11, R5 ;  /* 0x00000005ff0b723e */ /* 0x000fe400020004ff */
[----:B------:R-:W-:Y:S01]  /*3df00*/  F2FP.F16.E5M2.UNPACK_B R2, R52.H1 ;  /* 0x00000034ff02723e */ /* 0x000fe200030004ff */
[----:B------:R-:W4:Y:S01]  /*3df10*/  LDL.LU R43, [R1+0x540] ;  /* 0x00054000012b7983 */ /* 0x000f220000300800 */
[----:B------:R-:W-:-:S03]  /*3df20*/  F2FP.F16.E5M2.UNPACK_B R3, R53.H1 ;  /* 0x00000035ff03723e */ /* 0x000fc600030004ff */
[----:B------:R-:W4:Y:S04]  /*3df30*/  LDL.LU R42, [R1+0x544] ;  /* 0x00054400012a7983 */ /* 0x000f280000300800 */
[----:B------:R-:W4:Y:S04]  /*3df40*/  LDL.LU R24, [R1+0x964] ;  /* 0x0009640001187983 */ /* 0x000f280000300800 */
[----:B------:R-:W4:Y:S04]  /*3df50*/  LDL.LU R25, [R1+0x960] ;  /* 0x0009600001197983 */ /* 0x000f280000300800 */
[----:B------:R-:W4:Y:S04]  /*3df60*/  LDL.LU R26, [R1+0x4f0] ;  /* 0x0004f000011a7983 */ /* 0x000f280000300800 */
[----:B------:R-:W4:Y:S01]  /*3df70*/  LDL.LU R27, [R1+0x4f4] ;  /* 0x0004f400011b7983 */ /* 0x000f220000300800 */
[----:B------:R-:W-:Y:S01]  /*3df80*/  IMAD.MOV.U32 R52, RZ, RZ, R17 ;  /* 0x000000ffff347224 */ /* 0x000fe200078e0011 */
[----:B--2---:R-:W-:Y:S01]  /*3df90*/  F2FP.F16.E5M2.UNPACK_B R4, R54.H1 ;  /* 0x00000036ff04723e */ /* 0x004fe200030004ff */
[----:B------:R-:W-:Y:S01]  /*3dfa0*/  IMAD.MOV.U32 R53, RZ, RZ, R18 ;  /* 0x000000ffff357224 */ /* 0x000fe200078e0012 */
[----:B------:R-:W-:Y:S01]  /*3dfb0*/  F2FP.F16.E5M2.UNPACK_B R5, R55.H1 ;  /* 0x00000037ff05723e */ /* 0x000fe200030004ff */
[----:B------:R-:W-:-:S02]  /*3dfc0*/  IMAD.MOV.U32 R54, RZ, RZ, R19 ;  /* 0x000000ffff367224 */ /* 0x000fc400078e0013 */
[----:B------:R-:W-:Y:S01]  /*3dfd0*/  IMAD.MOV.U32 R55, RZ, RZ, R31 ;  /* 0x000000ffff377224 */ /* 0x000fe200078e001f */
[----:B---3--:R-:W-:-:S15]  /*3dfe0*/  HMMA.16816.F32 R36, R36, R40, R48 ;  /* 0x000000282424723c */ /* 0x008fde0000001830 */
[----:B------:R-:W-:-:S08]  /*3dff0*/  NOP ;  /* 0x0000000000007918 */ /* 0x000fd00000000000 */
[----:B------:R-:W-:Y:S04]  /*3e000*/  STL.64 [R1+0x3f0], R36 ;  /* 0x0003f02401007387 */ /* 0x000fe80000100a00 */
[----:B------:R0:W-:Y:S04]  /*3e010*/  STL.64 [R1+0x3f8], R38 ;  /* 0x0003f82601007387 */ /* 0x0001e80000100a00 */
[----:B------:R-:W2:Y:S04]  /*3e020*/  LDL.LU R48, [R1+0x510] ;  /* 0x0005100001307983 */ /* 0x000ea80000300800 */
[----:B------:R-:W3:Y:S01]  /*3e030*/  LDL.LU R49, [R1+0x514] ;  /* 0x0005140001317983 */ /* 0x000ee20000300800 */
[----:B0-----:R-:W-:-:S15]  /*3e040*/  HMMA.16816.F32 R36, R8, R2, R44 ;  /* 0x000000020824723c */ /* 0x001fde000000182c */
[----:B------:R-:W-:-:S08]  /*3e050*/  NOP ;  /* 0x0000000000007918 */ /* 0x000fd00000000000 */
[----:B------:R-:W-:Y:S04]  /*3e060*/  STL.64 [R1+0x410], R36 ;  /* 0x0004102401007387 */ /* 0x000fe80000100a00 */
[----:B------:R-:W-:Y:S04]  /*3e070*/  STL.64 [R1+0x418], R38 ;  /* 0x0004182601007387 */ /* 0x000fe80000100a00 */
[----:B------:R-:W2:Y:S04]  /*3e080*/  LDL.LU R50, [R1+0x530] ;  /* 0x0005300001327983 */ /* 0x000ea80000300800 */
[----:B------:R-:W3:Y:S04]  /*3e090*/  LDL.LU R51, [R1+0x534] ;  /* 0x0005340001337983 */ /* 0x000ee80000300800 */
[----:B------:R-:W2:Y:S04]  /*3e0a0*/  LDL.LU R17, [R1+0x345c] ;  /* 0x00345c0001117983 */ /* 0x000ea80000300800 */
[----:B------:R-:W2:Y:S04]  /*3e0b0*/  LDL.LU R18, [R1+0x3458] ;  /* 0x0034580001127983 */ /* 0x000ea80000300800 */
[----:B------:R-:W2:Y:S04]  /*3e0c0*/  LDL.LU R19, [R1+0x3454] ;  /* 0x0034540001137983 */ /* 0x000ea80000300800 */
[----:B------:R-:W3:Y:S01]  /*3e0d0*/  LDL.LU R31, [R1+0x3450] ;  /* 0x00345000011f7983 */ /* 0x000ee20000300800 */
[----:B------:R-:W-:Y:S01]  /*3e0e0*/  HMMA.16816.F32 R20, R8, R4, R20 ;  /* 0x000000040814723c */ /* 0x000fe20000001814 */
[----:B------:R-:W-:-:S02]  /*3e0f0*/  F2FP.F16.E5M2.UNPACK_B R6, R6.H1 ;  /* 0x00000006ff06723e */ /* 0x000fc400030004ff */
[----:B------:R-:W-:Y:S02]  /*3e100*/  F2FP.F16.E5M2.UNPACK_B R7, R7.H1 ;  /* 0x00000007ff07723e */ /* 0x000fe400030004ff */
[----:B------:R-:W-:Y:S02]  /*3e110*/  F2FP.F16.E5M2.UNPACK_B R12, R12.H1 ;  /* 0x0000000cff0c723e */ /* 0x000fe400030004ff */
[----:B------:R-:W-:-:S15]  /*3e120*/  F2FP.F16.E5M2.UNPACK_B R13, R13.H1 ;  /* 0x0000000dff0d723e */ /* 0x000fde00030004ff */
[----:B------:R-:W-:-:S01]  /*3e130*/  NOP ;  /* 0x0000000000007918 */ /* 0x000fc20000000000 */
[----:B------:R0:W-:Y:S04]  /*3e140*/  STL.64 [R1+0x420], R20 ;  /* 0x0004201401007387 */ /* 0x0001e80000100a00 */
[----:B------:R-:W-:Y:S04]  /*3e150*/  STL.64 [R1+0x3438], R6 ;  /* 0x0034380601007387 */ /* 0x000fe80000100a00 */
[----:B------:R3:W-:Y:S01]  /*3e160*/  STL.64 [R1+0x3430], R4 ;  /* 0x0034300401007387 */ /* 0x0007e20000100a00 */
[----:B0-----:R-:W-:Y:S01]  /*3e170*/  IMAD R20, R15, 0x100, R14 ;  /* 0x000001000f147824 */ /* 0x001fe200078e020e */
[----:B----4-:R-:W-:-:S02]  /*3e180*/  F2FP.F16.E5M2.UNPACK_B R14, R43.H1 ;  /* 0x0000002bff0e723e */ /* 0x010fc400030004ff */
[----:B------:R-:W-:Y:S01]  /*3e190*/  F2FP.F16.E5M2.UNPACK_B R15, R42.H1 ;  /* 0x0000002aff0f723e */ /* 0x000fe200030004ff */
[----:B------:R-:W-:Y:S02]  /*3e1a0*/  IMAD.MOV.U32 R47, RZ, RZ, R22 ;  /* 0x000000ffff2f7224 */ /* 0x000fe400078e0016 */
[----:B------:R-:W-:Y:S01]  /*3e1b0*/  IMAD.MOV.U32 R46, RZ, RZ, R23 ;  /* 0x000000ffff2e7224 */ /* 0x000fe200078e0017 */
[C---:B--2---:R-:W-:Y:S06]  /*3e1c0*/  HMMA.16816.F32 R16, R8.reuse, R6, R16 ;  /* 0x000000060810723c */ /* 0x044fec0000001810 */
[----:B---3--:R-:W-:-:S15]  /*3e1d0*/  HMMA.16816.F32 R4, R8, R12, R28 ;  /* 0x0000000c0804723c */ /* 0x008fde000000181c */
[----:B------:R-:W-:-:S02]  /*3e1e0*/  NOP ;  /* 0x0000000000007918 */ /* 0x000fc40000000000 */
[----:B------:R-:W-:Y:S04]  /*3e1f0*/  STL.64 [R1+0x430], R16 ;  /* 0x0004301001007387 */ /* 0x000fe80000100a00 */
[----:B------:R-:W-:Y:S04]  /*3e200*/  STL.64 [R1+0x438], R18 ;  /* 0x0004381201007387 */ /* 0x000fe80000100a00 */
[----:B------:R-:W-:Y:S04]  /*3e210*/  STL.64 [R1+0x460], R4 ;  /* 0x0004600401007387 */ /* 0x000fe80000100a00 */
[----:B------:R0:W-:Y:S02]  /*3e220*/  STL.64 [R1+0x468], R6 ;  /* 0x0004680601007387 */ /* 0x0001e40000100a00 */
[----:B0-----:R-:W-:Y:S01]  /*3e230*/  HMMA.16816.F32 R4, R8, R14, R56 ;  /* 0x0000000e0804723c */ /* 0x001fe20000001838 */
[----:B------:R-:W-:-:S02]  /*3e240*/  F2FP.F16.E5M2.UNPACK_B R16, R26.H1 ;  /* 0x0000001aff10723e */ /* 0x000fc400030004ff */
[----:B------:R-:W-:-:S03]  /*3e250*/  F2FP.F16.E5M2.UNPACK_B R17, R27.H1 ;  /* 0x0000001bff11723e */ /* 0x000fc600030004ff */
[----:B------:R-:W-:Y:S04]  /*3e260*/  STL.64 [R1+0x3418], R14 ;  /* 0x0034180e01007387 */ /* 0x000fe80000100a00 */
[----:B------:R-:W-:-:S13]  /*3e270*/  STL.64 [R1+0x3410], R12 ;  /* 0x0034100c01007387 */ /* 0x000fda0000100a00 */
[----:B------:R-:W-:Y:S04]  /*3e280*/  STL.64 [R1+0x4a0], R4 ;  /* 0x0004a00401007387 */ /* 0x000fe80000100a00 */
[----:B------:R0:W-:Y:S02]  /*3e290*/  STL.64 [R1+0x4a8], R6 ;  /* 0x0004a80601007387 */ /* 0x0001e40000100a00 */
[----:B0-----:R-:W-:Y:S01]  /*3e2a0*/  HMMA.16816.F32 R4, R8, R16, R52 ;  /* 0x000000100804723c */ /* 0x001fe20000001834 */
[----:B------:R-:W-:Y:S02]  /*3e2b0*/  F2FP.F16.E5M2.UNPACK_B R44, R50.H1 ;  /* 0x00000032ff2c723e */ /* 0x000fe400030004ff */
[----:B------:R-:W-:Y:S01]  /*3e2c0*/  F2FP.F16.E5M2.UNPACK_B R45, R51.H1 ;  /* 0x00000033ff2d723e */ /* 0x000fe200030004ff */
[----:B------:R-:W-:Y:S04]  /*3e2d0*/  STL.64 [R1+0x3448], R46 ;  /* 0x0034482e01007387 */ /* 0x000fe80000100a00 */
[----:B------:R-:W-:Y:S04]  /*3e2e0*/  STL.64 [R1+0x3440], R44 ;  /* 0x0034402c01007387 */ /* 0x000fe80000100a00 */
[----:B------:R-:W2:Y:S11]  /*3e2f0*/  LDL.LU R56, [R1+0x10] ;  /* 0x0000100001387983 */ /* 0x000eb60000300800 */
[----:B------:R-:W-:Y:S04]  /*3e300*/  STL.64 [R1+0x4c0], R4 ;  /* 0x0004c00401007387 */ /* 0x000fe80000100a00 */
[----:B------:R-:W-:Y:S04]  /*3e310*/  STL.64 [R1+0x4c8], R6 ;  /* 0x0004c80601007387 */ /* 0x000fe80000100a00 */
[----:B------:R-:W2:Y:S04]  /*3e320*/  LDL.LU R57, [R1+0x14] ;  /* 0x0000140001397983 */ /* 0x000ea80000300800 */
[----:B------:R-:W3:Y:S04]  /*3e330*/  LDL.LU R58, [R1+0x18] ;  /* 0x00001800013a7983 */ /* 0x000ee80000300800 */
[----:B------:R-:W3:Y:S01]  /*3e340*/  LDL.LU R59, [R1+0x1c] ;  /* 0x00001c00013b7983 */ /* 0x000ee20000300800 */
[----:B------:R-:W-:-:S02]  /*3e350*/  F2FP.F16.E5M2.UNPACK_B R18, R48.H1 ;  /* 0x00000030ff12723e */ /* 0x000fc400030004ff */
[----:B------:R-:W-:Y:S01]  /*3e360*/  F2FP.F16.E5M2.UNPACK_B R19, R49.H1 ;  /* 0x00000031ff13723e */ /* 0x000fe200030004ff */
[----:B---3--:R-:W-:Y:S04]  /*3e370*/  STL.64 [R1+0x33f0], R58 ;  /* 0x0033f03a01007387 */ /* 0x008fe80000100a00 */
[----:B--2---:R0:W-:Y:S04]  /*3e380*/  STL.64 [R1+0x33e8], R56 ;  /* 0x0033e83801007387 */ /* 0x0041e80000100a00 */
[----:B------:R-:W2:Y:S04]  /*3e390*/  LDL.LU R48, [R1+0x90] ;  /* 0x0000900001307983 */ /* 0x000ea80000300800 */
[----:B------:R-:W2:Y:S04]  /*3e3a0*/  LDL.LU R49, [R1+0x94] ;  /* 0x0000940001317983 */ /* 0x000ea80000300800 */
[----:B------:R-:W3:Y:S04]  /*3e3b0*/  LDL.LU R50, [R1+0x98] ;  /* 0x0000980001327983 */ /* 0x000ee80000300800 */
[----:B------:R-:W3:Y:S04]  /*3e3c0*/  LDL.LU R51, [R1+0x9c] ;  /* 0x00009c0001337983 */ /* 0x000ee80000300800 */
[----:B---3--:R-:W-:Y:S04]  /*3e3d0*/  STL.64 [R1+0x3408], R50 ;  /* 0x0034083201007387 */ /* 0x008fe80000100a00 */
[----:B--2---:R1:W-:Y:S04]  /*3e3e0*/  STL.64 [R1+0x3400], R48 ;  /* 0x0034003001007387 */ /* 0x0043e80000100a00 */
[----:B0-----:R-:W2:Y:S04]  /*3e3f0*/  LDL.LU R56, [R1+0x30] ;  /* 0x0000300001387983 */ /* 0x001ea80000300800 */
[----:B------:R-:W2:Y:S04]  /*3e400*/  LDL.LU R57, [R1+0x34] ;  /* 0x0000340001397983 */ /* 0x000ea80000300800 */
[----:B------:R-:W3:Y:S04]  /*3e410*/  LDL.LU R58, [R1+0x38] ;  /* 0x00003800013a7983 */ /* 0x000ee80000300800 */
[----:B------:R-:W3:Y:S04]  /*3e420*/  LDL.LU R59, [R1+0x3c] ;  /* 0x00003c00013b7983 */ /* 0x000ee80000300800 */
[----:B---3--:R-:W-:Y:S04]  /*3e430*/  STL.64 [R1+0x3428], R58 ;  /* 0x0034283a01007387 */ /* 0x008fe80000100a00 */
[----:B--2---:R0:W-:Y:S04]  /*3e440*/  STL.64 [R1+0x3420], R56 ;  /* 0x0034203801007387 */ /* 0x0041e80000100a00 */
[----:B-1----:R-:W2:Y:S04]  /*3e450*/  LDL.LU R48, [R1+0x40] ;  /* 0x0000400001307983 */ /* 0x002ea80000300800 */
[----:B------:R-:W2:Y:S04]  /*3e460*/  LDL.LU R49, [R1+0x44] ;  /* 0x0000440001317983 */ /* 0x000ea80000300800 */
[----:B------:R-:W2:Y:S04]  /*3e470*/  LDL.LU R50, [R1+0x48] ;  /* 0x0000480001327983 */ /* 0x000ea80000300800 */
[----:B------:R-:W2:Y:S04]  /*3e480*/  LDL.LU R51, [R1+0x4c] ;  /* 0x00004c0001337983 */ /* 0x000ea80000300800 */
[----:B------:R-:W3:Y:S04]  /*3e490*/  LDL.LU R44, [R1+0xb0] ;  /* 0x0000b000012c7983 */ /* 0x000ee80000300800 */
[----:B------:R-:W3:Y:S04]  /*3e4a0*/  LDL.LU R45, [R1+0xb4] ;  /* 0x0000b400012d7983 */ /* 0x000ee80000300800 */
[----:B------:R-:W3:Y:S04]  /*3e4b0*/  LDL.LU R46, [R1+0xb8] ;  /* 0x0000b800012e7983 */ /* 0x000ee80000300800 */
[----:B------:R-:W3:Y:S01]  /*3e4c0*/  LDL.LU R47, [R1+0xbc] ;  /* 0x0000bc00012f7983 */ /* 0x000ee20000300800 */
[----:B------:R-:W-:-:S03]  /*3e4d0*/  IMAD R21, R33, 0x100, R32 ;  /* 0x0000010021157824 */ /* 0x000fc600078e0220 */
[----:B------:R-:W4:Y:S04]  /*3e4e0*/  LDL.LU R12, [R1+0x50] ;  /* 0x00005000010c7983 */ /* 0x000f280000300800 */
[----:B------:R-:W4:Y:S01]  /*3e4f0*/  LDL.LU R13, [R1+0x54] ;  /* 0x00005400010d7983 */ /* 0x000f220000300800 */
[----:B------:R-:W-:-:S03]  /*3e500*/  IMAD R22, R35, 0x100, R34 ;  /* 0x0000010023167824 */ /* 0x000fc600078e0222 */
[----:B------:R-:W4:Y:S04]  /*3e510*/  LDL.LU R14, [R1+0x58] ;  /* 0x00005800010e7983 */ /* 0x000f280000300800 */
[----:B------:R-:W4:Y:S04]  /*3e520*/  LDL.LU R15, [R1+0x5c] ;  /* 0x00005c00010f7983 */ /* 0x000f280000300800 */
[----:B------:R-:W2:Y:S04]  /*3e530*/  LDL.LU R32, [R1+0x80] ;  /* 0x0000800001207983 */ /* 0x000ea80000300800 */
[----:B------:R-:W2:Y:S04]  /*3e540*/  LDL.LU R33, [R1+0x84] ;  /* 0x0000840001217983 */ /* 0x000ea80000300800 */
[----:B------:R-:W2:Y:S04]  /*3e550*/  LDL.LU R34, [R1+0x88] ;  /* 0x0000880001227983 */ /* 0x000ea80000300800 */
[----:B------:R-:W2:Y:S04]  /*3e560*/  LDL.LU R35, [R1+0x8c] ;  /* 0x00008c0001237983 */ /* 0x000ea80000300800 */
[----:B0-----:R-:W4:Y:S04]  /*3e570*/  LDL.LU R56, [R1+0x60] ;  /* 0x0000600001387983 */ /* 0x001f280000300800 */
[----:B------:R-:W4:Y:S04]  /*3e580*/  LDL.LU R57, [R1+0x64] ;  /* 0x0000640001397983 */ /* 0x000f280000300800 */
[----:B------:R-:W4:Y:S04]  /*3e590*/  LDL.LU R58, [R1+0x68] ;  /* 0x00006800013a7983 */ /* 0x000f280000300800 */
[----:B------:R-:W4:Y:S04]  /*3e5a0*/  LDL.LU R59, [R1+0x6c] ;  /* 0x00006c00013b7983 */ /* 0x000f280000300800 */
[----:B------:R-:W2:Y:S04]  /*3e5b0*/  LDL.LU R4, [R1+0x70] ;  /* 0x0000700001047983 */ /* 0x000ea80000300800 */
[----:B------:R-:W2:Y:S04]  /*3e5c0*/  LDL.LU R5, [R1+0x74] ;  /* 0x0000740001057983 */ /* 0x000ea80000300800 */
[----:B------:R-:W2:Y:S04]  /*3e5d0*/  LDL.LU R6, [R1+0x78] ;  /* 0x0000780001067983 */ /* 0x000ea80000300800 */
[----:B------:R-:W2:Y:S01]  /*3e5e0*/  LDL.LU R7, [R1+0x7c] ;  /* 0x00007c0001077983 */ /* 0x000ea20000300800 */
[----:B------:R-:W-:-:S03]  /*3e5f0*/  IMAD R23, R25, 0x100, R24 ;  /* 0x0000010019177824 */ /* 0x000fc600078e0218 */
        /* <DEDUP_REMOVED lines=12> */
[----:B------:R-:W4:Y:S04]  /*3e6c0*/  LDL.LU R28, [R1] ;  /* 0x00000000011c7983 */ /* 0x000f280000300800 */
[----:B------:R-:W4:Y:S04]  /*3e6d0*/  LDL.LU R29, [R1+0x4] ;  /* 0x00000400011d7983 */ /* 0x000f280000300800 */
[----:B------:R-:W4:Y:S04]  /*3e6e0*/  LDL.LU R30, [R1+0x8] ;  /* 0x00000800011e7983 */ /* 0x000f280000300800 */
[----:B------:R-:W4:Y:S01]  /*3e6f0*/  LDL.LU R31, [R1+0xc] ;  /* 0x00000c00011f7983 */ /* 0x000f220000300800 */
[----:B---3--:R-:W-:-:S15]  /*3e700*/  HMMA.16816.F32 R44, R8, R18, R44 ;  /* 0x00000012082c723c */ /* 0x008fde000000182c */
[----:B------:R-:W-:-:S08]  /*3e710*/  NOP ;  /* 0x0000000000007918 */ /* 0x000fd00000000000 */
[----:B------:R-:W-:Y:S04]  /*3e720*/  STL.64 [R1+0x4b0], R44 ;  /* 0x0004b02c01007387 */ /* 0x000fe80000100a00 */
[----:B------:R0:W-:Y:S04]  /*3e730*/  STL.64 [R1+0x4b8], R46 ;  /* 0x0004b82e01007387 */ /* 0x0001e80000100a00 */
[----:B0-----:R-:W3:Y:S04]  /*3e740*/  LDL.LU.64 R46, [R1+0x3448] ;  /* 0x00344800012e7983 */ /* 0x001ee80000300a00 */
[----:B------:R-:W4:Y:S01]  /*3e750*/  LDL.LU.64 R44, [R1+0x3440] ;  /* 0x00344000012c7983 */ /* 0x000f220000300a00 */
[----:B------:R-:W-:-:S02]  /*3e760*/  F2FP.F16.E5M2.UNPACK_B R20, R20 ;  /* 0x00000014ff14723e */ /* 0x000fc400020004ff */
[----:B------:R-:W-:Y:S01]  /*3e770*/  F2FP.F16.E5M2.UNPACK_B R21, R21 ;  /* 0x00000015ff15723e */ /* 0x000fe200020004ff */
[----:B------:R-:W3:Y:S01]  /*3e780*/  LDL.LU R38, [R1+0x98c] ;  /* 0x00098c0001267983 */ /* 0x000ee20000300800 */
[----:B------:R-:W-:Y:S02]  /*3e790*/  F2FP.F16.E5M2.UNPACK_B R22, R22 ;  /* 0x00000016ff16723e */ /* 0x000fe400020004ff */
[----:B------:R-:W-:Y:S01]  /*3e7a0*/  F2FP.F16.E5M2.UNPACK_B R23, R23 ;  /* 0x00000017ff17723e */ /* 0x000fe200020004ff */
[----:B------:R-:W3:Y:S04]  /*3e7b0*/  LDL.LU R39, [R1+0x988] ;  /* 0x0009880001277983 */ /* 0x000ee80000300800 */
[----:B------:R-:W3:Y:S04]  /*3e7c0*/  LDL.LU R40, [R1+0x994] ;  /* 0x0009940001287983 */ /* 0x000ee80000300800 */
[----:B------:R-:W3:Y:S01]  /*3e7d0*/  LDL.LU R41, [R1+0x990] ;  /* 0x0009900001297983 */ /* 0x000ee20000300800 */
[----:B--2---:R-:W-:Y:S06]  /*3e7e0*/  HMMA.16816.F32 R4, R20, R2, R4 ;  /* 0x000000021404723c */ /* 0x004fec0000001804 */
[----:B----4-:R-:W-:Y:S01]  /*3e7f0*/  HMMA.16816.F32 R32, R8, R44, R32 ;  /* 0x0000002c0820723c */ /* 0x010fe20000001820 */
[----:B------:R-:W2:Y:S04]  /*3e800*/  LDL.LU R8, [R1+0x968] ;  /* 0x0009680001087983 */ /* 0x000ea80000300800 */
[----:B------:R-:W4:-:S15]  /*3e810*/  LDL.LU R9, [R1+0x970] ;  /* 0x0009700001097983 */ /* 0x000f1e0000300800 */
[----:B------:R-:W-:-:S03]  /*3e820*/  NOP ;  /* 0x0000000000007918 */ /* 0x000fc60000000000 */
[----:B------:R0:W-:Y:S04]  /*3e830*/  STL.64 [R1+0x480], R32 ;  /* 0x0004802001007387 */ /* 0x0001e80000100a00 */
[----:B------:R1:W-:Y:S04]  /*3e840*/  STL.64 [R1+0x488], R34 ;  /* 0x0004882201007387 */ /* 0x0003e80000100a00 */
[----:B------:R-:W3:Y:S04]  /*3e850*/  LDL.LU R10, [R1+0x97c] ;  /* 0x00097c00010a7983 */ /* 0x000ee80000300800 */
[----:B------:R-:W3:Y:S04]  /*3e860*/  LDL.LU R11, [R1+0x978] ;  /* 0x00097800010b7983 */ /* 0x000ee80000300800 */
[----:B0-----:R-:W3:Y:S04]  /*3e870*/  LDL.LU R32, [R1+0x99c] ;  /* 0x00099c0001207983 */ /* 0x001ee80000300800 */
[----:B------:R-:W3:Y:S04]  /*3e880*/  LDL.LU R33, [R1+0x998] ;  /* 0x0009980001217983 */ /* 0x000ee80000300800 */
[----:B-1----:R-:W3:Y:S04]  /*3e890*/  LDL.LU R34, [R1+0x9a4] ;  /* 0x0009a40001227983 */ /* 0x002ee80000300800 */
[----:B------:R-:W3:Y:S04]  /*3e8a0*/  LDL.LU R35, [R1+0x9a0] ;  /* 0x0009a00001237983 */ /* 0x000ee80000300800 */
[----:B------:R-:W-:Y:S04]  /*3e8b0*/  STL.64 [R1+0x470], R4 ;  /* 0x0004700401007387 */ /* 0x000fe80000100a00 */
[----:B------:R0:W-:Y:S04]  /*3e8c0*/  STL.64 [R1+0x478], R6 ;  /* 0x0004780601007387 */ /* 0x0001e80000100a00 */
[----:B0-----:R-:W2:Y:S04]  /*3e8d0*/  LDL.LU.64 R6, [R1+0x3438] ;  /* 0x0034380001067983 */ /* 0x001ea80000300a00 */
[----:B------:R-:W4:Y:S01]  /*3e8e0*/  LDL.LU.64 R4, [R1+0x3430] ;  /* 0x0034300001047983 */ /* 0x000f220000300a00 */
[C---:B--2---:R-:W-:Y:S06]  /*3e8f0*/  HMMA.16816.F32 R12, R20.reuse, R6, R12 ;  /* 0x00000006140c723c */ /* 0x044fec000000180c */
[----:B----4-:R-:W-:-:S15]  /*3e900*/  HMMA.16816.F32 R56, R20, R4, R56 ;  /* 0x000000041438723c */ /* 0x010fde0000001838 */
[----:B------:R-:W-:-:S08]  /*3e910*/  NOP ;  /* 0x0000000000007918 */ /* 0x000fd00000000000 */
[----:B------:R-:W-:Y:S04]  /*3e920*/  STL.64 [R1+0x450], R56 ;  /* 0x0004503801007387 */ /* 0x000fe80000100a00 */
[----:B------:R0:W-:Y:S04]  /*3e930*/  STL.64 [R1+0x458], R58 ;  /* 0x0004583a01007387 */ /* 0x0001e80000100a00 */
[----:B0-----:R-:W2:Y:S04]  /*3e940*/  LDL.LU.64 R58, [R1+0x3428] ;  /* 0x00342800013a7983 */ /* 0x001ea80000300a00 */
[----:B------:R-:W2:Y:S04]  /*3e950*/  LDL.LU.64 R56, [R1+0x3420] ;  /* 0x0034200001387983 */ /* 0x000ea80000300a00 */
[----:B------:R-:W-:Y:S04]  /*3e960*/  STL.64 [R1+0x440], R12 ;  /* 0x0004400c01007387 */ /* 0x000fe80000100a00 */
[----:B------:R0:W-:Y:S04]  /*3e970*/  STL.64 [R1+0x448], R14 ;  /* 0x0004480e01007387 */ /* 0x0001e80000100a00 */
[----:B0-----:R-:W2:Y:S04]  /*3e980*/  LDL.LU.64 R14, [R1+0x3418] ;  /* 0x00341800010e7983 */ /* 0x001ea80000300a00 */
[----:B------:R-:W4:Y:S02]  /*3e990*/  LDL.LU.64 R12, [R1+0x3410] ;  /* 0x00341000010c7983 */ /* 0x000f240000300a00 */
[----:B----4-:R-:W-:-:S15]  /*3e9a0*/  HMMA.16816.F32 R48, R20, R12, R48 ;  /* 0x0000000c1430723c */ /* 0x010fde0000001830 */
[----:B------:R-:W-:-:S08]  /*3e9b0*/  NOP ;  /* 0x0000000000007918 */ /* 0x000fd00000000000 */
[----:B------:R-:W-:Y:S04]  /*3e9c0*/  STL.64 [R1+0x400], R48 ;  /* 0x0004003001007387 */ /* 0x000fe80000100a00 */
[----:B------:R0:W-:Y:S04]  /*3e9d0*/  STL.64 [R1+0x408], R50 ;  /* 0x0004083201007387 */ /* 0x0001e80000100a00 */
[----:B0-----:R-:W4:Y:S04]  /*3e9e0*/  LDL.LU.64 R50, [R1+0x3408] ;  /* 0x0034080001327983 */ /* 0x001f280000300a00 */
[----:B------:R-:W4:Y:S01]  /*3e9f0*/  LDL.LU.64 R48, [R1+0x3400] ;  /* 0x0034000001307983 */ /* 0x000f220000300a00 */
[----:B--2---:R-:W-:Y:S01]  /*3ea00*/  HMMA.16816.F32 R56, R20, R14, R56 ;  /* 0x0000000e1438723c */ /* 0x004fe20000001838 */
[----:B------:R-:W-:-:S02]  /*3ea10*/  IMAD R8, R8, 0x100, R42 ;  /* 0x0000010008087824 */ /* 0x000fc400078e022a */
[----:B------:R-:W2:Y:S01]  /*3ea20*/  LDL.LU R42, [R1+0x33fc] ;  /* 0x0033fc00012a7983 */ /* 0x000ea20000300800 */
[----:B------:R-:W-:Y:S02]  /*3ea30*/  IMAD R9, R9, 0x100, R43 ;  /* 0x0000010009097824 */ /* 0x000fe400078e022b */
[----:B------:R-:W-:Y:S01]  /*3ea40*/  HMMA.16816.F32 R24, R20, R16, R24 ;  /* 0x000000101418723c */ /* 0x000fe20000001818 */
[----:B------:R-:W2:-:S15]  /*3ea50*/  LDL.LU R43, [R1+0x33f8] ;  /* 0x0033f800012b7983 */ /* 0x000e9e0000300800 */
[----:B------:R-:W-:-:S01]  /*3ea60*/  NOP ;  /* 0x0000000000007918 */ /* 0x000fc20000000000 */
[----:B------:R-:W-:Y:S04]  /*3ea70*/  STL.64 [R1+0x3e0], R56 ;  /* 0x0003e03801007387 */ /* 0x000fe80000100a00 */
[----:B------:R0:W-:Y:S04]  /*3ea80*/  STL.64 [R1+0x3e8], R58 ;  /* 0x0003e83a01007387 */ /* 0x0001e80000100a00 */
[----:B0-----:R-:W2:Y:S04]  /*3ea90*/  LDL.LU.64 R58, [R1+0x33f0] ;  /* 0x0033f000013a7983 */ /* 0x001ea80000300a00 */
[----:B------:R-:W2:Y:S04]  /*3eaa0*/  LDL.LU.64 R56, [R1+0x33e8] ;  /* 0x0033e80001387983 */ /* 0x000ea80000300a00 */
[----:B------:R-:W-:Y:S04]  /*3eab0*/  STL.64 [R1+0x490], R24 ;  /* 0x0004901801007387 */ /* 0x000fe80000100a00 */
[----:B------:R0:W-:Y:S04]  /*3eac0*/  STL.64 [R1+0x498], R26 ;  /* 0x0004981a01007387 */ /* 0x0001e80000100a00 */
[----:B0-----:R-:W2:Y:S04]  /*3ead0*/  LDL.LU.64 R26, [R1+0x33e0] ;  /* 0x0033e000011a7983 */ /* 0x001ea80000300a00 */
[----:B------:R-:W2:Y:S01]  /*3eae0*/  LDL.LU.64 R24, [R1+0x33d8] ;  /* 0x0033d80001187983 */ /* 0x000ea20000300a00 */
[C---:B----4-:R-:W-:Y:S06]  /*3eaf0*/  HMMA.16816.F32 R48, R20.reuse, R18, R48 ;  /* 0x000000121430723c */ /* 0x050fec0000001830 */
[----:B------:R-:W-:-:S15]  /*3eb00*/  HMMA.16816.F32 R20, R20, R44, R52 ;  /* 0x0000002c1414723c */ /* 0x000fde0000001834 */
[----:B------:R-:W-:-:S02]  /*3eb10*/  NOP ;  /* 0x0000000000007918 */ /* 0x000fc40000000000 */
[----:B------:R-:W-:Y:S04]  /*3eb20*/  STL.64 [R1+0x320], R48 ;  /* 0x0003203001007387 */ /* 0x000fe80000100a00 */
[----:B------:R0:W-:Y:S04]  /*3eb30*/  STL.64 [R1+0x328], R50 ;  /* 0x0003283201007387 */ /* 0x0001e80000100a00 */
[----:B0-----:R-:W4:Y:S04]  /*3eb40*/  LDL.LU.64 R50, [R1+0x33d0] ;  /* 0x0033d00001327983 */ /* 0x001f280000300a00 */
[----:B------:R-:W4:Y:S04]  /*3eb50*/  LDL.LU.64 R48, [R1+0x33c8] ;  /* 0x0033c80001307983 */ /* 0x000f280000300a00 */
[----:B------:R-:W4:Y:S04]  /*3eb60*/  LDL.LU.64 R54, [R1+0x33c0] ;  /* 0x0033c00001367983 */ /* 0x000f280000300a00 */
[----:B------:R-:W4:Y:S01]  /*3eb70*/  LDL.LU.64 R52, [R1+0x33b8] ;  /* 0x0033b80001347983 */ /* 0x000f220000300a00 */
[----:B---3--:R-:W-:-:S02]  /*3eb80*/  IMAD R10, R11, 0x100, R10 ;  /* 0x000001000b0a7824 */ /* 0x008fc400078e020a */
[----:B------:R-:W-:Y:S01]  /*3eb90*/  IMAD R11, R37, 0x100, R36 ;  /* 0x00000100250b7824 */ /* 0x000fe200078e0224 */
[----:B------:R-:W-:Y:S02]  /*3eba0*/  F2FP.F16.E5M2.UNPACK_B R8, R8 ;  /* 0x00000008ff08723e */ /* 0x000fe400020004ff */
[----:B------:R-:W-:Y:S02]  /*3ebb0*/  F2FP.F16.E5M2.UNPACK_B R9, R9 ;  /* 0x00000009ff09723e */ /* 0x000fe400020004ff */
[----:B------:R-:W-:Y:S02]  /*3ebc0*/  F2FP.F16.E5M2.UNPACK_B R10, R10 ;  /* 0x0000000aff0a723e */ /* 0x000fe400020004ff */
[----:B------:R-:W-:Y:S01]  /*3ebd0*/  F2FP.F16.E5M2.UNPACK_B R11, R11 ;  /* 0x0000000bff0b723e */ /* 0x000fe200020004ff */
[----:B------:R-:W-:Y:S04]  /*3ebe0*/  STL.64 [R1+0x33a0], R46 ;  /* 0x0033a02e01007387 */ /* 0x000fe80000100a00 */
[----:B------:R2:W-:Y:S02]  /*3ebf0*/  STL.64 [R1+0x3398], R44 ;  /* 0x0033982c01007387 */ /* 0x0005e40000100a00 */
[C---:B------:R-:W-:Y:S06]  /*3ec00*/  HMMA.16816.F32 R28, R8.reuse, R4, R28 ;  /* 0x00000004081c723c */ /* 0x040fec000000181c */
[----:B--2---:R-:W-:Y:S01]  /*3ec10*/  HMMA.16816.F32 R44, R8, R2, R56 ;  /* 0x00000002082c723c */ /* 0x004fe20000001838 */
[----:B------:R-:W-:Y:S04]  /*3ec20*/  STL.64 [R1+0x300], R20 ;  /* 0x0003001401007387 */ /* 0x000fe80000100a00 */
[----:B------:R4:W-:-:S15]  /*3ec30*/  STL.64 [R1+0x308], R22 ;  /* 0x0003081601007387 */ /* 0x0009de0000100a00 */
[----:B------:R-:W-:-:S03]  /*3ec40*/  NOP ;  /* 0x0000000000007918 */ /* 0x000fc60000000000 */
[----:B------:R-:W-:Y:S04]  /*3ec50*/  STL.64 [R1+0x2f0], R44 ;  /* 0x0002f02c01007387 */ /* 0x000fe80000100a00 */
[----:B------:R-:W-:Y:S04]  /*3ec60*/  STL.64 [R1+0x2f8], R46 ;  /* 0x0002f82e01007387 */ /* 0x000fe80000100a00 */
[----:B------:R-:W-:Y:S04]  /*3ec70*/  STL.64 [R1+0x3380], R6 ;  /* 0x0033800601007387 */ /* 0x000fe80000100a00 */
[----:B------:R-:W-:Y:S04]  /*3ec80*/  STL.64 [R1+0x2e0], R28 ;  /* 0x0002e01c01007387 */ /* 0x000fe80000100a00 */
[----:B------:R-:W-:Y:S04]  /*3ec90*/  STL.64 [R1+0x2e8], R30 ;  /* 0x0002e81e01007387 */ /* 0x000fe80000100a00 */
[----:B------:R0:W-:Y:S01]  /*3eca0*/  STL.64 [R1+0x3378], R4 ;  /* 0x0033780401007387 */ /* 0x0001e20000100a00 */
[C---:B----4-:R-:W-:Y:S06]  /*3ecb0*/  HMMA.16816.F32 R20, R8.reuse, R6, R52 ;  /* 0x000000060814723c */ /* 0x050fec0000001834 */
[----:B0-----:R-:W-:-:S15]  /*3ecc0*/  HMMA.16816.F32 R4, R8, R12, R48 ;  /* 0x0000000c0804723c */ /* 0x001fde0000001830 */
[----:B------:R-:W-:-:S02]  /*3ecd0*/  NOP ;  /* 0x0000000000007918 */ /* 0x000fc40000000000 */
[----:B------:R-:W-:Y:S04]  /*3ece0*/  STL.64 [R1+0x2b0], R20 ;  /* 0x0002b01401007387 */ /* 0x000fe80000100a00 */
[----:B------:R-:W-:Y:S04]  /*3ecf0*/  STL.64 [R1+0x2b8], R22 ;  /* 0x0002b81601007387 */ /* 0x000fe80000100a00 */
[----:B------:R-:W-:Y:S04]  /*3ed00*/  STL.64 [R1+0x130], R4 ;  /* 0x0001300401007387 */ /* 0x000fe80000100a00 */
[----:B------:R0:W-:Y:S02]  /*3ed10*/  STL.64 [R1+0x138], R6 ;  /* 0x0001380601007387 */ /* 0x0001e40000100a00 */
[----:B0-----:R-:W-:Y:S06]  /*3ed20*/  HMMA.16816.F32 R4, R8, R14, R24 ;  /* 0x0000000e0804723c */ /* 0x001fec0000001818 */
[----:B------:R-:W-:Y:S04]  /*3ed30*/  STL.64 [R1+0x3370], R14 ;  /* 0x0033700e01007387 */ /* 0x000fe80000100a00 */
[----:B------:R0:W-:Y:S01]  /*3ed40*/  STL.64 [R1+0x3368], R12 ;  /* 0x0033680c01007387 */ /* 0x0001e20000100a00 */
[----:B------:R-:W-:-:S12]  /*3ed50*/  IMAD R20, R39, 0x100, R38 ;  /* 0x0000010027147824 */ /* 0x000fd800078e0226 */
[----:B------:R-:W-:Y:S04]  /*3ed60*/  STL.64 [R1+0x80], R4 ;  /* 0x0000800401007387 */ /* 0x000fe80000100a00 */
[----:B------:R-:W-:Y:S04]  /*3ed70*/  STL.64 [R1+0x88], R6 ;  /* 0x0000880601007387 */ /* 0x000fe80000100a00 */
[----:B------:R-:W2:Y:S04]  /*3ed80*/  LDL.LU R36, [R1+0x180] ;  /* 0x0001800001247983 */ /* 0x000ea80000300800 */
[----:B------:R-:W2:Y:S04]  /*3ed90*/  LDL.LU R37, [R1+0x184] ;  /* 0x0001840001257983 */ /* 0x000ea80000300800 */
[----:B------:R-:W3:Y:S04]  /*3eda0*/  LDL.LU R38, [R1+0x188] ;  /* 0x0001880001267983 */ /* 0x000ee80000300800 */
[----:B------:R-:W3:Y:S04]  /*3edb0*/  LDL.LU R39, [R1+0x18c] ;  /* 0x00018c0001277983 */ /* 0x000ee80000300800 */
        /* <DEDUP_REMOVED lines=8> */
[----:B0-----:R-:W3:Y:S04]  /*3ee40*/  LDL.LU R12, [R1+0x120] ;  /* 0x00012000010c7983 */ /* 0x001ee80000300800 */
[----:B------:R-:W3:Y:S04]  /*3ee50*/  LDL.LU R13, [R1+0x124] ;  /* 0x00012400010d7983 */ /* 0x000ee80000300800 */
[----:B------:R-:W3:Y:S04]  /*3ee60*/  LDL.LU R14, [R1+0x128] ;  /* 0x00012800010e7983 */ /* 0x000ee80000300800 */
[----:B------:R-:W3:Y:S04]  /*3ee70*/  LDL.LU R15, [R1+0x12c] ;  /* 0x00012c00010f7983 */ /* 0x000ee80000300800 */
[----:B-1----:R-:W4:Y:S04]  /*3ee80*/  LDL.LU R36, [R1+0xf0] ;  /* 0x0000f00001247983 */ /* 0x002f280000300800 */
[----:B------:R-:W4:Y:S04]  /*3ee90*/  LDL.LU R37, [R1+0xf4] ;  /* 0x0000f40001257983 */ /* 0x000f280000300800 */
[----:B------:R-:W4:Y:S04]  /*3eea0*/  LDL.LU R38, [R1+0xf8] ;  /* 0x0000f80001267983 */ /* 0x000f280000300800 */
[----:B------:R-:W4:Y:S04]  /*3eeb0*/  LDL.LU R39, [R1+0xfc] ;  /* 0x0000fc0001277983 */ /* 0x000f280000300800 */
[----:B--2---:R-:W2:Y:S04]  /*3eec0*/  LDL.LU R48, [R1+0xd0] ;  /* 0x0000d00001307983 */ /* 0x004ea80000300800 */
        /* <DEDUP_REMOVED lines=13> */
[----:B------:R-:W4:Y:S04]  /*3efa0*/  LDL.LU R32, [R1+0x160] ;  /* 0x0001600001207983 */ /* 0x000f280000300800 */
[----:B------:R-:W4:Y:S04]  /*3efb0*/  LDL.LU R33, [R1+0x164] ;  /* 0x0001640001217983 */ /* 0x000f280000300800 */
        /* <DEDUP_REMOVED lines=13> */
[----:B------:R-:W-:-:S03]  /*3f090*/  F2FP.F16.E5M2.UNPACK_B R24, R20 ;  /* 0x00000014ff18723e */ /* 0x000fc600020004ff */
[----:B------:R-:W4:Y:S01]  /*3f0a0*/  LDL.LU R28, [R1+0x190] ;  /* 0x00019000011c7983 */ /* 0x000f220000300800 */
[----:B------:R-:W-:-:S03]  /*3f0b0*/  F2FP.F16.E5M2.UNPACK_B R25, R21 ;  /* 0x00000015ff19723e */ /* 0x000fc600020004ff */
[----:B------:R-:W4:Y:S04]  /*3f0c0*/  LDL.LU R29, [R1+0x194] ;  /* 0x00019400011d7983 */ /* 0x000f280000300800 */
[----:B------:R-:W4:Y:S04]  /*3f0d0*/  LDL.LU R30, [R1+0x198] ;  /* 0x00019800011e7983 */ /* 0x000f280000300800 */
[----:B------:R-:W4:Y:S04]  /*3f0e0*/  LDL.LU R31, [R1+0x19c] ;  /* 0x00019c00011f7983 */ /* 0x000f280000300800 */
[----:B------:R-:W4:Y:S04]  /*3f0f0*/  LDL.LU R20, [R1+0x140] ;  /* 0x0001400001147983 */ /* 0x000f280000300800 */
[----:B------:R-:W4:Y:S04]  /*3f100*/  LDL.LU R21, [R1+0x144] ;  /* 0x0001440001157983 */ /* 0x000f280000300800 */
[----:B------:R-:W4:Y:S04]  /*3f110*/  LDL.LU R22, [R1+0x148] ;  /* 0x0001480001167983 */ /* 0x000f280000300800 */
[----:B------:R-:W4:Y:S01]  /*3f120*/  LDL.LU R23, [R1+0x14c] ;  /* 0x00014c0001177983 */ /* 0x000f220000300800 */
[C---:B--2---:R-:W-:Y:S06]  /*3f130*/  HMMA.16816.F32 R48, R8.reuse, R16, R48 ;  /* 0x000000100830723c */ /* 0x044fec0000001830 */
[----:B---3--:R-:W-:-:S15]  /*3f140*/  HMMA.16816.F32 R44, R8, R18, R44 ;  /* 0x00000012082c723c */ /* 0x008fde000000182c */
[----:B------:R-:W-:-:S02]  /*3f150*/  NOP ;  /* 0x0000000000007918 */ /* 0x000fc40000000000 */
[----:B------:R-:W-:Y:S04]  /*3f160*/  STL.64 [R1+0xe0], R48 ;  /* 0x0000e03001007387 */ /* 0x000fe80000100a00 */
[----:B------:R0:W-:Y:S04]  /*3f170*/  STL.64 [R1+0xe8], R50 ;  /* 0x0000e83201007387 */ /* 0x0001e80000100a00 */
[----:B0-----:R-:W2:Y:S04]  /*3f180*/  LDL.LU.64 R50, [R1+0x33b0] ;  /* 0x0033b00001327983 */ /* 0x001ea80000300a00 */
[----:B------:R-:W2:Y:S04]  /*3f190*/  LDL.LU.64 R48, [R1+0x33a8] ;  /* 0x0033a80001307983 */ /* 0x000ea80000300a00 */
[----:B------:R-:W-:Y:S04]  /*3f1a0*/  STL.64 [R1+0xd0], R44 ;  /* 0x0000d02c01007387 */ /* 0x000fe80000100a00 */
[----:B------:R0:W-:Y:S04]  /*3f1b0*/  STL.64 [R1+0xd8], R46 ;  /* 0x0000d82e01007387 */ /* 0x0001e80000100a00 */
[----:B0-----:R-:W3:Y:S04]  /*3f1c0*/  LDL.LU.64 R46, [R1+0x33a0] ;  /* 0x0033a000012e7983 */ /* 0x001ee80000300a00 */
[----:B------:R-:W2:Y:S01]  /*3f1d0*/  LDL.LU.64 R44, [R1+0x3398] ;  /* 0x00339800012c7983 */ /* 0x000ea20000300a00 */
[----:B------:R-:W-:-:S02]  /*3f1e0*/  F2FP.F16.E5M2.UNPACK_B R26, R26 ;  /* 0x0000001aff1a723e */ /* 0x000fc400020004ff */
[----:B------:R-:W-:-:S07]  /*3f1f0*/  F2FP.F16.E5M2.UNPACK_B R27, R27 ;  /* 0x0000001bff1b723e */ /* 0x000fce00020004ff */
[----:B----4-:R-:W-:Y:S06]  /*3f200*/  HMMA.16816.F32 R4, R24, R2, R4 ;  /* 0x000000021804723c */ /* 0x010fec0000001804 */
[----:B--2---:R-:W-:Y:S01]  /*3f210*/  HMMA.16816.F32 R8, R8, R44, R36 ;  /* 0x0000002c0808723c */ /* 0x004fe20000001824 */
[----:B------:R-:W2:Y:S04]  /*3f220*/  LDL.LU.64 R38, [R1+0x3390] ;  /* 0x0033900001267983 */ /* 0x000ea80000300a00 */
[----:B------:R-:W2:-:S15]  /*3f230*/  LDL.LU.64 R36, [R1+0x3388] ;  /* 0x0033880001247983 */ /* 0x000e9e0000300a00 */
[----:B------:R-:W-:-:S03]  /*3f240*/  NOP ;  /* 0x0000000000007918 */ /* 0x000fc60000000000 */
[----:B------:R-:W-:Y:S04]  /*3f250*/  STL.64 [R1+0x70], R8 ;  /* 0x0000700801007387 */ /* 0x000fe80000100a00 */
[----:B------:R0:W-:Y:S04]  /*3f260*/  STL.64 [R1+0x78], R10 ;  /* 0x0000780a01007387 */ /* 0x0001e80000100a00 */
[----:B0-----:R-:W4:Y:S04]  /*3f270*/  LDL.LU R10, [R1+0x9ac] ;  /* 0x0009ac00010a7983 */ /* 0x001f280000300800 */
[----:B------:R-:W3:Y:S04]  /*3f280*/  LDL.LU R11, [R1+0x9b4] ;  /* 0x0009b400010b7983 */ /* 0x000ee80000300800 */
        /* <DEDUP_REMOVED lines=12> */
[----:B---3--:R-:W-:-:S03]  /*3f350*/  IMAD R53, R53, 0x100, R11 ;  /* 0x0000010035357824 */ /* 0x008fc600078e020b */
[----:B------:R-:W-:-:S15]  /*3f360*/  HMMA.16816.F32 R8, R24, R16, R56 ;  /* 0x000000101808723c */ /* 0x000fde0000001838 */
[----:B------:R-:W-:-:S02]  /*3f370*/  NOP ;  /* 0x0000000000007918 */ /* 0x000fc40000000000 */
[----:B------:R-:W-:Y:S04]  /*3f380*/  STL.64 [R1+0x40], R20 ;  /* 0x0000401401007387 */ /* 0x000fe80000100a00 */
[----:B------:R0:W-:Y:S01]  /*3f390*/  STL.64 [R1+0x48], R22 ;  /* 0x0000481601007387 */ /* 0x0001e20000100a00 */
[C---:B----4-:R-:W-:Y:S06]  /*3f3a0*/  HMMA.16816.F32 R32, R24.reuse, R14, R32 ;  /* 0x0000000e1820723c */ /* 0x050fec0000001820 */
[C---:B0-----:R-:W-:Y:S01]  /*3f3b0*/  HMMA.16816.F32 R20, R24.reuse, R12, R48 ;  /* 0x0000000c1814723c */ /* 0x041fe20000001830 */
[----:B------:R-:W2:Y:S04]  /*3f3c0*/  LDL.LU R48, [R1+0x1a0] ;  /* 0x0001a00001307983 */ /* 0x000ea80000300800 */
[----:B------:R-:W2:Y:S04]  /*3f3d0*/  LDL.LU R49, [R1+0x1a4] ;  /* 0x0001a40001317983 */ /* 0x000ea80000300800 */
[----:B------:R-:W2:Y:S04]  /*3f3e0*/  LDL.LU R50, [R1+0x1a8] ;  /* 0x0001a80001327983 */ /* 0x000ea80000300800 */
[----:B------:R-:W2:Y:S10]  /*3f3f0*/  LDL.LU R51, [R1+0x1ac] ;  /* 0x0001ac0001337983 */ /* 0x000eb40000300800 */
[----:B------:R-:W-:Y:S04]  /*3f400*/  STL.64 [R1+0x3240], R22 ;  /* 0x0032401601007387 */ /* 0x000fe80000100a00 */
[----:B------:R0:W-:Y:S04]  /*3f410*/  STL.64 [R1+0x3238], R20 ;  /* 0x0032381401007387 */ /* 0x0001e80000100a00 */
[----:B------:R-:W-:Y:S04]  /*3f420*/  STL [R1+0x3234], R32 ;  /* 0x0032342001007387 */ /* 0x000fe80000100800 */
[----:B------:R-:W-:Y:S04]  /*3f430*/  STL [R1+0x3230], R33 ;  /* 0x0032302101007387 */ /* 0x000fe80000100800 */
[----:B------:R-:W-:Y:S01]  /*3f440*/  STL [R1+0x322c], R34 ;  /* 0x00322c2201007387 */ /* 0x000fe20000100800 */
[C---:B0-----:R-:W-:Y:S03]  /*3f450*/  HMMA.16816.F32 R20, R24.reuse, R18, R28 ;  /* 0x000000121814723c */ /* 0x041fe6000000181c */
[----:B------:R-:W-:Y:S04]  /*3f460*/  STL [R1+0x3228], R35 ;  /* 0x0032282301007387 */ /* 0x000fe80000100800 */
[----:B------:R-:W-:Y:S04]  /*3f470*/  STL.64 [R1+0xc0], R8 ;  /* 0x0000c00801007387 */ /* 0x000fe80000100a00 */
[----:B------:R0:W-:Y:S02]  /*3f480*/  STL.64 [R1+0xc8], R10 ;  /* 0x0000c80a01007387 */ /* 0x0001e40000100a00 */
[----:B0-----:R-:W-:Y:S02]  /*3f490*/  HMMA.16816.F32 R8, R24, R44, R36 ;  /* 0x0000002c1808723c */ /* 0x001fe40000001824 */
[----:B------:R-:W3:Y:S08]  /*3f4a0*/  LDL.LU R36, [R1+0x1d0] ;  /* 0x0001d00001247983 */ /* 0x000ef00000300800 */
[----:B------:R-:W-:Y:S04]  /*3f4b0*/  STL.64 [R1+0xb0], R20 ;  /* 0x0000b01401007387 */ /* 0x000fe80000100a00 */
[----:B------:R0:W-:Y:S09]  /*3f4c0*/  STL.64 [R1+0xb8], R22 ;  /* 0x0000b81601007387 */ /* 0x0001f20000100a00 */
[----:B------:R-:W-:Y:S04]  /*3f4d0*/  STL.64 [R1+0x30], R8 ;  /* 0x0000300801007387 */ /* 0x000fe80000100a00 */
[----:B------:R2:W-:Y:S04]  /*3f4e0*/  STL.64 [R1+0x38], R10 ;  /* 0x0000380a01007387 */ /* 0x0005e80000100a00 */
[----:B------:R-:W3:Y:S04]  /*3f4f0*/  LDL.LU R37, [R1+0x1d4] ;  /* 0x0001d40001257983 */ /* 0x000ee80000300800 */
[----:B------:R-:W3:Y:S04]  /*3f500*/  LDL.LU R38, [R1+0x1d8] ;  /* 0x0001d80001267983 */ /* 0x000ee80000300800 */
[----:B------:R-:W3:Y:S04]  /*3f510*/  LDL.LU R39, [R1+0x1dc] ;  /* 0x0001dc0001277983 */ /* 0x000ee80000300800 */
[----:B------:R-:W4:Y:S04]  /*3f520*/  LDL.LU R28, [R1+0x1c0] ;  /* 0x0001c000011c7983 */ /* 0x000f280000300800 */
[----:B------:R-:W4:Y:S04]  /*3f530*/  LDL.LU R29, [R1+0x1c4] ;  /* 0x0001c400011d7983 */ /* 0x000f280000300800 */
[----:B------:R-:W4:Y:S04]  /*3f540*/  LDL.LU R30, [R1+0x1c8] ;  /* 0x0001c800011e7983 */ /* 0x000f280000300800 */
[----:B------:R-:W4:Y:S04]  /*3f550*/  LDL.LU R31, [R1+0x1cc] ;  /* 0x0001cc00011f7983 */ /* 0x000f280000300800 */
[----:B------:R-:W3:Y:S04]  /*3f560*/  LDL.LU R56, [R1+0x1b0] ;  /* 0x0001b00001387983 */ /* 0x000ee80000300800 */
[----:B------:R-:W3:Y:S04]  /*3f570*/  LDL.LU R57, [R1+0x1b4] ;  /* 0x0001b40001397983 */ /* 0x000ee80000300800 */
[----:B------:R-:W3:Y:S04]  /*3f580*/  LDL.LU R58, [R1+0x1b8] ;  /* 0x0001b800013a7983 */ /* 0x000ee80000300800 */
[----:B------:R-:W3:Y:S01]  /*3f590*/  LDL.LU R59, [R1+0x1bc] ;  /* 0x0001bc00013b7983 */ /* 0x000ee20000300800 */
[----:B------:R-:W-:-:S02]  /*3f5a0*/  IMAD R54, R55, 0x100, R54 ;  /* 0x0000010037367824 */ /* 0x000fc400078e0236 */
[----:B------:R-:W-:Y:S01]  /*3f5b0*/  IMAD R55, R41, 0x100, R40 ;  /* 0x0000010029377824 */ /* 0x000fe200078e0228 */
[----:B------:R-:W-:Y:S02]  /*3f5c0*/  F2FP.F16.E5M2.UNPACK_B R52, R52 ;  /* 0x00000034ff34723e */ /* 0x000fe400020004ff */
[----:B------:R-:W-:Y:S02]  /*3f5d0*/  F2FP.F16.E5M2.UNPACK_B R53, R53 ;  /* 0x00000035ff35723e */ /* 0x000fe400020004ff */
[----:B------:R-:W-:Y:S02]  /*3f5e0*/  F2FP.F16.E5M2.UNPACK_B R54, R54 ;  /* 0x00000036ff36723e */ /* 0x000fe400020004ff */
[----:B------:R-:W-:Y:S01]  /*3f5f0*/  F2FP.F16.E5M2.UNPACK_B R55, R55 ;  /* 0x00000037ff37723e */ /* 0x000fe200020004ff */
[----:B0-----:R-:W-:Y:S02]  /*3f600*/  IMAD.MOV.U32 R23, RZ, RZ, R42 ;  /* 0x000000ffff177224 */ /* 0x001fe400078e002a */
[----:B------:R-:W-:-:S04]  /*3f610*/  IMAD.MOV.U32 R22, RZ, RZ, R43 ;  /* 0x000000ffff167224 */ /* 0x000fc800078e002b */
[----:B--2---:R-:W-:Y:S01]  /*3f620*/  HMMA.16816.F32 R8, R52, R2, R48 ;  /* 0x000000023408723c */ /* 0x004fe20000001830 */
        /* <DEDUP_REMOVED lines=13> */
[----:B------:R-:W-:-:S03]  /*3f700*/  IMAD.MOV.U32 R32, RZ, RZ, R8 ;  /* 0x000000ffff207224 */ /* 0x000fc600078e0008 */
[----:B------:R-:W2:Y:S01]  /*3f710*/  LDL.LU R27, [R1+0x1fc] ;  /* 0x0001fc00011b7983 */ /* 0x000ea20000300800 */
[----:B------:R-:W-:Y:S02]  /*3f720*/  IMAD.MOV.U32 R34, RZ, RZ, R10 ;  /* 0x000000ffff227224 */ /* 0x000fe400078e000a */
[----:B------:R-:W-:Y:S01]  /*3f730*/  IMAD.MOV.U32 R35, RZ, RZ, R11 ;  /* 0x000000ffff237224 */ /* 0x000fe200078e000b */
[----:B------:R-:W2:Y:S01]  /*3f740*/  LDL.LU R8, [R1+0x200] ;  /* 0x0002000001087983 */ /* 0x000ea20000300800 */
[----:B------:R-:W-:-:S03]  /*3f750*/  IMAD.MOV.U32 R33, RZ, RZ, R9 ;  /* 0x000000ffff217224 */ /* 0x000fc600078e0009 */
[----:B------:R-:W2:Y:S04]  /*3f760*/  LDL.LU R9, [R1+0x204] ;  /* 0x0002040001097983 */ /* 0x000ea80000300800 */
[----:B------:R-:W2:Y:S04]  /*3f770*/  LDL.LU R10, [R1+0x208] ;  /* 0x00020800010a7983 */ /* 0x000ea80000300800 */
[----:B------:R-:W2:Y:S04]  /*3f780*/  LDL.LU R11, [R1+0x20c] ;  /* 0x00020c00010b7983 */ /* 0x000ea80000300800 */
[----:B------:R0:W-:Y:S04]  /*3f790*/  STL.64 [R1+0x3250], R34 ;  /* 0x0032502201007387 */ /* 0x0001e80000100a00 */
[----:B0-----:R-:W2:Y:S04]  /*3f7a0*/  LDL.LU R34, [R1+0x9e0] ;  /* 0x0009e00001227983 */ /* 0x001ea80000300800 */
[----:B------:R-:W2:Y:S01]  /*3f7b0*/  LDL.LU R35, [R1+0x9e8] ;  /* 0x0009e80001237983 */ /* 0x000ea20000300800 */
[C---:B----4-:R-:W-:Y:S06]  /*3f7c0*/  HMMA.16816.F32 R28, R52.reuse, R6, R28 ;  /* 0x00000006341c723c */ /* 0x050fec000000181c */
[----:B---3--:R-:W-:Y:S01]  /*3f7d0*/  HMMA.16816.F32 R56, R52, R4, R56 ;  /* 0x000000043438723c */ /* 0x008fe20000001838 */
[----:B------:R0:W-:Y:S04]  /*3f7e0*/  STL.64 [R1+0x3248], R32 ;  /* 0x0032482001007387 */ /* 0x0001e80000100a00 */
[----:B0-----:R-:W3:Y:S04]  /*3f7f0*/  LDL.LU R32, [R1+0x9d0] ;  /* 0x0009d00001207983 */ /* 0x001ee80000300800 */
[----:B------:R-:W4:-:S14]  /*3f800*/  LDL.LU R33, [R1+0x9d8] ;  /* 0x0009d80001217983 */ /* 0x000f1c0000300800 */
[----:B------:R-:W-:Y:S04]  /*3f810*/  STL.64 [R1+0x10], R56 ;  /* 0x0000103801007387 */ /* 0x000fe80000100a00 */
[----:B------:R-:W-:Y:S04]  /*3f820*/  STL.64 [R1+0x18], R58 ;  /* 0x0000183a01007387 */ /* 0x000fe80000100a00 */
[----:B------:R0:W-:Y:S04]  /*3f830*/  STL.64 [R1], R28 ;  /* 0x0000001c01007387 */ /* 0x0001e80000100a00 */
[----:B------:R1:W-:Y:S04]  /*3f840*/  STL.64 [R1+0x8], R30 ;  /* 0x0000081e01007387 */ /* 0x0003e80000100a00 */
[----:B0-----:R-:W4:Y:S04]  /*3f850*/  LDL.LU R28, [R1+0x220] ;  /* 0x00022000011c7983 */ /* 0x001f280000300800 */
[----:B------:R-:W4:Y:S04]  /*3f860*/  LDL.LU R29, [R1+0x224] ;  /* 0x00022400011d7983 */ /* 0x000f280000300800 */
[----:B-1----:R-:W4:Y:S04]  /*3f870*/  LDL.LU R30, [R1+0x228] ;  /* 0x00022800011e7983 */ /* 0x002f280000300800 */
[----:B------:R-:W4:Y:S01]  /*3f880*/  LDL.LU R31, [R1+0x22c] ;  /* 0x00022c00011f7983 */ /* 0x000f220000300800 */
[C---:B------:R-:W-:Y:S03]  /*3f890*/  HMMA.16816.F32 R56, R52.reuse, R12, R36 ;  /* 0x0000000c3438723c */ /* 0x040fe60000001824 */
[----:B------:R-:W4:Y:S04]  /*3f8a0*/  LDL.LU R36, [R1+0x230] ;  /* 0x0002300001247983 */ /* 0x000f280000300800 */
[----:B------:R-:W4:Y:S04]  /*3f8b0*/  LDL.LU R37, [R1+0x234] ;  /* 0x0002340001257983 */ /* 0x000f280000300800 */
[----:B------:R-:W4:Y:S04]  /*3f8c0*/  LDL.LU R38, [R1+0x238] ;  /* 0x0002380001267983 */ /* 0x000f280000300800 */
[----:B------:R-:W4:Y:S08]  /*3f8d0*/  LDL.LU R39, [R1+0x23c] ;  /* 0x00023c0001277983 */ /* 0x000f300000300800 */
[----:B------:R-:W-:Y:S04]  /*3f8e0*/  STL.64 [R1+0x31c8], R58 ;  /* 0x0031c83a01007387 */ /* 0x000fe80000100a00 */
[----:B------:R-:W-:Y:S01]  /*3f8f0*/  STL.64 [R1+0x31c0], R56 ;  /* 0x0031c03801007387 */ /* 0x000fe20000100a00 */
[C---:B--2---:R-:W-:Y:S06]  /*3f900*/  HMMA.16816.F32 R48, R52.reuse, R14, R48 ;  /* 0x0000000e3430723c */ /* 0x044fec0000001830 */
[C---:B------:R-:W-:Y:S06]  /*3f910*/  HMMA.16816.F32 R20, R52.reuse, R18, R20 ;  /* 0x000000123414723c */ /* 0x040fec0000001814 */
[C---:B------:R-:W-:Y:S11]  /*3f920*/  HMMA.16816.F32 R24, R52.reuse, R16, R24 ;  /* 0x000000103418723c */ /* 0x040ff60000001818 */
[----:B------:R-:W-:Y:S04]  /*3f930*/  STL [R1+0x31f0], R48 ;  /* 0x0031f03001007387 */ /* 0x000fe80000100800 */
[----:B------:R0:W-:Y:S04]  /*3f940*/  STL [R1+0x31b8], R49 ;  /* 0x0031b83101007387 */ /* 0x0001e80000100800 */
[----:B------:R-:W-:Y:S04]  /*3f950*/  STL [R1+0x31b4], R50 ;  /* 0x0031b43201007387 */ /* 0x000fe80000100800 */
[----:B------:R-:W-:Y:S01]  /*3f960*/  STL [R1+0x31b0], R51 ;  /* 0x0031b03301007387 */ /* 0x000fe20000100800 */
[----:B------:R-:W-:Y:S01]  /*3f970*/  HMMA.16816.F32 R52, R52, R44, R8 ;  /* 0x0000002c3434723c */ /* 0x000fe20000001808 */
[----:B------:R-:W-:-:S02]  /*3f980*/  IMAD R42, R42, 0x100, R34 ;  /* 0x000001002a2a7824 */ /* 0x000fc400078e0222 */
[----:B------:R-:W-:-:S03]  /*3f990*/  IMAD R43, R43, 0x100, R35 ;  /* 0x000001002b2b7824 */ /* 0x000fc600078e0223 */
[----:B------:R-:W-:Y:S02]  /*3f9a0*/  F2FP.F16.E5M2.UNPACK_B R42, R42 ;  /* 0x0000002aff2a723e */ /* 0x000fe400020004ff */
[----:B------:R-:W-:Y:S01]  /*3f9b0*/  F2FP.F16.E5M2.UNPACK_B R43, R43 ;  /* 0x0000002bff2b723e */ /* 0x000fe200020004ff */
[----:B------:R-:W-:Y:S04]  /*3f9c0*/  STL.64 [R1+0xa0], R24 ;  /* 0x0000a01801007387 */ /* 0x000fe80000100a00 */
[----:B------:R1:W-:Y:S01]  /*3f9d0*/  STL.64 [R1+0xa8], R26 ;  /* 0x0000a81a01007387 */ /* 0x0003e20000100a00 */
[----:B0-----:R-:W-:-:S03]  /*3f9e0*/  IMAD.MOV.U32 R49, RZ, RZ, R20 ;  /* 0x000000ffff317224 */ /* 0x001fc600078e0014 */
[----:B------:R0:W-:Y:S04]  /*3f9f0*/  STL [R1+0x94], R21 ;  /* 0x0000941501007387 */ /* 0x0001e80000100800 */
[----:B------:R2:W-:Y:S01]  /*3fa00*/  STL.64 [R1+0x98], R22 ;  /* 0x0000981601007387 */ /* 0x0005e20000100a00 */
[----:B---3--:R-:W-:Y:S02]  /*3fa10*/  IMAD R40, R40, 0x100, R32 ;  /* 0x0000010028287824 */ /* 0x008fe400078e0220 */
[----:B----4-:R-:W-:-:S03]  /*3fa20*/  IMAD R41, R41, 0x100, R33 ;  /* 0x0000010029297824 */ /* 0x010fc600078e0221 */
[----:B------:R-:W-:Y:S02]  /*3fa30*/  F2FP.F16.E5M2.UNPACK_B R40, R40 ;  /* 0x00000028ff28723e */ /* 0x000fe400020004ff */
[----:B------:R-:W-:Y:S01]  /*3fa40*/  F2FP.F16.E5M2.UNPACK_B R41, R41 ;  /* 0x00000029ff29723e */ /* 0x000fe200020004ff */
[----:B------:R-:W-:Y:S04]  /*3fa50*/  STL [R1+0x32d8], R49 ;  /* 0x0032d83101007387 */ /* 0x000fe80000100800 */
[----:B------:R-:W3:Y:S04]  /*3fa60*/  LDL.LU R8, [R1+0x240] ;  /* 0x0002400001087983 */ /* 0x000ee80000300800 */
[----:B------:R-:W3:Y:S04]  /*3fa70*/  LDL.LU R9, [R1+0x244] ;  /* 0x0002440001097983 */ /* 0x000ee80000300800 */
[----:B------:R-:W3:Y:S04]  /*3fa80*/  LDL.LU R10, [R1+0x248] ;  /* 0x00024800010a7983 */ /* 0x000ee80000300800 */
[----:B------:R-:W3:Y:S01]  /*3fa90*/  LDL.LU R11, [R1+0x24c] ;  /* 0x00024c00010b7983 */ /* 0x000ee20000300800 */
[C---:B-1----:R-:W-:Y:S03]  /*3faa0*/  HMMA.16816.F32 R24, R40.reuse, R2, R28 ;  /* 0x000000022818723c */ /* 0x042fe6000000181c */
[----:B------:R-:W-:Y:S04]  /*3fab0*/  STL [R1+0x32dc], R53 ;  /* 0x0032dc3501007387 */ /* 0x000fe80000100800 */
[----:B------:R-:W-:Y:S04]  /*3fac0*/  STL [R1+0x31ac], R54 ;  /* 0x0031ac3601007387 */ /* 0x000fe80000100800 */
[----:B------:R-:W-:Y:S04]  /*3fad0*/  STL [R1+0x31a8], R55 ;  /* 0x0031a83701007387 */ /* 0x000fe80000100800 */
[----:B------:R1:W-:Y:S08]  /*3fae0*/  STL [R1+0x32f0], R52 ;  /* 0x0032f03401007387 */ /* 0x0003f00000100800 */
[----:B------:R-:W-:Y:S04]  /*3faf0*/  STL.64 [R1+0x31d8], R26 ;  /* 0x0031d81a01007387 */ /* 0x000fe80000100a00 */
[----:B------:R4:W-:Y:S04]  /*3fb00*/  STL.64 [R1+0x31d0], R24 ;  /* 0x0031d01801007387 */ /* 0x0009e80000100a00 */
[----:B------:R-:W3:Y:S04]  /*3fb10*/  LDL.LU R20, [R1+0x250] ;  /* 0x0002500001147983 */ /* 0x000ee80000300800 */
[----:B0-----:R-:W3:Y:S04]  /*3fb20*/  LDL.LU R21, [R1+0x254] ;  /* 0x0002540001157983 */ /* 0x001ee80000300800 */
[----:B--2---:R-:W2:Y:S04]  /*3fb30*/  LDL.LU R22, [R1+0x258] ;  /* 0x0002580001167983 */ /* 0x004ea80000300800 */
[----:B------:R-:W2:Y:S01]  /*3fb40*/  LDL.LU R23, [R1+0x25c] ;  /* 0x00025c0001177983 */ /* 0x000ea20000300800 */
[----:B------:R-:W-:Y:S03]  /*3fb50*/  HMMA.16816.F32 R28, R40, R4, R36 ;  /* 0x00000004281c723c */ /* 0x000fe60000001824 */
[----:B-1----:R-:W2:Y:S04]  /*3fb60*/  LDL.LU R52, [R1+0x290] ;  /* 0x0002900001347983 */ /* 0x002ea80000300800 */
[----:B------:R-:W2:Y:S01]  /*3fb70*/  LDL.LU R50, [R1+0x9f0] ;  /* 0x0009f00001327983 */ /* 0x000ea20000300800 */
[----:B------:R-:W-:-:S03]  /*3fb80*/  IMAD.MOV.U32 R55, RZ, RZ, R0 ;  /* 0x000000ffff377224 */ /* 0x000fc600078e0000 */
[----:B------:R-:W2:Y:S01]  /*3fb90*/  LDL.LU R36, [R1+0x9ec] ;  /* 0x0009ec0001247983 */ /* 0x000ea20000300800 */
[----:B------:R-:W-:-:S03]  /*3fba0*/  IMAD.MOV.U32 R53, RZ, RZ, R61 ;  /* 0x000000ffff357224 */ /* 0x000fc600078e003d */
[----:B------:R-:W2:Y:S01]  /*3fbb0*/  LDL.LU R37, [R1+0x9f8] ;  /* 0x0009f80001257983 */ /* 0x000ea20000300800 */
[----:B------:R-:W-:-:S03]  /*3fbc0*/  IMAD.MOV.U32 R54, RZ, RZ, R60 ;  /* 0x000000ffff367224 */ /* 0x000fc600078e003c */
[----:B------:R-:W2:Y:S04]  /*3fbd0*/  LDL.LU R38, [R1+0x9f4] ;  /* 0x0009f40001267983 */ /* 0x000ea80000300800 */
[----:B------:R-:W2:Y:S04]  /*3fbe0*/  LDL.LU R39, [R1+0xa00] ;  /* 0x000a000001277983 */ /* 0x000ea80000300800 */
[----:B------:R-:W2:Y:S04]  /*3fbf0*/  LDL.LU R0, [R1+0x9fc] ;  /* 0x0009fc0001007983 */ /* 0x000ea80000300800 */
[----:B------:R-:W2:Y:S04]  /*3fc00*/  LDL.LU R61, [R1+0xa08] ;  /* 0x000a0800013d7983 */ /* 0x000ea80000300800 */
[----:B------:R-:W2:Y:S04]  /*3fc10*/  LDL.LU R60, [R1+0xa04] ;  /* 0x000a0400013c7983 */ /* 0x000ea80000300800 */
[----:B----4-:R-:W4:Y:S04]  /*3fc20*/  LDL.LU R24, [R1+0x270] ;  /* 0x0002700001187983 */ /* 0x010f280000300800 */
[----:B------:R-:W4:Y:S04]  /*3fc30*/  LDL.LU R25, [R1+0x274] ;  /* 0x0002740001197983 */ /* 0x000f280000300800 */
[----:B------:R-:W4:Y:S04]  /*3fc40*/  LDL.LU R26, [R1+0x278] ;  /* 0x00027800011a7983 */ /* 0x000f280000300800 */
[----:B------:R-:W4:Y:S04]  /*3fc50*/  LDL.LU R27, [R1+0x27c] ;  /* 0x00027c00011b7983 */ /* 0x000f280000300800 */
[----:B------:R-:W-:Y:S04]  /*3fc60*/  STL.64 [R1+0x31e8], R30 ;  /* 0x0031e81e01007387 */ /* 0x000fe80000100a00 */
[----:B------:R0:W-:Y:S04]  /*3fc70*/  STL.64 [R1+0x31e0], R28 ;  /* 0x0031e01c01007387 */ /* 0x0001e80000100a00 */
[----:B0-----:R-:W4:Y:S04]  /*3fc80*/  LDL.LU R28, [R1+0x260] ;  /* 0x00026000011c7983 */ /* 0x001f280000300800 */
        /* <DEDUP_REMOVED lines=11> */
[----:B---3--:R-:W-:-:S15]  /*3fd40*/  HMMA.16816.F32 R8, R40, R6, R8 ;  /* 0x000000062808723c */ /* 0x008fde0000001808 */
[----:B------:R-:W-:-:S08]  /*3fd50*/  NOP ;  /* 0x0000000000007918 */ /* 0x000fd00000000000 */
[----:B------:R-:W-:Y:S04]  /*3fd60*/  STL.64 [R1+0x3200], R10 ;  /* 0x0032000a01007387 */ /* 0x000fe80000100a00 */
[----:B------:R-:W-:Y:S01]  /*3fd70*/  STL.64 [R1+0x31f8], R8 ;  /* 0x0031f80801007387 */ /* 0x000fe20000100a00 */
[----:B--2---:R-:W-:-:S15]  /*3fd80*/  HMMA.16816.F32 R20, R40, R12, R20 ;  /* 0x0000000c2814723c */ /* 0x004fde0000001814 */
[----:B------:R-:W-:-:S08]  /*3fd90*/  NOP ;  /* 0x0000000000007918 */ /* 0x000fd00000000000 */
[----:B------:R0:W-:Y:S01]  /*3fda0*/  STL.64 [R1+0x100], R20 ;  /* 0x0001001401007387 */ /* 0x0001e20000100a00 */
[----:B------:R-:W-:-:S03]  /*3fdb0*/  IMAD.MOV.U32 R48, RZ, RZ, R23 ;  /* 0x000000ffff307224 */ /* 0x000fc600078e0017 */
[----:B------:R1:W-:Y:S04]  /*3fdc0*/  STL [R1+0x108], R22 ;  /* 0x0001081601007387 */ /* 0x0003e80000100800 */
[----:B0-----:R-:W2:Y:S04]  /*3fdd0*/  LDL.LU R20, [R1+0x2c0] ;  /* 0x0002c00001147983 */ /* 0x001ea80000300800 */
[----:B------:R-:W2:Y:S04]  /*3fde0*/  LDL.LU R21, [R1+0x2c4] ;  /* 0x0002c40001157983 */ /* 0x000ea80000300800 */
[----:B-1----:R-:W2:Y:S04]  /*3fdf0*/  LDL.LU R22, [R1+0x2c8] ;  /* 0x0002c80001167983 */ /* 0x002ea80000300800 */
[----:B------:R-:W2:Y:S04]  /*3fe00*/  LDL.LU R23, [R1+0x2cc] ;  /* 0x0002cc0001177983 */ /* 0x000ea80000300800 */
[----:B------:R-:W-:Y:S04]  /*3fe10*/  STL [R1+0x32f4], R48 ;  /* 0x0032f43001007387 */ /* 0x000fe80000100800 */
[----:B------:R-:W-:Y:S04]  /*3fe20*/  STL.64 [R1+0x3360], R14 ;  /* 0x0033600e01007387 */ /* 0x000fe80000100a00 */
[----:B------:R0:W-:Y:S01]  /*3fe30*/  STL.64 [R1+0x3358], R12 ;  /* 0x0033580c01007387 */ /* 0x0001e20000100a00 */
[C---:B----4-:R-:W-:Y:S06]  /*3fe40*/  HMMA.16816.F32 R8, R40.reuse, R14, R28 ;  /* 0x0000000e2808723c */ /* 0x050fec000000181c */
[----:B0-----:R-:W-:-:S15]  /*3fe50*/  HMMA.16816.F32 R12, R40, R16, R24 ;  /* 0x00000010280c723c */ /* 0x001fde0000001818 */
[----:B------:R-:W-:-:S02]  /*3fe60*/  NOP ;  /* 0x0000000000007918 */ /* 0x000fc40000000000 */
[----:B------:R-:W-:Y:S04]  /*3fe70*/  STL.64 [R1+0x120], R8 ;  /* 0x0001200801007387 */ /* 0x000fe80000100a00 */
[----:B------:R0:W-:Y:S02]  /*3fe80*/  STL.64 [R1+0x128], R10 ;  /* 0x0001280a01007387 */ /* 0x0001e40000100a00 */
[----:B0-----:R-:W-:Y:S01]  /*3fe90*/  HMMA.16816.F32 R8, R40, R18, R52 ;  /* 0x000000122808723c */ /* 0x001fe20000001834 */
[----:B------:R-:W-:Y:S01]  /*3fea0*/  IMAD R37, R38, 0x100, R37 ;  /* 0x0000010026257824 */ /* 0x000fe200078e0225 */
[----:B------:R-:W-:Y:S01]  /*3feb0*/  STL.64 [R1+0x140], R12 ;  /* 0x0001400c01007387 */ /* 0x000fe20000100a00 */
[----:B------:R-:W-:Y:S02]  /*3fec0*/  IMAD R38, R0, 0x100, R39 ;  /* 0x0000010000267824 */ /* 0x000fe400078e0227 */
[----:B------:R-:W-:Y:S01]  /*3fed0*/  IMAD R39, R60, 0x100, R61 ;  /* 0x000001003c277824 */ /* 0x000fe200078e023d */
[----:B------:R-:W-:Y:S01]  /*3fee0*/  STL.64 [R1+0x148], R14 ;  /* 0x0001480e01007387 */ /* 0x000fe20000100a00 */
[----:B------:R-:W-:-:S15]  /*3fef0*/  IMAD R36, R36, 0x100, R50 ;  /* 0x0000010024247824 */ /* 0x000fde00078e0232 */
[----:B------:R-:W-:-:S01]  /*3ff00*/  NOP ;  /* 0x0000000000007918 */ /* 0x000fc20000000000 */
[----:B------:R0:W-:Y:S01]  /*3ff10*/  STL.64 [R1+0x180], R8 ;  /* 0x0001800801007387 */ /* 0x0001e20000100a00 */
[----:B------:R-:W-:Y:S02]  /*3ff20*/  IMAD.MOV.U32 R61, RZ, RZ, R10 ;  /* 0x000000ffff3d7224 */ /* 0x000fe400078e000a */
[----:B------:R-:W-:Y:S02]  /*3ff30*/  IMAD.MOV.U32 R60, RZ, RZ, R11 ;  /* 0x000000ffff3c7224 */ /* 0x000fe400078e000b */
[----:B0-----:R-:W-:Y:S01]  /*3ff40*/  HMMA.16816.F32 R8, R40, R44, R56 ;  /* 0x0000002c2808723c */ /* 0x001fe20000001838 */
[----:B------:R-:W-:Y:S01]  /*3ff50*/  F2FP.F16.E5M2.UNPACK_B R36, R36 ;  /* 0x00000024ff24723e */ /* 0x000fe200020004ff */
[----:B------:R-:W-:Y:S01]  /*3ff60*/  STL.64 [R1+0x3340], R18 ;  /* 0x0033401201007387 */ /* 0x000fe20000100a00 */
[----:B------:R-:W-:Y:S02]  /*3ff70*/  F2FP.F16.E5M2.UNPACK_B R37, R37 ;  /* 0x00000025ff25723e */ /* 0x000fe400020004ff */
[----:B------:R-:W-:-:S02]  /*3ff80*/  F2FP.F16.E5M2.UNPACK_B R38, R38 ;  /* 0x00000026ff26723e */ /* 0x000fc400020004ff */
[----:B------:R-:W-:Y:S01]  /*3ff90*/  F2FP.F16.E5M2.UNPACK_B R39, R39 ;  /* 0x00000027ff27723e */ /* 0x000fe200020004ff */
[----:B------:R-:W-:Y:S04]  /*3ffa0*/  STL.64 [R1+0x3338], R16 ;  /* 0x0033381001007387 */ /* 0x000fe80000100a00 */
[----:B------:R-:W-:Y:S04]  /*3ffb0*/  STL [R1+0x318c], R60 ;  /* 0x00318c3c01007387 */ /* 0x000fe80000100800 */
[----:B------:R-:W-:Y:S07]  /*3ffc0*/  STL [R1+0x3188], R61 ;  /* 0x0031883d01007387 */ /* 0x000fee0000100800 */
[----:B------:R-:W-:Y:S01]  /*3ffd0*/  STL.64 [R1+0x170], R8 ;  /* 0x0001700801007387 */ /* 0x000fe20000100a00 */
[----:B------:R-:W-:-:S03]  /*3ffe0*/  IMAD.MOV.U32 R0, RZ, RZ, R11 ;  /* 0x000000ffff007224 */ /* 0x000fc600078e000b */
[----:B------:R0:W-:Y:S02]  /*3fff0*/  STL [R1+0x178], R10 ;  /* 0x0001780a01007387 */ /* 0x0001e40000100800 */
[----:B0-----:R-:W-:Y:S02]  /*40000*/  HMMA.16816.F32 R8, R36, R2, R32 ;  /* 0x000000022408723c */ /* 0x001fe40000001820 */
[----:B------:R-:W-:Y:S04]  /*40010*/  STL.64 [R1+0x3350], R46 ;  /* 0x0033502e01007387 */ /* 0x000fe80000100a00 */
[----:B------:R-:W-:Y:S04]  /*40020*/  STL.64 [R1+0x3348], R44 ;  /* 0x0033482c01007387 */ /* 0x000fe80000100a00 */
[----:B------:R-:W-:-:S13]  /*40030*/  STL [R1+0x3190], R0 ;  /* 0x0031900001007387 */ /* 0x000fda0000100800 */
[----:B------:R2:W-:Y:S01]  /*40040*/  STL.64 [R1+0x190], R8 ;  /* 0x0001900801007387 */ /* 0x0005e20000100a00 */
[----:B------:R-:W-:Y:S02]  /*40050*/  IMAD.MOV.U32 R60, RZ, RZ, R10 ;  /* 0x000000ffff3c7224 */ /* 0x000fe400078e000a */
[----:B------:R-:W-:-:S03]  /*40060*/  IMAD.MOV.U32 R61, RZ, RZ, R11 ;  /* 0x000000ffff3d7224 */ /* 0x000fc600078e000b */
[----:B------:R-:W-:Y:S04]  /*40070*/  STL [R1+0x3198], R60 ;  /* 0x0031983c01007387 */ /* 0x000fe80000100800 */
[----:B------:R-:W-:Y:S04]  /*40080*/  STL [R1+0x3194], R61 ;  /* 0x0031943d01007387 */ /* 0x000fe80000100800 */
[----:B------:R-:W3:Y:S01]  /*40090*/  LDL.LU R32, [R1+0x390] ;  /* 0x0003900001207983 */ /* 0x000ee20000300800 */
[----:B--2---:R-:W-:-:S15]  /*400a0*/  HMMA.16816.F32 R8, R36, R4, R20 ;  /* 0x000000042408723c */ /* 0x004fde0000001814 */
[----:B------:R-:W-:-:S08]  /*400b0*/  NOP ;  /* 0x0000000000007918 */ /* 0x000fd00000000000 */
[----:B------:R0:W-:Y:S04]  /*400c0*/  STL.64 [R1+0x1b0], R8 ;  /* 0x0001b00801007387 */ /* 0x0001e80000100a00 */
[----:B------:R1:W-:Y:S04]  /*400d0*/  STL.64 [R1+0x1b8], R10 ;  /* 0x0001b80a01007387 */ /* 0x0003e80000100a00 */
[----:B------:R-:W3:Y:S04]  /*400e0*/  LDL.LU R33, [R1+0x394] ;  /* 0x0003940001217983 */ /* 0x000ee80000300800 */
[----:B------:R-:W3:Y:S04]  /*400f0*/  LDL.LU R34, [R1+0x398] ;  /* 0x0003980001227983 */ /* 0x000ee80000300800 */
[----:B------:R-:W3:Y:S04]  /*40100*/  LDL.LU R35, [R1+0x39c] ;  /* 0x00039c0001237983 */ /* 0x000ee80000300800 */
[----:B------:R-:W2:Y:S04]  /*40110*/  LDL.LU R56, [R1+0x3a0] ;  /* 0x0003a00001387983 */ /* 0x000ea80000300800 */
[----:B------:R-:W2:Y:S04]  /*40120*/  LDL.LU R57, [R1+0x3a4] ;  /* 0x0003a40001397983 */ /* 0x000ea80000300800 */
[----:B------:R-:W2:Y:S04]  /*40130*/  LDL.LU R58, [R1+0x3a8] ;  /* 0x0003a800013a7983 */ /* 0x000ea80000300800 */
[----:B------:R-:W2:Y:S04]  /*40140*/  LDL.LU R59, [R1+0x3ac] ;  /* 0x0003ac00013b7983 */ /* 0x000ea80000300800 */
[----:B------:R-:W4:Y:S04]  /*40150*/  LDL.LU R52, [R1+0x3b0] ;  /* 0x0003b00001347983 */ /* 0x000f280000300800 */
[----:B------:R-:W4:Y:S04]  /*40160*/  LDL.LU R53, [R1+0x3b4] ;  /* 0x0003b40001357983 */ /* 0x000f280000300800 */
[----:B------:R-:W4:Y:S04]  /*40170*/  LDL.LU R54, [R1+0x3b8] ;  /* 0x0003b80001367983 */ /* 0x000f280000300800 */
[----:B------:R-:W4:Y:S04]  /*40180*/  LDL.LU R55, [R1+0x3bc] ;  /* 0x0003bc0001377983 */ /* 0x000f280000300800 */
[----:B------:R-:W3:Y:S04]  /*40190*/  LDL.LU R12, [R1+0x2d0] ;  /* 0x0002d000010c7983 */ /* 0x000ee80000300800 */
        /* <DEDUP_REMOVED lines=19> */
[----:B0-----:R-:W4:Y:S04]  /*402d0*/  LDL.LU R8, [R1+0x340] ;  /* 0x0003400001087983 */ /* 0x001f280000300800 */
[----:B------:R-:W4:Y:S04]  /*402e0*/  LDL.LU R9, [R1+0x344] ;  /* 0x0003440001097983 */ /* 0x000f280000300800 */
[----:B-1----:R-:W4:Y:S04]  /*402f0*/  LDL.LU R10, [R1+0x348] ;  /* 0x00034800010a7983 */ /* 0x002f280000300800 */
        /* <DEDUP_REMOVED lines=15> */
[----:B------:R0:W-:Y:S01]  /*403f0*/  STL [R1+0x1c8], R14 ;  /* 0x0001c80e01007387 */ /* 0x0001e20000100800 */
[----:B------:R-:W-:Y:S02]  /*40400*/  IMAD.MOV.U32 R0, RZ, RZ, R15 ;  /* 0x000000ffff007224 */ /* 0x000fe400078e000f */
[----:B------:R-:W-:Y:S02]  /*40410*/  IMAD.MOV.U32 R60, RZ, RZ, R12 ;  /* 0x000000ffff3c7224 */ /* 0x000fe400078e000c */
[----:B------:R-:W-:Y:S01]  /*40420*/  IMAD.MOV.U32 R61, RZ, RZ, R13 ;  /* 0x000000ffff3d7224 */ /* 0x000fe200078e000d */
[----:B0-----:R-:W2:Y:S04]  /*40430*/  LDL.LU.64 R14, [R1+0x3360] ;  /* 0x00336000010e7983 */ /* 0x001ea80000300a00 */
[----:B------:R-:W3:Y:S04]  /*40440*/  LDL.LU.64 R12, [R1+0x3358] ;  /* 0x00335800010c7983 */ /* 0x000ee80000300a00 */
[----:B------:R-:W-:Y:S04]  /*40450*/  STL [R1+0x31a4], R0 ;  /* 0x0031a40001007387 */ /* 0x000fe80000100800 */
[----:B------:R0:W-:Y:S04]  /*40460*/  STL [R1+0x31a0], R61 ;  /* 0x0031a03d01007387 */ /* 0x0001e80000100800 */
[----:B------:R1:W-:Y:S01]  /*40470*/  STL [R1+0x319c], R60 ;  /* 0x00319c3c01007387 */ /* 0x0003e20000100800 */
[C---:B--2---:R-:W-:Y:S06]  /*40480*/  HMMA.16816.F32 R16, R36.reuse, R14, R16 ;  /* 0x0000000e2410723c */ /* 0x044fec0000001810 */
[----:B---3--:R-:W-:-:S15]  /*40490*/  HMMA.16816.F32 R44, R36, R12, R44 ;  /* 0x0000000c242c723c */ /* 0x008fde000000182c */
[----:B------:R-:W-:-:S03]  /*404a0*/  NOP ;  /* 0x0000000000007918 */ /* 0x000fc60000000000 */
[----:B0-----:R-:W-:-:S05]  /*404b0*/  IMAD.MOV.U32 R61, RZ, RZ, R18 ;  /* 0x000000ffff3d7224 */ /* 0x001fca00078e0012 */
[----:B------:R-:W-:Y:S01]  /*404c0*/  STL.64 [R1+0x1e0], R44 ;  /* 0x0001e02c01007387 */ /* 0x000fe20000100a00 */
[----:B-1----:R-:W-:-:S03]  /*404d0*/  IMAD.MOV.U32 R60, RZ, RZ, R19 ;  /* 0x000000ffff3c7224 */ /* 0x002fc600078e0013 */
[----:B------:R0:W-:Y:S01]  /*404e0*/  STL.64 [R1+0x1e8], R46 ;  /* 0x0001e82e01007387 */ /* 0x0001e20000100a00 */
[----:B------:R-:W-:-:S03]  /*404f0*/  IMAD.MOV.U32 R0, RZ, RZ, R17 ;  /* 0x000000ffff007224 */ /* 0x000fc600078e0011 */
[----:B0-----:R-:W2:Y:S04]  /*40500*/  LDL.LU.64 R46, [R1+0x3350] ;  /* 0x00335000012e7983 */ /* 0x001ea80000300a00 */
[----:B------:R-:W3:Y:S04]  /*40510*/  LDL.LU.64 R44, [R1+0x3348] ;  /* 0x00334800012c7983 */ /* 0x000ee80000300a00 */
[----:B------:R0:W-:Y:S04]  /*40520*/  STL [R1+0x200], R16 ;  /* 0x0002001001007387 */ /* 0x0001e80000100800 */
[----:B------:R-:W2:Y:S04]  /*40530*/  LDL.LU.64 R18, [R1+0x3340] ;  /* 0x0033400001127983 */ /* 0x000ea80000300a00 */
[----:B0-----:R-:W3:Y:S01]  /*40540*/  LDL.LU.64 R16, [R1+0x3338] ;  /* 0x0033380001107983 */ /* 0x001ee20000300a00 */
[----:B----4-:R-:W-:-:S02]  /*40550*/  IMAD R40, R41, 0x100, R40 ;  /* 0x0000010029287824 */ /* 0x010fc400078e0228 */
[----:B------:R-:W-:Y:S02]  /*40560*/  IMAD R41, R43, 0x100, R42 ;  /* 0x000001002b297824 */ /* 0x000fe400078e022a */
[----:B------:R-:W-:Y:S02]  /*40570*/  IMAD R42, R49, 0x100, R48 ;  /* 0x00000100312a7824 */ /* 0x000fe400078e0230 */
[----:B------:R-:W-:Y:S01]  /*40580*/  IMAD R43, R50, 0x100, R51 ;  /* 0x00000100322b7824 */ /* 0x000fe200078e0233 */
[----:B------:R-:W-:Y:S04]  /*40590*/  STL [R1+0x3320], R61 ;  /* 0x0033203d01007387 */ /* 0x000fe80000100800 */
[----:B------:R-:W-:Y:S01]  /*405a0*/  STL [R1+0x3308], R0 ;  /* 0x0033080001007387 */ /* 0x000fe20000100800 */
[----:B------:R-:W-:-:S02]  /*405b0*/  F2FP.F16.E5M2.UNPACK_B R40, R40 ;  /* 0x00000028ff28723e */ /* 0x000fc400020004ff */
[----:B------:R-:W-:Y:S02]  /*405c0*/  F2FP.F16.E5M2.UNPACK_B R41, R41 ;  /* 0x00000029ff29723e */ /* 0x000fe400020004ff */
[----:B------:R-:W-:Y:S02]  /*405d0*/  F2FP.F16.E5M2.UNPACK_B R42, R42 ;  /* 0x0000002aff2a723e */ /* 0x000fe400020004ff */
[----:B------:R-:W-:Y:S01]  /*405e0*/  F2FP.F16.E5M2.UNPACK_B R43, R43 ;  /* 0x0000002bff2b723e */ /* 0x000fe200020004ff */
[C---:B---3--:R-:W-:Y:S06]  /*405f0*/  HMMA.16816.F32 R48, R36.reuse, R16, R8 ;  /* 0x000000102430723c */ /* 0x048fec0000001808 */
[----:B--2---:R-:W-:-:S15]  /*40600*/  HMMA.16816.F32 R8, R36, R18, R28 ;  /* 0x000000122408723c */ /* 0x004fde000000181c */
[----:B------:R-:W-:-:S02]  /*40610*/  NOP ;  /* 0x0000000000007918 */ /* 0x000fc40000000000 */
[----:B------:R-:W-:Y:S04]  /*40620*/  STL.64 [R1+0x220], R48 ;  /* 0x0002203001007387 */ /* 0x000fe80000100a00 */
[----:B------:R-:W-:Y:S04]  /*40630*/  STL.64 [R1+0x228], R50 ;  /* 0x0002283201007387 */ /* 0x000fe80000100a00 */
[----:B------:R-:W-:Y:S04]  /*40640*/  STL.64 [R1+0x3330], R18 ;  /* 0x0033301201007387 */ /* 0x000fe80000100a00 */
[----:B------:R-:W-:Y:S04]  /*40650*/  STL.64 [R1+0x3328], R16 ;  /* 0x0033281001007387 */ /* 0x000fe80000100a00 */
[----:B------:R-:W-:Y:S04]  /*40660*/  STL.64 [R1+0x2a0], R8 ;  /* 0x0002a00801007387 */ /* 0x000fe80000100a00 */
[----:B------:R0:W-:Y:S02]  /*40670*/  STL.64 [R1+0x2a8], R10 ;  /* 0x0002a80a01007387 */ /* 0x0001e40000100a00 */
[----:B0-----:R-:W-:Y:S06]  /*40680*/  HMMA.16816.F32 R8, R36, R44, R24 ;  /* 0x0000002c2408723c */ /* 0x001fec0000001818 */
[C---:B------:R-:W-:Y:S06]  /*40690*/  HMMA.16816.F32 R24, R40.reuse, R2, R52 ;  /* 0x000000022818723c */ /* 0x040fec0000001834 */
[C---:B------:R-:W-:Y:S11]  /*406a0*/  HMMA.16816.F32 R16, R40.reuse, R4, R56 ;  /* 0x000000042810723c */ /* 0x040ff60000001838 */
[----:B------:R-:W-:Y:S04]  /*406b0*/  STL.64 [R1+0x290], R8 ;  /* 0x0002900801007387 */ /* 0x000fe80000100a00 */
[----:B------:R0:W-:Y:S02]  /*406c0*/  STL.64 [R1+0x298], R10 ;  /* 0x0002980a01007387 */ /* 0x0001e40000100a00 */
[C---:B0-----:R-:W-:Y:S06]  /*406d0*/  HMMA.16816.F32 R8, R40.reuse, R6, R32 ;  /* 0x000000062808723c */ /* 0x041fec0000001820 */
[----:B------:R-:W-:Y:S01]  /*406e0*/  HMMA.16816.F32 R4, R40, R12, R20 ;  /* 0x0000000c2804723c */ /* 0x000fe20000001814 */
[----:B------:R-:W-:Y:S04]  /*406f0*/  STL.64 [R1+0x280], R24 ;  /* 0x0002801801007387 */ /* 0x000fe80000100a00 */
[----:B------:R-:W-:Y:S04]  /*40700*/  STL.64 [R1+0x288], R26 ;  /* 0x0002881a01007387 */ /* 0x000fe80000100a00 */
[----:B------:R-:W-:Y:S04]  /*40710*/  STL.64 [R1+0x270], R16 ;  /* 0x0002701001007387 */ /* 0x000fe80000100a00 */
[----:B------:R-:W-:Y:S04]  /*40720*/  STL.64 [R1+0x278], R18 ;  /* 0x0002781201007387 */ /* 0x000fe80000100a00 */
[----:B------:R-:W2:Y:S04]  /*40730*/  LDL.LU R52, [R1+0x420] ;  /* 0x0004200001347983 */ /* 0x000ea80000300800 */
[----:B------:R-:W-:Y:S04]  /*40740*/  STL.64 [R1+0x260], R8 ;  /* 0x0002600801007387 */ /* 0x000fe80000100a00 */
[----:B------:R-:W-:Y:S04]  /*40750*/  STL.64 [R1+0x268], R10 ;  /* 0x0002680a01007387 */ /* 0x000fe80000100a00 */
[----:B------:R0:W-:Y:S04]  /*40760*/  STL.64 [R1+0x250], R4 ;  /* 0x0002500401007387 */ /* 0x0001e80000100a00 */
[----:B------:R1:W-:Y:S04]  /*40770*/  STL.64 [R1+0x258], R6 ;  /* 0x0002580601007387 */ /* 0x0003e80000100a00 */
[----:B------:R-:W2:Y:S04]  /*40780*/  LDL.LU R53, [R1+0x424] ;  /* 0x0004240001357983 */ /* 0x000ea80000300800 */
[----:B0-----:R-:W3:Y:S04]  /*40790*/  LDL.LU R4, [R1+0x360] ;  /* 0x0003600001047983 */ /* 0x001ee80000300800 */
[----:B------:R-:W3:Y:S04]  /*407a0*/  LDL.LU R5, [R1+0x364] ;  /* 0x0003640001057983 */ /* 0x000ee80000300800 */
[----:B-1----:R-:W3:Y:S04]  /*407b0*/  LDL.LU R6, [R1+0x368] ;  /* 0x0003680001067983 */ /* 0x002ee80000300800 */
[----:B------:R-:W3:Y:S04]  /*407c0*/  LDL.LU R7, [R1+0x36c] ;  /* 0x00036c0001077983 */ /* 0x000ee80000300800 */
[----:B------:R-:W4:Y:S04]  /*407d0*/  LDL.LU R16, [R1+0x370] ;  /* 0x0003700001107983 */ /* 0x000f280000300800 */
[----:B------:R-:W4:Y:S04]  /*407e0*/  LDL.LU R17, [R1+0x374] ;  /* 0x0003740001117983 */ /* 0x000f280000300800 */
[----:B------:R-:W4:Y:S04]  /*407f0*/  LDL.LU R18, [R1+0x378] ;  /* 0x0003780001127983 */ /* 0x000f280000300800 */
[----:B------:R-:W4:Y:S04]  /*40800*/  LDL.LU R19, [R1+0x37c] ;  /* 0x00037c0001137983 */ /* 0x000f280000300800 */
[----:B------:R-:W2:Y:S04]  /*40810*/  LDL.LU R0, [R1+0xa30] ;  /* 0x000a300001007983 */ /* 0x000ea80000300800 */
[----:B------:R-:W2:Y:S01]  /*40820*/  LDL.LU R61, [R1+0xa2c] ;  /* 0x000a2c00013d7983 */ /* 0x000ea20000300800 */
[----:B------:R-:W-:-:S03]  /*40830*/  IMAD.MOV.U32 R55, RZ, RZ, R46 ;  /* 0x000000ffff377224 */ /* 0x000fc600078e002e */
[----:B------:R-:W2:Y:S01]  /*40840*/  LDL.LU R48, [R1+0xa38] ;  /* 0x000a380001307983 */ /* 0x000ea20000300800 */
[----:B------:R-:W-:-:S03]  /*40850*/  IMAD.MOV.U32 R54, RZ, RZ, R47 ;  /* 0x000000ffff367224 */ /* 0x000fc600078e002f */
[----:B------:R-:W2:Y:S04]  /*40860*/  LDL.LU R8, [R1+0xa34] ;  /* 0x000a340001087983 */ /* 0x000ea80000300800 */
[----:B------:R-:W3:Y:S04]  /*40870*/  LDL.LU R9, [R1+0xa40] ;  /* 0x000a400001097983 */ /* 0x000ee80000300800 */
[----:B------:R-:W3:Y:S04]  /*40880*/  LDL.LU R10, [R1+0xa3c] ;  /* 0x000a3c00010a7983 */ /* 0x000ee80000300800 */
[----:B------:R-:W2:Y:S04]  /*40890*/  LDL.LU R46, [R1+0xa48] ;  /* 0x000a4800012e7983 */ /* 0x000ea80000300800 */
[----:B------:R-:W2:Y:S04]  /*408a0*/  LDL.LU R47, [R1+0xa44] ;  /* 0x000a4400012f7983 */ /* 0x000ea80000300800 */
        /* <DEDUP_REMOVED lines=8> */
[----:B------:R-:W3:Y:S04]  /*40930*/  LDL R11, [R1+0x4d8] ;  /* 0x0004d800010b7983 */ /* 0x000ee80000100800 */
[----:B------:R-:W3:Y:S04]  /*40940*/  LDL R49, [R1+0x4dc] ;  /* 0x0004dc0001317983 */ /* 0x000ee80000100800 */
[----:B------:R-:W3:Y:S04]  /*40950*/  LDL R51, [R1+0x4e8] ;  /* 0x0004e80001337983 */ /* 0x000ee80000100800 */
[----:B------:R-:W3:Y:S04]  /*40960*/  LDL R50, [R1+0x4ec] ;  /* 0x0004ec0001327983 */ /* 0x000ee80000100800 */
        /* <DEDUP_REMOVED lines=12> */
[----:B------:R-:W3:Y:S04]  /*40a30*/  LDL.LU R20, [R1+0xa50] ;  /* 0x000a500001147983 */ /* 0x000ee80000300800 */
[----:B------:R-:W3:Y:S04]  /*40a40*/  LDL.LU R21, [R1+0xa4c] ;  /* 0x000a4c0001157983 */ /* 0x000ee80000300800 */
[----:B------:R-:W3:Y:S04]  /*40a50*/  LDL.LU R22, [R1+0xa58] ;  /* 0x000a580001167983 */ /* 0x000ee80000300800 */
[----:B------:R-:W3:Y:S01]  /*40a60*/  LDL.LU R23, [R1+0xa54] ;  /* 0x000a540001177983 */ /* 0x000ee20000300800 */
[----:B----4-:R-:W-:Y:S03]  /*40a70*/  HMMA.16816.F32 R12, R40, R14, R16 ;  /* 0x0000000e280c723c */ /* 0x010fe60000001810 */
[----:B------:R-:W4:Y:S04]  /*40a80*/  LDL.LU.64 R18, [R1+0x3330] ;  /* 0x0033300001127983 */ /* 0x000f280000300a00 */
[----:B------:R-:W4:-:S15]  /*40a90*/  LDL.LU.64 R16, [R1+0x3328] ;  /* 0x0033280001107983 */ /* 0x000f1e0000300a00 */
[----:B------:R-:W-:-:S01]  /*40aa0*/  NOP ;  /* 0x0000000000007918 */ /* 0x000fc20000000000 */
[----:B------:R-:W-:Y:S04]  /*40ab0*/  STL.64 [R1+0x240], R12 ;  /* 0x0002400c01007387 */ /* 0x000fe80000100a00 */
[----:B------:R0:W-:Y:S01]  /*40ac0*/  STL.64 [R1+0x248], R14 ;  /* 0x0002480e01007387 */ /* 0x0001e20000100a00 */
[----:B--2---:R-:W-:Y:S02]  /*40ad0*/  IMAD R3, R47, 0x100, R46 ;  /* 0x000001002f037824 */ /* 0x004fe400078e022e */
[----:B---3--:R-:W-:Y:S01]  /*40ae0*/  IMAD R2, R10, 0x100, R9 ;  /* 0x000001000a027824 */ /* 0x008fe200078e0209 */
[----:B0-----:R-:W-:Y:S02]  /*40af0*/  F2FP.F16.E5M2.UNPACK_B R14, R58 ;  /* 0x0000003aff0e723e */ /* 0x001fe400020004ff */
[----:B------:R-:W-:Y:S01]  /*40b00*/  F2FP.F16.E5M2.UNPACK_B R15, R59 ;  /* 0x0000003bff0f723e */ /* 0x000fe200020004ff */
[----:B----4-:R-:W-:-:S15]  /*40b10*/  HMMA.16816.F32 R4, R40, R16, R4 ;  /* 0x000000102804723c */ /* 0x010fde0000001804 */
[----:B------:R-:W-:-:S08]  /*40b20*/  NOP ;  /* 0x0000000000007918 */ /* 0x000fd00000000000 */
[----:B------:R-:W-:Y:S04]  /*40b30*/  STL.64 [R1+0x230], R4 ;  /* 0x0002300401007387 */ /* 0x000fe80000100a00 */
[----:B------:R0:W-:Y:S02]  /*40b40*/  STL.64 [R1+0x238], R6 ;  /* 0x0002380601007387 */ /* 0x0001e40000100a00 */
[----:B0-----:R-:W-:Y:S01]  /*40b50*/  HMMA.16816.F32 R4, R40, R18, R36 ;  /* 0x000000122804723c */ /* 0x001fe20000001824 */
[----:B------:R-:W-:Y:S02]  /*40b60*/  IMAD R16, R61, 0x100, R0 ;  /* 0x000001003d107824 */ /* 0x000fe400078e0200 */
[----:B------:R-:W-:-:S15]  /*40b70*/  IMAD R17, R8, 0x100, R48 ;  /* 0x0000010008117824 */ /* 0x000fde00078e0230 */
[----:B------:R-:W-:-:S05]  /*40b80*/  NOP ;  /* 0x0000000000007918 */ /* 0x000fca0000000000 */
[----:B------:R0:W-:Y:S01]  /*40b90*/  STL.64 [R1+0x2d0], R4 ;  /* 0x0002d00401007387 */ /* 0x0001e20000100a00 */
[----:B------:R-:W-:Y:S02]  /*40ba0*/  IMAD.MOV.U32 R47, RZ, RZ, R6 ;  /* 0x000000ffff2f7224 */ /* 0x000fe400078e0006 */
[----:B------:R-:W-:Y:S02]  /*40bb0*/  IMAD.MOV.U32 R46, RZ, RZ, R7 ;  /* 0x000000ffff2e7224 */ /* 0x000fe400078e0007 */
[----:B0-----:R-:W-:Y:S01]  /*40bc0*/  HMMA.16816.F32 R4, R40, R44, R28 ;  /* 0x0000002c2804723c */ /* 0x001fe2000000181c */
[----:B------:R-:W-:Y:S02]  /*40bd0*/  F2FP.F16.E5M2.UNPACK_B R16, R16 ;  /* 0x00000010ff10723e */ /* 0x000fe400020004ff */
[----:B------:R-:W-:Y:S02]  /*40be0*/  F2FP.F16.E5M2.UNPACK_B R17, R17 ;  /* 0x00000011ff11723e */ /* 0x000fe400020004ff */
[----:B------:R-:W-:-:S02]  /*40bf0*/  F2FP.F16.E5M2.UNPACK_B R18, R2 ;  /* 0x00000002ff12723e */ /* 0x000fc400020004ff */
[----:B------:R-:W-:Y:S02]  /*40c00*/  F2FP.F16.E5M2.UNPACK_B R19, R3 ;  /* 0x00000003ff13723e */ /* 0x000fe400020004ff */
[----:B------:R-:W-:Y:S02]  /*40c10*/  F2FP.F16.E5M2.UNPACK_B R36, R11 ;  /* 0x0000000bff24723e */ /* 0x000fe400020004ff */
[----:B------:R-:W-:-:S12]  /*40c20*/  F2FP.F16.E5M2.UNPACK_B R37, R49 ;  /* 0x00000031ff25723e */ /* 0x000fd800020004ff */
[----:B------:R-:W-:Y:S04]  /*40c30*/  STL.64 [R1+0x2c0], R4 ;  /* 0x0002c00401007387 */ /* 0x000fe80000100a00 */
[----:B------:R0:W-:Y:S02]  /*40c40*/  STL.64 [R1+0x2c8], R6 ;  /* 0x0002c80601007387 */ /* 0x0001e40000100a00 */
[----:B0-----:R-:W-:Y:S01]  /*40c50*/  HMMA.16816.F32 R4, R16, R36, R24 ;  /* 0x000000241004723c */ /* 0x001fe20000001818 */
[----:B------:R-:W-:Y:S02]  /*40c60*/  F2FP.F16.E5M2.UNPACK_B R44, R51 ;  /* 0x00000033ff2c723e */ /* 0x000fe400020004ff */
[----:B------:R-:W-:-:S15]  /*40c70*/  F2FP.F16.E5M2.UNPACK_B R45, R50 ;  /* 0x00000032ff2d723e */ /* 0x000fde00020004ff */
[----:B------:R-:W-:-:S05]  /*40c80*/  NOP ;  /* 0x0000000000007918 */ /* 0x000fca0000000000 */
[----:B------:R-:W-:Y:S04]  /*40c90*/  STL.64 [R1+0x330], R4 ;  /* 0x0003300401007387 */ /* 0x000fe80000100a00 */
[----:B------:R0:W-:Y:S02]  /*40ca0*/  STL.64 [R1+0x338], R6 ;  /* 0x0003380601007387 */ /* 0x0001e40000100a00 */
[----:B0-----:R-:W-:Y:S01]  /*40cb0*/  HMMA.16816.F32 R4, R16, R44, R52 ;  /* 0x0000002c1004723c */ /* 0x001fe20000001834 */
[----:B------:R-:W-:Y:S02]  /*40cc0*/  F2FP.F16.E5M2.UNPACK_B R38, R56 ;  /* 0x00000038ff26723e */ /* 0x000fe400020004ff */
[----:B------:R-:W-:Y:S01]  /*40cd0*/  F2FP.F16.E5M2.UNPACK_B R39, R57 ;  /* 0x00000039ff27723e */ /* 0x000fe200020004ff */
[----:B------:R-:W-:Y:S04]  /*40ce0*/  STL.64 [R1+0x3300], R46 ;  /* 0x0033002e01007387 */ /* 0x000fe80000100a00 */
[----:B------:R-:W-:-:S15]  /*40cf0*/  STL.64 [R1+0x32f8], R44 ;  /* 0x0032f82c01007387 */ /* 0x000fde0000100a00 */
[----:B------:R-:W-:Y:S04]  /*40d00*/  STL.64 [R1+0x360], R4 ;  /* 0x0003600401007387 */ /* 0x000fe80000100a00 */
[----:B------:R0:W-:Y:S02]  /*40d10*/  STL.64 [R1+0x368], R6 ;  /* 0x0003680601007387 */ /* 0x0001e40000100a00 */
[----:B0-----:R-:W-:Y:S06]  /*40d20*/  HMMA.16816.F32 R4, R16, R38, R32 ;  /* 0x000000261004723c */ /* 0x001fec0000001820 */
[----:B------:R-:W-:Y:S04]  /*40d30*/  STL.64 [R1+0x3318], R38 ;  /* 0x0033182601007387 */ /* 0x000fe80000100a00 */
[----:B------:R0:W-:-:S13]  /*40d40*/  STL.64 [R1+0x3310], R36 ;  /* 0x0033102401007387 */ /* 0x0001da0000100a00 */
[----:B------:R-:W-:Y:S04]  /*40d50*/  STL.64 [R1+0x390], R4 ;  /* 0x0003900401007387 */ /* 0x000fe80000100a00 */
[----:B------:R1:W-:Y:S04]  /*40d60*/  STL.64 [R1+0x398], R6 ;  /* 0x0003980601007387 */ /* 0x0003e80000100a00 */
[----:B------:R-:W2:Y:S04]  /*40d70*/  LDL.LU R56, [R1+0x440] ;  /* 0x0004400001387983 */ /* 0x000ea80000300800 */
[----:B------:R-:W2:Y:S04]  /*40d80*/  LDL.LU R57, [R1+0x444] ;  /* 0x0004440001397983 */ /* 0x000ea80000300800 */
[----:B------:R-:W2:Y:S04]  /*40d90*/  LDL.LU R58, [R1+0x448] ;  /* 0x00044800013a7983 */ /* 0x000ea80000300800 */
[----:B------:R-:W2:Y:S04]  /*40da0*/  LDL.LU R59, [R1+0x44c] ;  /* 0x00044c00013b7983 */ /* 0x000ea80000300800 */
[----:B------:R-:W3:Y:S04]  /*40db0*/  LDL.LU R28, [R1+0x470] ;  /* 0x00047000011c7983 */ /* 0x000ee80000300800 */
[----:B------:R-:W3:Y:S04]  /*40dc0*/  LDL.LU R29, [R1+0x474] ;  /* 0x00047400011d7983 */ /* 0x000ee80000300800 */
[----:B------:R-:W3:Y:S04]  /*40dd0*/  LDL.LU R30, [R1+0x478] ;  /* 0x00047800011e7983 */ /* 0x000ee80000300800 */
[----:B------:R-:W3:Y:S04]  /*40de0*/  LDL.LU R31, [R1+0x47c] ;  /* 0x00047c00011f7983 */ /* 0x000ee80000300800 */
        /* <DEDUP_REMOVED lines=8> */
[----:B0-----:R-:W3:Y:S04]  /*40e70*/  LDL.LU R36, [R1+0x460] ;  /* 0x0004600001247983 */ /* 0x001ee80000300800 */
[----:B------:R-:W3:Y:S04]  /*40e80*/  LDL.LU R37, [R1+0x464] ;  /* 0x0004640001257983 */ /* 0x000ee80000300800 */
[----:B------:R-:W3:Y:S04]  /*40e90*/  LDL.LU R38, [R1+0x468] ;  /* 0x0004680001267983 */ /* 0x000ee80000300800 */
[----:B------:R-:W3:Y:S04]  /*40ea0*/  LDL.LU R39, [R1+0x46c] ;  /* 0x00046c0001277983 */ /* 0x000ee80000300800 */
[----:B------:R-:W4:Y:S04]  /*40eb0*/  LDL.LU R61, [R1+0xa60] ;  /* 0x000a6000013d7983 */ /* 0x000f280000300800 */
[----:B------:R-:W4:Y:S04]  /*40ec0*/  LDL.LU R42, [R1+0xa5c] ;  /* 0x000a5c00012a7983 */ /* 0x000f280000300800 */
[----:B------:R-:W2:Y:S04]  /*40ed0*/  LDL R12, [R1+0x548] ;  /* 0x00054800010c7983 */ /* 0x000ea80000100800 */
[----:B------:R-:W4:Y:S04]  /*40ee0*/  LDL R13, [R1+0x54c] ;  /* 0x00054c00010d7983 */ /* 0x000f280000100800 */
[----:B------:R-:W4:Y:S04]  /*40ef0*/  LDL.LU R0, [R1+0xa68] ;  /* 0x000a680001007983 */ /* 0x000f280000300800 */
[----:B------:R-:W4:Y:S04]  /*40f00*/  LDL.LU R43, [R1+0xa64] ;  /* 0x000a6400012b7983 */ /* 0x000f280000300800 */
[----:B-1----:R-:W4:Y:S04]  /*40f10*/  LDL R6, [R1+0x4f8] ;  /* 0x0004f80001067983 */ /* 0x002f280000100800 */
[----:B------:R-:W4:Y:S04]  /*40f20*/  LDL R7, [R1+0x4fc] ;  /* 0x0004fc0001077983 */ /* 0x000f280000100800 */
[----:B------:R-:W4:Y:S04]  /*40f30*/  LDL.LU R48, [R1+0x4c0] ;  /* 0x0004c00001307983 */ /* 0x000f280000300800 */
[----:B------:R-:W4:Y:S04]  /*40f40*/  LDL.LU R49, [R1+0x4c4] ;  /* 0x0004c40001317983 */ /* 0x000f280000300800 */
[----:B------:R-:W4:Y:S04]  /*40f50*/  LDL.LU R50, [R1+0x4c8] ;  /* 0x0004c80001327983 */ /* 0x000f280000300800 */
[----:B------:R-:W4:Y:S04]  /*40f60*/  LDL.LU R51, [R1+0x4cc] ;  /* 0x0004cc0001337983 */ /* 0x000f280000300800 */
[----:B------:R-:W4:Y:S04]  /*40f70*/  LDL R4, [R1+0x518] ;  /* 0x0005180001047983 */ /* 0x000f280000100800 */
[----:B------:R-:W4:Y:S04]  /*40f80*/  LDL R5, [R1+0x51c] ;  /* 0x00051c0001057983 */ /* 0x000f280000100800 */
[----:B------:R-:W4:Y:S04]  /*40f90*/  LDL R2, [R1+0x538] ;  /* 0x0005380001027983 */ /* 0x000f280000100800 */
[----:B------:R-:W4:Y:S04]  /*40fa0*/  LDL R3, [R1+0x53c] ;  /* 0x00053c0001037983 */ /* 0x000f280000100800 */
        /* <DEDUP_REMOVED lines=18> */
[----:B---3--:R-:W-:Y:S01]  /*410d0*/  HMMA.16816.F32 R36, R16, R14, R36 ;  /* 0x0000000e1024723c */ /* 0x008fe20000001824 */
[----:B--2---:R-:W-:-:S02]  /*410e0*/  F2FP.F16.E5M2.UNPACK_B R12, R12 ;  /* 0x0000000cff0c723e */ /* 0x004fc400020004ff */
[----:B----4-:R-:W-:-:S07]  /*410f0*/  F2FP.F16.E5M2.UNPACK_B R13, R13 ;  /* 0x0000000dff0d723e */ /* 0x010fce00020004ff */
[----:B------:R-:W-:Y:S01]  /*41100*/  HMMA.16816.F32 R44, R16, R12, R44 ;  /* 0x0000000c102c723c */ /* 0x000fe2000000182c */
[----:B------:R-:W-:Y:S02]  /*41110*/  IMAD R42, R42, 0x100, R61 ;  /* 0x000001002a2a7824 */ /* 0x000fe400078e023d */
[----:B------:R-:W2:Y:S01]  /*41120*/  LDL.LU R61, [R1+0x3320] ;  /* 0x00332000013d7983 */ /* 0x000ea20000300800 */
[----:B------:R-:W-:-:S09]  /*41130*/  IMAD R43, R43, 0x100, R0 ;  /* 0x000001002b2b7824 */ /* 0x000fd200078e0200 */
[----:B------:R-:W-:Y:S04]  /*41140*/  STL.64 [R1+0x3c0], R36 ;  /* 0x0003c02401007387 */ /* 0x000fe80000100a00 */
[----:B------:R0:W-:Y:S04]  /*41150*/  STL.64 [R1+0x3c8], R38 ;  /* 0x0003c82601007387 */ /* 0x0001e80000100a00 */
[----:B0-----:R-:W3:Y:S04]  /*41160*/  LDL.LU.64 R38, [R1+0x3318] ;  /* 0x0033180001267983 */ /* 0x001ee80000300a00 */
[----:B------:R-:W4:Y:S04]  /*41170*/  LDL.LU.64 R36, [R1+0x3310] ;  /* 0x0033100001247983 */ /* 0x000f280000300a00 */
[----:B------:R-:W2:Y:S04]  /*41180*/  LDL.LU R0, [R1+0x3308] ;  /* 0x0033080001007983 */ /* 0x000ea80000300800 */
[----:B------:R-:W-:Y:S04]  /*41190*/  STL.64 [R1+0x3f0], R44 ;  /* 0x0003f02c01007387 */ /* 0x000fe80000100a00 */
[----:B------:R0:W-:Y:S04]  /*411a0*/  STL.64 [R1+0x3f8], R46 ;  /* 0x0003f82e01007387 */ /* 0x0001e80000100a00 */
[----:B0-----:R-:W3:Y:S04]  /*411b0*/  LDL.LU.64 R46, [R1+0x3300] ;  /* 0x00330000012e7983 */ /* 0x001ee80000300a00 */
[----:B------:R-:W2:Y:S01]  /*411c0*/  LDL.LU.64 R44, [R1+0x32f8] ;  /* 0x0032f800012c7983 */ /* 0x000ea20000300a00 */
[----:B------:R-:W-:-:S02]  /*411d0*/  F2FP.F16.E5M2.UNPACK_B R6, R6 ;  /* 0x00000006ff06723e */ /* 0x000fc400020004ff */
[----:B------:R-:W-:Y:S02]  /*411e0*/  F2FP.F16.E5M2.UNPACK_B R7, R7 ;  /* 0x00000007ff07723e */ /* 0x000fe400020004ff */
[----:B------:R-:W-:Y:S02]  /*411f0*/  F2FP.F16.E5M2.UNPACK_B R4, R4 ;  /* 0x00000004ff04723e */ /* 0x000fe400020004ff */
[----:B------:R-:W-:-:S03]  /*41200*/  F2FP.F16.E5M2.UNPACK_B R5, R5 ;  /* 0x00000005ff05723e */ /* 0x000fc600020004ff */
[C---:B------:R-:W-:Y:S06]  /*41210*/  HMMA.16816.F32 R48, R16.reuse, R6, R48 ;  /* 0x000000061030723c */ /* 0x040fec0000001830 */
[----:B------:R-:W-:Y:S01]  /*41220*/  HMMA.16816.F32 R52, R16, R4, R52 ;  /* 0x000000041034723c */ /* 0x000fe20000001834 */
[----:B------:R-:W-:Y:S02]  /*41230*/  F2FP.F16.E5M2.UNPACK_B R2, R2 ;  /* 0x00000002ff02723e */ /* 0x000fe400020004ff */
[----:B------:R-:W-:Y:S02]  /*41240*/  F2FP.F16.E5M2.UNPACK_B R3, R3 ;  /* 0x00000003ff03723e */ /* 0x000fe400020004ff */
[----:B------:R-:W-:-:S02]  /*41250*/  F2FP.F16.E5M2.UNPACK_B R40, R40 ;  /* 0x00000028ff28723e */ /* 0x000fc400020004ff */
[----:B------:R-:W-:Y:S02]  /*41260*/  F2FP.F16.E5M2.UNPACK_B R41, R41 ;  /* 0x00000029ff29723e */ /* 0x000fe400020004ff */
[----:B------:R-:W-:Y:S02]  /*41270*/  F2FP.F16.E5M2.UNPACK_B R42, R42 ;  /* 0x0000002aff2a723e */ /* 0x000fe400020004ff */
[----:B------:R-:W-:Y:S01]  /*41280*/  F2FP.F16.E5M2.UNPACK_B R43, R43 ;  /* 0x0000002bff2b723e */ /* 0x000fe200020004ff */
[----:B------:R-:W-:Y:S05]  /*41290*/  HMMA.16816.F32 R16, R16, R2, R8 ;  /* 0x000000021010723c */ /* 0x000fea0000001808 */
[----:B------:R0:W-:Y:S04]  /*412a0*/  STL.64 [R1+0x4c0], R48 ;  /* 0x0004c03001007387 */ /* 0x0001e80000100a00 */
[----:B------:R-:W-:Y:S04]  /*412b0*/  STL.64 [R1+0x4c8], R50 ;  /* 0x0004c83201007387 */ /* 0x000fe80000100a00 */
[----:B0-----:R-:W3:Y:S04]  /*412c0*/  LDL.LU R48, [R1+0x32f4] ;  /* 0x0032f40001307983 */ /* 0x001ee80000300800 */
[----:B------:R0:W-:Y:S04]  /*412d0*/  STL.64 [R1+0x4b0], R52 ;  /* 0x0004b03401007387 */ /* 0x0001e80000100a00 */
[----:B------:R-:W-:Y:S04]  /*412e0*/  STL.64 [R1+0x4b8], R54 ;  /* 0x0004b83601007387 */ /* 0x000fe80000100a00 */
[----:B0-----:R-:W3:Y:S04]  /*412f0*/  LDL.LU R52, [R1+0x32f0] ;  /* 0x0032f00001347983 */ /* 0x001ee80000300800 */
[----:B------:R-:W-:Y:S04]  /*41300*/  STL.64 [R1+0x32e8], R6 ;  /* 0x0032e80601007387 */ /* 0x000fe80000100a00 */
[----:B------:R2:W-:Y:S04]  /*41310*/  STL.64 [R1+0x32e0], R4 ;  /* 0x0032e00401007387 */ /* 0x0005e80000100a00 */
[----:B------:R-:W-:Y:S04]  /*41320*/  STL.64 [R1+0x430], R16 ;  /* 0x0004301001007387 */ /* 0x000fe80000100a00 */
[----:B------:R-:W-:Y:S01]  /*41330*/  STL.64 [R1+0x438], R18 ;  /* 0x0004381201007387 */ /* 0x000fe20000100a00 */
[C---:B----4-:R-:W-:Y:S06]  /*41340*/  HMMA.16816.F32 R8, R40.reuse, R36, R28 ;  /* 0x000000242808723c */ /* 0x050fec000000181c */
[----:B--2---:R-:W-:Y:S01]  /*41350*/  HMMA.16816.F32 R4, R40, R44, R24 ;  /* 0x0000002c2804723c */ /* 0x004fe20000001818 */
[----:B---3--:R-:W-:-:S15]  /*41360*/  STL.64 [R1+0x32a0], R46 ;  /* 0x0032a02e01007387 */ /* 0x008fde0000100a00 */
[----:B------:R-:W-:-:S01]  /*41370*/  NOP ;  /* 0x0000000000007918 */ /* 0x000fc20000000000 */
[----:B------:R-:W-:Y:S04]  /*41380*/  STL.64 [R1+0x480], R8 ;  /* 0x0004800801007387 */ /* 0x000fe80000100a00 */
[----:B------:R-:W-:Y:S04]  /*41390*/  STL.64 [R1+0x488], R10 ;  /* 0x0004880a01007387 */ /* 0x000fe80000100a00 */
[----:B------:R-:W-:Y:S04]  /*413a0*/  STL.64 [R1+0x3298], R44 ;  /* 0x0032982c01007387 */ /* 0x000fe80000100a00 */
[----:B------:R-:W-:Y:S04]  /*413b0*/  STL.64 [R1+0x470], R4 ;  /* 0x0004700401007387 */ /* 0x000fe80000100a00 */
[----:B------:R0:W-:Y:S02]  /*413c0*/  STL.64 [R1+0x478], R6 ;  /* 0x0004780601007387 */ /* 0x0001e40000100a00 */
[----:B0-----:R-:W-:Y:S06]  /*413d0*/  HMMA.16816.F32 R4, R40, R38, R56 ;  /* 0x000000262804723c */ /* 0x001fec0000001838 */
[----:B------:R-:W-:Y:S04]  /*413e0*/  STL.64 [R1+0x32b0], R38 ;  /* 0x0032b02601007387 */ /* 0x000fe80000100a00 */
[----:B------:R-:W-:-:S13]  /*413f0*/  STL.64 [R1+0x32a8], R36 ;  /* 0x0032a82401007387 */ /* 0x000fda0000100a00 */
[----:B------:R-:W-:Y:S04]  /*41400*/  STL.64 [R1+0x460], R4 ;  /* 0x0004600401007387 */ /* 0x000fe80000100a00 */
[----:B------:R0:W-:Y:S02]  /*41410*/  STL.64 [R1+0x468], R6 ;  /* 0x0004680601007387 */ /* 0x0001e40000100a00 */
[----:B0-----:R-:W-:-:S15]  /*41420*/  HMMA.16816.F32 R4, R40, R14, R32 ;  /* 0x0000000e2804723c */ /* 0x001fde0000001820 */
[----:B------:R-:W-:-:S08]  /*41430*/  NOP ;  /* 0x0000000000007918 */ /* 0x000fd00000000000 */
        /* <DEDUP_REMOVED lines=11> */
[----:B------:R-:W3:Y:S01]  /*414f0*/  LDL.LU R11, [R1+0x7c] ;  /* 0x00007c00010b7983 */ /* 0x000ee20000300800 */
[----:B------:R-:W-:-:S02]  /*41500*/  IMAD R16, R21, 0x100, R20 ;  /* 0x0000010015107824 */ /* 0x000fc400078e0214 */
[----:B------:R-:W-:Y:S01]  /*41510*/  IMAD R17, R23, 0x100, R22 ;  /* 0x0000010017117824 */ /* 0x000fe200078e0216 */
        /* <DEDUP_REMOVED lines=10> */
[----:B------:R-:W4:Y:S04]  /*415c0*/  LDL.LU R26, [R1+0x88] ;  /* 0x00008800011a7983 */ /* 0x000f280000300800 */
[----:B------:R-:W4:Y:S04]  /*415d0*/  LDL.LU R27, [R1+0x8c] ;  /* 0x00008c00011b7983 */ /* 0x000f280000300800 */
[----:B----4-:R-:W-:Y:S04]  /*415e0*/  STL.64 [R1+0x3290], R26 ;  /* 0x0032901a01007387 */ /* 0x010fe80000100a00 */
[----:B---3--:R-:W-:Y:S04]  /*415f0*/  STL.64 [R1+0x3288], R24 ;  /* 0x0032881801007387 */ /* 0x008fe80000100a00 */
[----:B-1----:R-:W3:Y:S04]  /*41600*/  LDL.LU R8, [R1+0x130] ;  /* 0x0001300001087983 */ /* 0x002ee80000300800 */
[----:B------:R-:W3:Y:S04]  /*41610*/  LDL.LU R9, [R1+0x134] ;  /* 0x0001340001097983 */ /* 0x000ee80000300800 */
[----:B------:R-:W4:Y:S04]  /*41620*/  LDL.LU R10, [R1+0x138] ;  /* 0x00013800010a7983 */ /* 0x000f280000300800 */
[----:B------:R-:W4:Y:S04]  /*41630*/  LDL.LU R11, [R1+0x13c] ;  /* 0x00013c00010b7983 */ /* 0x000f280000300800 */
[----:B----4-:R-:W-:Y:S04]  /*41640*/  STL.64 [R1+0x32c0], R10 ;  /* 0x0032c00a01007387 */ /* 0x010fe80000100a00 */
[----:B---3--:R0:W-:Y:S04]  /*41650*/  STL.64 [R1+0x32b8], R8 ;  /* 0x0032b80801007387 */ /* 0x0081e80000100a00 */
[----:B--2---:R-:W2:Y:S04]  /*41660*/  LDL.LU R20, [R1+0x2b0] ;  /* 0x0002b00001147983 */ /* 0x004ea80000300800 */
[----:B------:R-:W2:Y:S04]  /*41670*/  LDL.LU R21, [R1+0x2b4] ;  /* 0x0002b40001157983 */ /* 0x000ea80000300800 */
[----:B------:R-:W3:Y:S04]  /*41680*/  LDL.LU R22, [R1+0x2b8] ;  /* 0x0002b80001167983 */ /* 0x000ee80000300800 */
[----:B------:R-:W3:Y:S04]  /*41690*/  LDL.LU R23, [R1+0x2bc] ;  /* 0x0002bc0001177983 */ /* 0x000ee80000300800 */
[----:B---3--:R-:W-:Y:S04]  /*416a0*/  STL.64 [R1+0x32d0], R22 ;  /* 0x0032d01601007387 */ /* 0x008fe80000100a00 */
[----:B--2---:R1:W-:Y:S04]  /*416b0*/  STL.64 [R1+0x32c8], R20 ;  /* 0x0032c81401007387 */ /* 0x0043e80000100a00 */
        /* <DEDUP_REMOVED lines=14> */
[----:B------:R-:W3:Y:S04]  /*417a0*/  LDL.LU R49, [R1+0xa88] ;  /* 0x000a880001317983 */ /* 0x000ee80000300800 */
[----:B------:R-:W3:Y:S04]  /*417b0*/  LDL.LU R19, [R1+0xa84] ;  /* 0x000a840001137983 */ /* 0x000ee80000300800 */
[----:B-1----:R-:W3:Y:S04]  /*417c0*/  LDL.LU R20, [R1+0x490] ;  /* 0x0004900001147983 */ /* 0x002ee80000300800 */
        /* <DEDUP_REMOVED lines=27> */
[----:B----4-:R-:W-:-:S15]  /*41980*/  HMMA.16816.F32 R4, R40, R12, R4 ;  /* 0x0000000c2804723c */ /* 0x010fde0000001804 */
[----:B------:R-:W-:-:S08]  /*41990*/  NOP ;  /* 0x0000000000007918 */ /* 0x000fd00000000000 */
[----:B------:R-:W-:Y:S04]  /*419a0*/  STL.64 [R1+0x440], R4 ;  /* 0x0004400401007387 */ /* 0x000fe80000100a00 */
[----:B------:R0:W-:Y:S04]  /*419b0*/  STL.64 [R1+0x448], R6 ;  /* 0x0004480601007387 */ /* 0x0001e80000100a00 */
[----:B0-----:R-:W4:Y:S04]  /*419c0*/  LDL.LU.64 R6, [R1+0x32e8] ;  /* 0x0032e80001067983 */ /* 0x001f280000300a00 */
[----:B------:R-:W4:Y:S01]  /*419d0*/  LDL.LU.64 R4, [R1+0x32e0] ;  /* 0x0032e00001047983 */ /* 0x000f220000300a00 */
[----:B--2---:R-:W-:-:S02]  /*419e0*/  IMAD R18, R18, 0x100, R53 ;  /* 0x0000010012127824 */ /* 0x004fc400078e0235 */
[----:B---3--:R-:W-:Y:S01]  /*419f0*/  IMAD R19, R19, 0x100, R49 ;  /* 0x0000010013137824 */ /* 0x008fe200078e0231 */
[----:B------:R-:W2:Y:S04]  /*41a00*/  LDL.LU R53, [R1+0x32dc] ;  /* 0x0032dc0001357983 */ /* 0x000ea80000300800 */
[----:B------:R-:W3:Y:S01]  /*41a10*/  LDL.LU R49, [R1+0x32d8] ;  /* 0x0032d80001317983 */ /* 0x000ee20000300800 */
[C---:B----4-:R-:W-:Y:S06]  /*41a20*/  HMMA.16816.F32 R20, R40.reuse, R6, R20 ;  /* 0x000000062814723c */ /* 0x050fec0000001814 */
[C---:B------:R-:W-:Y:S06]  /*41a30*/  HMMA.16816.F32 R8, R40.reuse, R4, R8 ;  /* 0x000000042808723c */ /* 0x040fec0000001808 */
[----:B------:R-:W-:Y:S11]  /*41a40*/  HMMA.16816.F32 R40, R40, R2, R36 ;  /* 0x000000022828723c */ /* 0x000ff60000001824 */
[----:B------:R-:W-:Y:S04]  /*41a50*/  STL.64 [R1+0x4a0], R20 ;  /* 0x0004a01401007387 */ /* 0x000fe80000100a00 */
[----:B------:R0:W-:Y:S04]  /*41a60*/  STL.64 [R1+0x4a8], R22 ;  /* 0x0004a81601007387 */ /* 0x0001e80000100a00 */
[----:B0-----:R-:W4:Y:S04]  /*41a70*/  LDL.LU.64 R22, [R1+0x32d0] ;  /* 0x0032d00001167983 */ /* 0x001f280000300a00 */
[----:B------:R-:W4:Y:S04]  /*41a80*/  LDL.LU.64 R20, [R1+0x32c8] ;  /* 0x0032c80001147983 */ /* 0x000f280000300a00 */
[----:B------:R-:W-:Y:S04]  /*41a90*/  STL.64 [R1+0x490], R8 ;  /* 0x0004900801007387 */ /* 0x000fe80000100a00 */
[----:B------:R0:W-:Y:S04]  /*41aa0*/  STL.64 [R1+0x498], R10 ;  /* 0x0004980a01007387 */ /* 0x0001e80000100a00 */
[----:B0-----:R-:W2:Y:S04]  /*41ab0*/  LDL.LU.64 R10, [R1+0x32c0] ;  /* 0x0032c000010a7983 */ /* 0x001ea80000300a00 */
[----:B------:R-:W2:Y:S04]  /*41ac0*/  LDL.LU.64 R8, [R1+0x32b8] ;  /* 0x0032b80001087983 */ /* 0x000ea80000300a00 */
[----:B------:R-:W4:Y:S04]  /*41ad0*/  LDL.LU.64 R38, [R1+0x32b0] ;  /* 0x0032b00001267983 */ /* 0x000f280000300a00 */
[----:B------:R-:W3:Y:S01]  /*41ae0*/  LDL.LU.64 R36, [R1+0x32a8] ;  /* 0x0032a80001247983 */ /* 0x000ee20000300a00 */
[----:B------:R-:W-:-:S02]  /*41af0*/  F2FP.F16.E5M2.UNPACK_B R16, R16 ;  /* 0x00000010ff10723e */ /* 0x000fc400020004ff */
[----:B------:R-:W-:Y:S02]  /*41b00*/  F2FP.F16.E5M2.UNPACK_B R17, R17 ;  /* 0x00000011ff11723e */ /* 0x000fe400020004ff */
[----:B------:R-:W-:Y:S02]  /*41b10*/  F2FP.F16.E5M2.UNPACK_B R18, R18 ;  /* 0x00000012ff12723e */ /* 0x000fe400020004ff */
[----:B------:R-:W-:Y:S01]  /*41b20*/  F2FP.F16.E5M2.UNPACK_B R19, R19 ;  /* 0x00000013ff13723e */ /* 0x000fe200020004ff */
[----:B------:R0:W-:Y:S04]  /*41b30*/  STL.64 [R1+0x420], R40 ;  /* 0x0004202801007387 */ /* 0x0001e80000100a00 */
[----:B------:R1:W-:Y:S04]  /*41b40*/  STL.64 [R1+0x428], R42 ;  /* 0x0004282a01007387 */ /* 0x0003e80000100a00 */
[----:B0-----:R-:W2:Y:S04]  /*41b50*/  LDL.LU R40, [R1+0xa90] ;  /* 0x000a900001287983 */ /* 0x001ea80000300800 */
[----:B------:R-:W2:Y:S04]  /*41b60*/  LDL.LU R41, [R1+0xa8c] ;  /* 0x000a8c0001297983 */ /* 0x000ea80000300800 */
[----:B-1----:R-:W2:Y:S04]  /*41b70*/  LDL.LU R42, [R1+0xa98] ;  /* 0x000a9800012a7983 */ /* 0x002ea80000300800 */
[----:B------:R-:W2:Y:S01]  /*41b80*/  LDL.LU R43, [R1+0xa94] ;  /* 0x000a9400012b7983 */ /* 0x000ea20000300800 */
[----:B---3--:R-:W-:-:S15]  /*41b90*/  HMMA.16816.F32 R44, R16, R36, R44 ;  /* 0x00000024102c723c */ /* 0x008fde000000182c */
[----:B------:R-:W-:-:S08]  /*41ba0*/  NOP ;  /* 0x0000000000007918 */ /* 0x000fd00000000000 */
[----:B------:R-:W-:Y:S04]  /*41bb0*/  STL.64 [R1+0x410], R44 ;  /* 0x0004102c01007387 */ /* 0x000fe80000100a00 */
[----:B------:R0:W-:Y:S04]  /*41bc0*/  STL.64 [R1+0x418], R46 ;  /* 0x0004182e01007387 */ /* 0x0001e80000100a00 */
[----:B0-----:R-:W3:Y:S04]  /*41bd0*/  LDL.LU.64 R46, [R1+0x32a0] ;  /* 0x0032a000012e7983 */ /* 0x001ee80000300a00 */
[----:B------:R-:W2:Y:S01]  /*41be0*/  LDL.LU.64 R44, [R1+0x3298] ;  /* 0x00329800012c7983 */ /* 0x000ea20000300a00 */
[C---:B----4-:R-:W-:Y:S06]  /*41bf0*/  HMMA.16816.F32 R20, R16.reuse, R38, R20 ;  /* 0x000000261014723c */ /* 0x050fec0000001814 */
[----:B--2---:R-:W-:-:S15]  /*41c00*/  HMMA.16816.F32 R24, R16, R44, R24 ;  /* 0x0000002c1018723c */ /* 0x004fde0000001818 */
[----:B------:R-:W-:-:S08]  /*41c10*/  NOP ;  /* 0x0000000000007918 */ /* 0x000fd00000000000 */
[----:B------:R-:W-:Y:S04]  /*41c20*/  STL.64 [R1+0x400], R24 ;  /* 0x0004001801007387 */ /* 0x000fe80000100a00 */
[----:B------:R0:W-:Y:S04]  /*41c30*/  STL.64 [R1+0x408], R26 ;  /* 0x0004081a01007387 */ /* 0x0001e80000100a00 */
[----:B0-----:R-:W2:Y:S04]  /*41c40*/  LDL.LU.64 R26, [R1+0x3290] ;  /* 0x00329000011a7983 */ /* 0x001ea80000300a00 */
[----:B------:R-:W2:Y:S04]  /*41c50*/  LDL.LU.64 R24, [R1+0x3288] ;  /* 0x0032880001187983 */ /* 0x000ea80000300a00 */
[----:B------:R-:W-:Y:S04]  /*41c60*/  STL.64 [R1+0x3e0], R20 ;  /* 0x0003e01401007387 */ /* 0x000fe80000100a00 */
[----:B------:R0:W-:Y:S04]  /*41c70*/  STL.64 [R1+0x3e8], R22 ;  /* 0x0003e81601007387 */ /* 0x0001e80000100a00 */
[----:B0-----:R-:W4:Y:S04]  /*41c80*/  LDL.LU.64 R22, [R1+0x3280] ;  /* 0x0032800001167983 */ /* 0x001f280000300a00 */
[----:B------:R-:W4:Y:S01]  /*41c90*/  LDL.LU.64 R20, [R1+0x3278] ;  /* 0x0032780001147983 */ /* 0x000f220000300a00 */
[----:B------:R-:W-:-:S15]  /*41ca0*/  HMMA.16816.F32 R8, R16, R14, R8 ;  /* 0x0000000e1008723c */ /* 0x000fde0000001808 */
[----:B------:R-:W-:-:S08]  /*41cb0*/  NOP ;  /* 0x0000000000007918 */ /* 0x000fd00000000000 */
[----:B------:R-:W-:Y:S04]  /*41cc0*/  STL.64 [R1+0x3d0], R8 ;  /* 0x0003d00801007387 */ /* 0x000fe80000100a00 */
[----:B------:R0:W-:Y:S04]  /*41cd0*/  STL.64 [R1+0x3d8], R10 ;  /* 0x0003d80a01007387 */ /* 0x0001e80000100a00 */
[----:B0-----:R-:W3:Y:S04]  /*41ce0*/  LDL.LU.64 R10, [R1+0x3270] ;  /* 0x00327000010a7983 */ /* 0x001ee80000300a00 */
[----:B------:R-:W3:Y:S01]  /*41cf0*/  LDL.LU.64 R8, [R1+0x3268] ;  /* 0x0032680001087983 */ /* 0x000ee20000300a00 */
[C---:B------:R-:W-:Y:S06]  /*41d00*/  HMMA.16816.F32 R32, R16.reuse, R6, R32 ;  /* 0x000000061020723c */ /* 0x040fec0000001820 */
[----:B--2---:R-:W-:-:S15]  /*41d10*/  HMMA.16816.F32 R24, R16, R12, R24 ;  /* 0x0000000c1018723c */ /* 0x004fde0000001818 */
[----:B------:R-:W-:-:S08]  /*41d20*/  NOP ;  /* 0x0000000000007918 */ /* 0x000fd00000000000 */
[----:B------:R-:W-:Y:S04]  /*41d30*/  STL.64 [R1+0x3b0], R24 ;  /* 0x0003b01801007387 */ /* 0x000fe80000100a00 */
[----:B------:R0:W-:Y:S04]  /*41d40*/  STL.64 [R1+0x3b8], R26 ;  /* 0x0003b81a01007387 */ /* 0x0001e80000100a00 */
[----:B0-----:R-:W2:Y:S04]  /*41d50*/  LDL.LU.64 R26, [R1+0x3260] ;  /* 0x00326000011a7983 */ /* 0x001ea80000300a00 */
[----:B------:R-:W2:Y:S01]  /*41d60*/  LDL.LU.64 R24, [R1+0x3258] ;  /* 0x0032580001187983 */ /* 0x000ea20000300a00 */
[C---:B----4-:R-:W-:Y:S03]  /*41d70*/  HMMA.16816.F32 R20, R16.reuse, R4, R20 ;  /* 0x000000041014723c */ /* 0x050fe60000001814 */
[----:B------:R-:W-:Y:S04]  /*41d80*/  STL.64 [R1+0x3a0], R32 ;  /* 0x0003a02001007387 */ /* 0x000fe80000100a00 */
[----:B------:R0:W-:Y:S04]  /*41d90*/  STL.64 [R1+0x3a8], R34 ;  /* 0x0003a82201007387 */ /* 0x0001e80000100a00 */
[----:B0-----:R-:W4:Y:S04]  /*41da0*/  LDL.LU.64 R34, [R1+0x3250] ;  /* 0x0032500001227983 */ /* 0x001f280000300a00 */
[----:B------:R-:W4:Y:S08]  /*41db0*/  LDL.LU.64 R32, [R1+0x3248] ;  /* 0x0032480001207983 */ /* 0x000f300000300a00 */
[----:B------:R-:W-:Y:S04]  /*41dc0*/  STL.64 [R1+0x380], R20 ;  /* 0x0003801401007387 */ /* 0x000fe80000100a00 */
[----:B------:R0:W-:Y:S04]  /*41dd0*/  STL.64 [R1+0x388], R22 ;  /* 0x0003881601007387 */ /* 0x0001e80000100a00 */
[----:B0-----:R-:W4:Y:S04]  /*41de0*/  LDL.LU.64 R22, [R1+0x3240] ;  /* 0x0032400001167983 */ /* 0x001f280000300a00 */
[----:B------:R-:W4:Y:S01]  /*41df0*/  LDL.LU.64 R20, [R1+0x3238] ;  /* 0x0032380001147983 */ /* 0x000f220000300a00 */
[----:B---3--:R-:W-:Y:S01]  /*41e00*/  HMMA.16816.F32 R8, R16, R2, R8 ;  /* 0x000000021008723c */ /* 0x008fe20000001808 */
[----:B------:R-:W-:-:S02]  /*41e10*/  IMAD R40, R41, 0x100, R40 ;  /* 0x0000010029287824 */ /* 0x000fc400078e0228 */
[----:B------:R-:W-:Y:S02]  /*41e20*/  IMAD R41, R43, 0x100, R42 ;  /* 0x000001002b297824 */ /* 0x000fe400078e022a */
[----:B------:R-:W-:Y:S02]  /*41e30*/  IMAD R42, R54, 0x100, R55 ;  /* 0x00000100362a7824 */ /* 0x000fe400078e0237 */
[----:B------:R-:W-:Y:S01]  /*41e40*/  IMAD R43, R50, 0x100, R51 ;  /* 0x00000100322b7824 */ /* 0x000fe200078e0233 */
[----:B------:R-:W-:Y:S02]  /*41e50*/  F2FP.F16.E5M2.UNPACK_B R40, R40 ;  /* 0x00000028ff28723e */ /* 0x000fe400020004ff */
[----:B------:R-:W-:Y:S02]  /*41e60*/  F2FP.F16.E5M2.UNPACK_B R41, R41 ;  /* 0x00000029ff29723e */ /* 0x000fe400020004ff */
[----:B------:R-:W-:Y:S02]  /*41e70*/  F2FP.F16.E5M2.UNPACK_B R42, R42 ;  /* 0x0000002aff2a723e */ /* 0x000fe400020004ff */
[----:B------:R-:W-:-:S07]  /*41e80*/  F2FP.F16.E5M2.UNPACK_B R43, R43 ;  /* 0x0000002bff2b723e */ /* 0x000fce00020004ff */
[----:B------:R-:W-:Y:S02]  /*41e90*/  HMMA.16816.F32 R16, R40, R36, R28 ;  /* 0x000000242810723c */ /* 0x000fe4000000181c */
[----:B------:R-:W-:Y:S04]  /*41ea0*/  STL.64 [R1+0x370], R8 ;  /* 0x0003700801007387 */ /* 0x000fe80000100a00 */
[----:B------:R2:W-:Y:S04]  /*41eb0*/  STL.64 [R1+0x378], R10 ;  /* 0x0003780a01007387 */ /* 0x0005e80000100a00 */
[----:B------:R-:W-:-:S13]  /*41ec0*/  STL.64 [R1+0x3210], R46 ;  /* 0x0032102e01007387 */ /* 0x000fda0000100a00 */
[----:B------:R0:W-:Y:S04]  /*41ed0*/  STL.64 [R1+0x350], R16 ;  /* 0x0003501001007387 */ /* 0x0001e80000100a00 */
[----:B------:R-:W-:Y:S04]  /*41ee0*/  STL.64 [R1+0x358], R18 ;  /* 0x0003581201007387 */ /* 0x000fe80000100a00 */
[----:B------:R-:W-:Y:S01]  /*41ef0*/  STL.64 [R1+0x3208], R44 ;  /* 0x0032082c01007387 */ /* 0x000fe20000100a00 */
[----:B--2---:R-:W-:-:S15]  /*41f00*/  HMMA.16816.F32 R8, R40, R44, R24 ;  /* 0x0000002c2808723c */ /* 0x004fde0000001818 */
[----:B------:R-:W-:-:S08]  /*41f10*/  NOP ;  /* 0x0000000000007918 */ /* 0x000fd00000000000 */
[----:B------:R-:W-:Y:S04]  /*41f20*/  STL.64 [R1+0x340], R8 ;  /* 0x0003400801007387 */ /* 0x000fe80000100a00 */
[----:B------:R1:W-:Y:S04]  /*41f30*/  STL.64 [R1+0x348], R10 ;  /* 0x0003480a01007387 */ /* 0x0003e80000100a00 */
[----:B0-----:R-:W2:Y:S04]  /*41f40*/  LDL.LU R16, [R1+0xab0] ;  /* 0x000ab00001107983 */ /* 0x001ea80000300800 */
[----:B------:R-:W2:Y:S01]  /*41f50*/  LDL.LU R17, [R1+0xaac] ;  /* 0x000aac0001117983 */ /* 0x000ea20000300800 */
[----:B-1----:R-:W-:-:S15]  /*41f60*/  HMMA.16816.F32 R8, R40, R38, R56 ;  /* 0x000000262808723c */ /* 0x002fde0000001838 */
[----:B------:R-:W-:-:S08]  /*41f70*/  NOP ;  /* 0x0000000000007918 */ /* 0x000fd00000000000 */
[----:B------:R-:W-:Y:S04]  /*41f80*/  STL.64 [R1+0x320], R8 ;  /* 0x0003200801007387 */ /* 0x000fe80000100a00 */
[----:B------:R4:W-:Y:S04]  /*41f90*/  STL.64 [R1+0x328], R10 ;  /* 0x0003280a01007387 */ /* 0x0009e80000100a00 */
[----:B------:R-:W3:Y:S04]  /*41fa0*/  LDL.LU R51, [R1+0xab8] ;  /* 0x000ab80001337983 */ /* 0x000ee80000300800 */
[----:B------:R-:W3:Y:S01]  /*41fb0*/  LDL.LU R50, [R1+0xab4] ;  /* 0x000ab40001327983 */ /* 0x000ee20000300800 */
[----:B----4-:R-:W-:Y:S03]  /*41fc0*/  HMMA.16816.F32 R8, R40, R14, R20 ;  /* 0x0000000e2808723c */ /* 0x010fe60000001814 */
[----:B------:R-:W-:Y:S04]  /*41fd0*/  STL.64 [R1+0x3220], R38 ;  /* 0x0032202601007387 */ /* 0x000fe80000100a00 */
[----:B------:R-:W-:Y:S04]  /*41fe0*/  STL.64 [R1+0x3218], R36 ;  /* 0x0032182401007387 */ /* 0x000fe80000100a00 */
[----:B------:R-:W4:Y:S04]  /*41ff0*/  LDL.LU R18, [R1+0xac0] ;  /* 0x000ac00001127983 */ /* 0x000f280000300800 */
[----:B------:R-:W4:Y:S08]  /*42000*/  LDL.LU R19, [R1+0xabc] ;  /* 0x000abc0001137983 */ /* 0x000f300000300800 */
[----:B------:R0:W-:Y:S04]  /*42010*/  STL.64 [R1+0x310], R8 ;  /* 0x0003100801007387 */ /* 0x0001e80000100a00 */
[----:B------:R1:W-:Y:S04]  /*42020*/  STL.64 [R1+0x318], R10 ;  /* 0x0003180a01007387 */ /* 0x0003e80000100a00 */
[----:B------:R-:W4:Y:S04]  /*42030*/  LDL.LU R55, [R1+0xac8] ;  /* 0x000ac80001377983 */ /* 0x000f280000300800 */
[----:B------:R-:W4:Y:S04]  /*42040*/  LDL.LU R54, [R1+0xac4] ;  /* 0x000ac40001367983 */ /* 0x000f280000300800 */
        /* <DEDUP_REMOVED lines=11> */
[----:B------:R-:W4:Y:S01]  /*42100*/  LDL.LU R39, [R1+0xcc] ;  /* 0x0000cc0001277983 */ /* 0x000f220000300800 */
[----:B------:R-:W-:-:S03]  /*42110*/  IMAD.MOV.U32 R28, RZ, RZ, R32 ;  /* 0x000000ffff1c7224 */ /* 0x000fc600078e0020 */
[----:B------:R-:W4:Y:S01]  /*42120*/  LDL.LU R44, [R1+0xb0] ;  /* 0x0000b000012c7983 */ /* 0x000f220000300800 */
[----:B------:R-:W-:-:S03]  /*42130*/  IMAD.MOV.U32 R29, RZ, RZ, R33 ;  /* 0x000000ffff1d7224 */ /* 0x000fc600078e0021 */
[----:B------:R-:W4:Y:S01]  /*42140*/  LDL.LU R45, [R1+0xb4] ;  /* 0x0000b400012d7983 */ /* 0x000f220000300800 */
[----:B------:R-:W-:-:S03]  /*42150*/  IMAD.MOV.U32 R30, RZ, RZ, R34 ;  /* 0x000000ffff1e7224 */ /* 0x000fc600078e0022 */
[----:B------:R-:W4:Y:S01]  /*42160*/  LDL.LU R46, [R1+0xb8] ;  /* 0x0000b800012e7983 */ /* 0x000f220000300800 */
[----:B------:R-:W-:-:S03]  /*42170*/  IMAD.MOV.U32 R31, RZ, RZ, R35 ;  /* 0x000000ffff1f7224 */ /* 0x000fc600078e0023 */
        /* <DEDUP_REMOVED lines=9> */
[----:B--2---:R-:W-:-:S02]  /*42210*/  IMAD R16, R17, 0x100, R16 ;  /* 0x0000010011107824 */ /* 0x004fc400078e0210 */
[----:B---3--:R-:W-:Y:S02]  /*42220*/  IMAD R17, R50, 0x100, R51 ;  /* 0x0000010032117824 */ /* 0x008fe400078e0233 */
[----:B------:R-:W2:Y:S04]  /*42230*/  LDL.LU R50, [R1+0xad0] ;  /* 0x000ad00001327983 */ /* 0x000ea80000300800 */
[----:B------:R-:W2:Y:S01]  /*42240*/  LDL.LU R20, [R1+0xacc] ;  /* 0x000acc0001147983 */ /* 0x000ea20000300800 */
[----:B----4-:R-:W-:Y:S02]  /*42250*/  IMAD R18, R19, 0x100, R18 ;  /* 0x0000010013127824 */ /* 0x010fe400078e0212 */
[----:B------:R-:W-:Y:S01]  /*42260*/  IMAD R19, R54, 0x100, R55 ;  /* 0x0000010036137824 */ /* 0x000fe200078e0237 */
[C---:B------:R-:W-:Y:S06]  /*42270*/  HMMA.16816.F32 R36, R40.reuse, R6, R36 ;  /* 0x000000062824723c */ /* 0x040fec0000001824 */
[C---:B------:R-:W-:Y:S06]  /*42280*/  HMMA.16816.F32 R44, R40.reuse, R4, R44 ;  /* 0x00000004282c723c */ /* 0x040fec000000182c */
[----:B------:R-:W-:-:S15]  /*42290*/  HMMA.16816.F32 R32, R40, R12, R32 ;  /* 0x0000000c2820723c */ /* 0x000fde0000001820 */
[----:B------:R-:W-:-:S08]  /*422a0*/  NOP ;  /* 0x0000000000007918 */ /* 0x000fd00000000000 */
[----:B------:R0:W-:Y:S04]  /*422b0*/  STL.64 [R1+0x300], R32 ;  /* 0x0003002001007387 */ /* 0x0001e80000100a00 */
[----:B------:R1:W-:Y:S04]  /*422c0*/  STL.64 [R1+0x308], R34 ;  /* 0x0003082201007387 */ /* 0x0003e80000100a00 */
[----:B------:R-:W3:Y:S04]  /*422d0*/  LDL.LU R51, [R1+0xad8] ;  /* 0x000ad80001337983 */ /* 0x000ee80000300800 */
[----:B------:R-:W3:Y:S04]  /*422e0*/  LDL.LU R21, [R1+0xad4] ;  /* 0x000ad40001157983 */ /* 0x000ee80000300800 */
        /* <DEDUP_REMOVED lines=8> */
[----:B------:R-:W-:Y:S04]  /*42370*/  STL.64 [R1+0x2f0], R36 ;  /* 0x0002f02401007387 */ /* 0x000fe80000100a00 */
[----:B------:R0:W-:Y:S04]  /*42380*/  STL.64 [R1+0x2f8], R38 ;  /* 0x0002f82601007387 */ /* 0x0001e80000100a00 */
[----:B0-----:R-:W2:Y:S04]  /*42390*/  LDL.LU.64 R38, [R1+0x3220] ;  /* 0x0032200001267983 */ /* 0x001ea80000300a00 */
[----:B------:R-:W3:Y:S04]  /*423a0*/  LDL.LU.64 R36, [R1+0x3218] ;  /* 0x0032180001247983 */ /* 0x000ee80000300a00 */
[----:B------:R-:W-:Y:S04]  /*423b0*/  STL.64 [R1+0x2e0], R44 ;  /* 0x0002e02c01007387 */ /* 0x000fe80000100a00 */
[----:B------:R0:W-:Y:S04]  /*423c0*/  STL.64 [R1+0x2e8], R46 ;  /* 0x0002e82e01007387 */ /* 0x0001e80000100a00 */
[----:B0-----:R-:W4:Y:S04]  /*423d0*/  LDL.LU.64 R46, [R1+0x3210] ;  /* 0x00321000012e7983 */ /* 0x001f280000300a00 */
[----:B------:R-:W4:Y:S01]  /*423e0*/  LDL.LU.64 R44, [R1+0x3208] ;  /* 0x00320800012c7983 */ /* 0x000f220000300a00 */
[----:B------:R-:W-:Y:S01]  /*423f0*/  F2FP.F16.E5M2.UNPACK_B R16, R16 ;  /* 0x00000010ff10723e */ /* 0x000fe200020004ff */
[----:B------:R-:W-:Y:S01]  /*42400*/  HMMA.16816.F32 R40, R40, R2, R8 ;  /* 0x000000022828723c */ /* 0x000fe20000001808 */
[----:B------:R-:W-:Y:S01]  /*42410*/  F2FP.F16.E5M2.UNPACK_B R17, R17 ;  /* 0x00000011ff11723e */ /* 0x000fe200020004ff */
[----:B------:R-:W4:Y:S01]  /*42420*/  LDL.LU.64 R10, [R1+0x3200] ;  /* 0x00320000010a7983 */ /* 0x000f220000300a00 */
[----:B------:R-:W-:-:S02]  /*42430*/  F2FP.F16.E5M2.UNPACK_B R18, R18 ;  /* 0x00000012ff12723e */ /* 0x000fc400020004ff */
[----:B------:R-:W-:Y:S01]  /*42440*/  F2FP.F16.E5M2.UNPACK_B R19, R19 ;  /* 0x00000013ff13723e */ /* 0x000fe200020004ff */
[----:B------:R-:W4:-:S15]  /*42450*/  LDL.LU.64 R8, [R1+0x31f8] ;  /* 0x0031f80001087983 */ /* 0x000f1e0000300a00 */
[----:B------:R-:W-:-:S02]  /*42460*/  NOP ;  /* 0x0000000000007918 */ /* 0x000fc40000000000 */
[----:B------:R0:W-:Y:S04]  /*42470*/  STL.64 [R1+0x2b0], R40 ;  /* 0x0002b02801007387 */ /* 0x0001e80000100a00 */
[----:B------:R1:W-:Y:S04]  /*42480*/  STL.64 [R1+0x2b8], R42 ;  /* 0x0002b82a01007387 */ /* 0x0003e80000100a00 */
[----:B0-----:R-:W4:Y:S04]  /*42490*/  LDL.LU R40, [R1+0x100] ;  /* 0x0001000001287983 */ /* 0x001f280000300800 */
[----:B------:R-:W4:Y:S01]  /*424a0*/  LDL.LU R41, [R1+0x104] ;  /* 0x0001040001297983 */ /* 0x000f220000300800 */
[----:B-1----:R-:W-:-:S03]  /*424b0*/  IMAD.MOV.U32 R43, RZ, RZ, R48 ;  /* 0x000000ffff2b7224 */ /* 0x002fc600078e0030 */
[----:B------:R-:W4:Y:S04]  /*424c0*/  LDL.LU R42, [R1+0x108] ;  /* 0x00010800012a7983 */ /* 0x000f280000300800 */
[----:B------:R-:W4:Y:S01]  /*424d0*/  LDL.LU R48, [R1+0x31f0] ;  /* 0x0031f00001307983 */ /* 0x000f220000300800 */
[C---:B---3--:R-:W-:Y:S06]  /*424e0*/  HMMA.16816.F32 R28, R16.reuse, R36, R28 ;  /* 0x00000024101c723c */ /* 0x048fec000000181c */
[C---:B--2---:R-:W-:Y:S06]  /*424f0*/  HMMA.16816.F32 R56, R16.reuse, R38, R56 ;  /* 0x000000261038723c */ /* 0x044fec0000001838 */
[----:B----4-:R-:W-:Y:S11]  /*42500*/  HMMA.16816.F32 R24, R16, R44, R24 ;  /* 0x0000002c1018723c */ /* 0x010ff60000001818 */
[----:B------:R-:W-:Y:S04]  /*42510*/  STL.64 [R1+0x210], R28 ;  /* 0x0002101c01007387 */ /* 0x000fe80000100a00 */
[----:B------:R0:W-:Y:S04]  /*42520*/  STL.64 [R1+0x218], R30 ;  /* 0x0002181e01007387 */ /* 0x0001e80000100a00 */
[----:B0-----:R-:W2:Y:S04]  /*42530*/  LDL.LU.64 R30, [R1+0x31e8] ;  /* 0x0031e800011e7983 */ /* 0x001ea80000300a00 */
[----:B------:R-:W2:Y:S04]  /*42540*/  LDL.LU.64 R28, [R1+0x31e0] ;  /* 0x0031e000011c7983 */ /* 0x000ea80000300a00 */
[----:B------:R-:W-:Y:S04]  /*42550*/  STL.64 [R1+0x1f0], R24 ;  /* 0x0001f01801007387 */ /* 0x000fe80000100a00 */
[----:B------:R0:W-:Y:S04]  /*42560*/  STL.64 [R1+0x1f8], R26 ;  /* 0x0001f81a01007387 */ /* 0x0001e80000100a00 */
[----:B0-----:R-:W3:Y:S04]  /*42570*/  LDL.LU.64 R26, [R1+0x31d8] ;  /* 0x0031d800011a7983 */ /* 0x001ee80000300a00 */
[----:B------:R-:W3:Y:S04]  /*42580*/  LDL.LU.64 R24, [R1+0x31d0] ;  /* 0x0031d00001187983 */ /* 0x000ee80000300a00 */
[----:B------:R-:W-:Y:S04]  /*42590*/  STL.64 [R1+0x1d0], R56 ;  /* 0x0001d03801007387 */ /* 0x000fe80000100a00 */
[----:B------:R0:W-:Y:S04]  /*425a0*/  STL.64 [R1+0x1d8], R58 ;  /* 0x0001d83a01007387 */ /* 0x0001e80000100a00 */
[----:B0-----:R-:W4:Y:S04]  /*425b0*/  LDL.LU.64 R58, [R1+0x31c8] ;  /* 0x0031c800013a7983 */ /* 0x001f280000300a00 */
[----:B------:R-:W4:Y:S01]  /*425c0*/  LDL.LU.64 R56, [R1+0x31c0] ;  /* 0x0031c00001387983 */ /* 0x000f220000300a00 */
[----:B------:R-:W-:-:S02]  /*425d0*/  IMAD R20, R20, 0x100, R50 ;  /* 0x0000010014147824 */ /* 0x000fc400078e0232 */
[----:B------:R-:W-:Y:S01]  /*425e0*/  IMAD R21, R21, 0x100, R51 ;  /* 0x0000010015157824 */ /* 0x000fe200078e0233 */
[----:B----4-:R-:W-:-:S15]  /*425f0*/  HMMA.16816.F32 R56, R16, R14, R56 ;  /* 0x0000000e1038723c */ /* 0x010fde0000001838 */
[----:B------:R-:W-:-:S08]  /*42600*/  NOP ;  /* 0x0000000000007918 */ /* 0x000fd00000000000 */
[----:B------:R0:W-:Y:S04]  /*42610*/  STL.64 [R1+0x1a0], R56 ;  /* 0x0001a03801007387 */ /* 0x0001e80000100a00 */
[----:B------:R1:W-:Y:S01]  /*42620*/  STL.64 [R1+0x1a8], R58 ;  /* 0x0001a83a01007387 */ /* 0x0003e20000100a00 */
[----:B0-----:R-:W-:-:S03]  /*42630*/  IMAD.MOV.U32 R56, RZ, RZ, R49 ;  /* 0x000000ffff387224 */ /* 0x001fc600078e0031 */
[----:B------:R-:W4:Y:S04]  /*42640*/  LDL.LU R49, [R1+0x31b8] ;  /* 0x0031b80001317983 */ /* 0x000f280000300800 */
[----:B------:R-:W2:Y:S04]  /*42650*/  LDL.LU R57, [R1+0x94] ;  /* 0x0000940001397983 */ /* 0x000ea80000300800 */
[----:B-1----:R-:W2:Y:S04]  /*42660*/  LDL.LU R58, [R1+0x98] ;  /* 0x00009800013a7983 */ /* 0x002ea80000300800 */
[----:B------:R-:W2:Y:S04]  /*42670*/  LDL.LU R59, [R1+0x9c] ;  /* 0x00009c00013b7983 */ /* 0x000ea80000300800 */
[----:B------:R-:W4:Y:S04]  /*42680*/  LDL.LU R50, [R1+0x31b4] ;  /* 0x0031b40001327983 */ /* 0x000f280000300800 */
[----:B------:R-:W4:Y:S01]  /*42690*/  LDL.LU R51, [R1+0x31b0] ;  /* 0x0031b00001337983 */ /* 0x000f220000300800 */
[----:B------:R-:W-:-:S02]  /*426a0*/  IMAD R22, R22, 0x100, R54 ;  /* 0x0000010016167824 */ /* 0x000fc400078e0236 */
[----:B------:R-:W-:Y:S01]  /*426b0*/  IMAD R23, R23, 0x100, R55 ;  /* 0x0000010017177824 */ /* 0x000fe200078e0237 */
[----:B----4-:R-:W-:-:S15]  /*426c0*/  HMMA.16816.F32 R48, R16, R12, R48 ;  /* 0x0000000c1030723c */ /* 0x010fde0000001830 */
[----:B------:R-:W-:-:S08]  /*426d0*/  NOP ;  /* 0x0000000000007918 */ /* 0x000fd00000000000 */
[----:B------:R0:W-:Y:S04]  /*426e0*/  STL.64 [R1+0x160], R48 ;  /* 0x0001603001007387 */ /* 0x0001e80000100a00 */
[----:B------:R1:W-:Y:S04]  /*426f0*/  STL.64 [R1+0x168], R50 ;  /* 0x0001683201007387 */ /* 0x0003e80000100a00 */
[----:B0-----:R-:W4:Y:S04]  /*42700*/  LDL.LU R48, [R1+0xa0] ;  /* 0x0000a00001307983 */ /* 0x001f280000300800 */
[----:B------:R-:W4:Y:S04]  /*42710*/  LDL.LU R49, [R1+0xa4] ;  /* 0x0000a40001317983 */ /* 0x000f280000300800 */
[----:B-1----:R-:W4:Y:S04]  /*42720*/  LDL.LU R50, [R1+0xa8] ;  /* 0x0000a80001327983 */ /* 0x002f280000300800 */
[----:B------:R-:W4:Y:S04]  /*42730*/  LDL.LU R51, [R1+0xac] ;  /* 0x0000ac0001337983 */ /* 0x000f280000300800 */
[----:B------:R-:W4:Y:S04]  /*42740*/  LDL.LU R54, [R1+0x31ac] ;  /* 0x0031ac0001367983 */ /* 0x000f280000300800 */
[----:B------:R-:W4:Y:S01]  /*42750*/  LDL.LU R55, [R1+0x31a8] ;  /* 0x0031a80001377983 */ /* 0x000f220000300800 */
[----:B------:R-:W-:-:S02]  /*42760*/  F2FP.F16.E5M2.UNPACK_B R20, R20 ;  /* 0x00000014ff14723e */ /* 0x000fc400020004ff */
[----:B------:R-:W-:Y:S02]  /*42770*/  F2FP.F16.E5M2.UNPACK_B R21, R21 ;  /* 0x00000015ff15723e */ /* 0x000fe400020004ff */
[----:B------:R-:W-:Y:S02]  /*42780*/  F2FP.F16.E5M2.UNPACK_B R22, R22 ;  /* 0x00000016ff16723e */ /* 0x000fe400020004ff */
[----:B------:R-:W-:Y:S01]  /*42790*/  F2FP.F16.E5M2.UNPACK_B R23, R23 ;  /* 0x00000017ff17723e */ /* 0x000fe200020004ff */
[----:B--2---:R-:W-:Y:S06]  /*427a0*/  HMMA.16816.F32 R56, R16, R4, R56 ;  /* 0x000000041038723c */ /* 0x004fec0000001838 */
[C---:B---3--:R-:W-:Y:S06]  /*427b0*/  HMMA.16816.F32 R24, R20.reuse, R36, R24 ;  /* 0x000000241418723c */ /* 0x048fec0000001818 */
[----:B------:R-:W-:Y:S06]  /*427c0*/  HMMA.16816.F32 R8, R20, R38, R8 ;  /* 0x000000261408723c */ /* 0x000fec0000001808 */
[----:B----4-:R-:W-:-:S15]  /*427d0*/  HMMA.16816.F32 R48, R16, R6, R48 ;  /* 0x000000061030723c */ /* 0x010fde0000001830 */
[----:B------:R-:W-:-:S08]  /*427e0*/  NOP ;  /* 0x0000000000007918 */ /* 0x000fd00000000000 */
[----:B------:R-:W-:Y:S04]  /*427f0*/  STL.64 [R1+0x150], R48 ;  /* 0x0001503001007387 */ /* 0x000fe80000100a00 */
[----:B------:R0:W-:Y:S02]  /*42800*/  STL.64 [R1+0x158], R50 ;  /* 0x0001583201007387 */ /* 0x0001e40000100a00 */
[----:B0-----:R-:W-:Y:S06]  /*42810*/  HMMA.16816.F32 R48, R16, R2, R52 ;  /* 0x000000021030723c */ /* 0x001fec0000001834 */
[----:B------:R-:W-:Y:S01]  /*42820*/  HMMA.16816.F32 R16, R20, R44, R28 ;  /* 0x0000002c1410723c */ /* 0x000fe2000000181c */
[----:B------:R-:W-:Y:S04]  /*42830*/  STL.64 [R1+0x130], R56 ;  /* 0x0001303801007387 */ /* 0x000fe80000100a00 */
[----:B------:R-:W-:-:S12]  /*42840*/  STL.64 [R1+0x138], R58 ;  /* 0x0001383a01007387 */ /* 0x000fd80000100a00 */
[----:B------:R-:W-:Y:S04]  /*42850*/  STL.64 [R1+0x110], R48 ;  /* 0x0001103001007387 */ /* 0x000fe80000100a00 */
[----:B------:R-:W-:Y:S04]  /*42860*/  STL.64 [R1+0x118], R50 ;  /* 0x0001183201007387 */ /* 0x000fe80000100a00 */
[----:B------:R-:W-:Y:S04]  /*42870*/  STL.64 [R1+0x3150], R46 ;  /* 0x0031502e01007387 */ /* 0x000fe80000100a00 */
[----:B------:R-:W-:Y:S04]  /*42880*/  STL.64 [R1+0xf0], R24 ;  /* 0x0000f01801007387 */ /* 0x000fe80000100a00 */
[----:B------:R-:W-:Y:S04]  /*42890*/  STL.64 [R1+0xf8], R26 ;  /* 0x0000f81a01007387 */ /* 0x000fe80000100a00 */
[----:B------:R-:W-:Y:S04]  /*428a0*/  STL.64 [R1+0x3148], R44 ;  /* 0x0031482c01007387 */ /* 0x000fe80000100a00 */
[----:B------:R-:W-:Y:S04]  /*428b0*/  STL.64 [R1+0xe0], R16 ;  /* 0x0000e01001007387 */ /* 0x000fe80000100a00 */
[----:B------:R0:W-:Y:S02]  /*428c0*/  STL.64 [R1+0xe8], R18 ;  /* 0x0000e81201007387 */ /* 0x0001e40000100a00 */
[----:B0-----:R-:W-:Y:S02]  /*428d0*/  HMMA.16816.F32 R16, R20, R14, R40 ;  /* 0x0000000e1410723c */ /* 0x001fe40000001828 */
[----:B------:R-:W-:Y:S04]  /*428e0*/  STL.64 [R1+0x3160], R38 ;  /* 0x0031602601007387 */ /* 0x000fe80000100a00 */
[----:B------:R-:W-:Y:S04]  /*428f0*/  STL.64 [R1+0x3158], R36 ;  /* 0x0031582401007387 */ /* 0x000fe80000100a00 */
[----:B------:R-:W-:Y:S04]  /*42900*/  STL.64 [R1+0x90], R8 ;  /* 0x0000900801007387 */ /* 0x000fe80000100a00 */
[----:B------:R-:W-:Y:S09]  /*42910*/  STL.64 [R1+0x98], R10 ;  /* 0x0000980a01007387 */ /* 0x000ff20000100a00 */
[----:B------:R0:W-:Y:S04]  /*42920*/  STL.64 [R1+0x80], R16 ;  /* 0x0000801001007387 */ /* 0x0001e80000100a00 */
[----:B------:R1:W-:Y:S04]  /*42930*/  STL.64 [R1+0x88], R18 ;  /* 0x0000881201007387 */ /* 0x0003e80000100a00 */
[----:B0-----:R-:W2:Y:S01]  /*42940*/  LDL.LU R16, [R1+0x200] ;  /* 0x0002000001107983 */ /* 0x001ea20000300800 */
[----:B------:R-:W-:-:S02]  /*42950*/  IMAD.MOV.U32 R17, RZ, RZ, R0 ;  /* 0x000000ffff117224 */ /* 0x000fc400078e0000 */
[----:B-1----:R-:W-:Y:S01]  /*42960*/  IMAD.MOV.U32 R18, RZ, RZ, R61 ;  /* 0x000000ffff127224 */ /* 0x002fe200078e003d */
[----:B------:R-:W3:Y:S01]  /*42970*/  LDL.LU R0, [R1+0x31a4] ;  /* 0x0031a40001007983 */ /* 0x000ee20000300800 */
[----:B------:R-:W-:-:S03]  /*42980*/  IMAD.MOV.U32 R19, RZ, RZ, R60 ;  /* 0x000000ffff137224 */ /* 0x000fc600078e003c */
[----:B------:R-:W4:Y:S04]  /*42990*/  LDL.LU R61, [R1+0x31a0] ;  /* 0x0031a000013d7983 */ /* 0x000f280000300800 */
[----:B------:R-:W3:Y:S04]  /*429a0*/  LDL.LU R60, [R1+0x319c] ;  /* 0x00319c00013c7983 */ /* 0x000ee80000300800 */
[----:B------:R-:W-:Y:S04]  /*429b0*/  STL.64 [R1+0x3170], R18 ;  /* 0x0031701201007387 */ /* 0x000fe80000100a00 */
[----:B--2---:R-:W-:Y:S04]  /*429c0*/  STL.64 [R1+0x3168], R16 ;  /* 0x0031681001007387 */ /* 0x004fe80000100a00 */
[----:B------:R-:W2:Y:S04]  /*429d0*/  LDL.LU R24, [R1+0x1e0] ;  /* 0x0001e00001187983 */ /* 0x000ea80000300800 */
[----:B------:R-:W2:Y:S04]  /*429e0*/  LDL.LU R25, [R1+0x1e4] ;  /* 0x0001e40001197983 */ /* 0x000ea80000300800 */
[----:B------:R-:W2:Y:S04]  /*429f0*/  LDL.LU R26, [R1+0x1e8] ;  /* 0x0001e800011a7983 */ /* 0x000ea80000300800 */
[----:B------:R-:W2:Y:S01]  /*42a00*/  LDL.LU R27, [R1+0x1ec] ;  /* 0x0001ec00011b7983 */ /* 0x000ea20000300800 */
[----:B---3--:R-:W-:-:S02]  /*42a10*/  IMAD.MOV.U32 R28, RZ, RZ, R60 ;  /* 0x000000ffff1c7224 */ /* 0x008fc400078e003c */
[----:B----4-:R-:W-:Y:S02]  /*42a20*/  IMAD.MOV.U32 R29, RZ, RZ, R61 ;  /* 0x000000ffff1d7224 */ /* 0x010fe400078e003d */
[----:B------:R-:W-:Y:S01]  /*42a30*/  IMAD.MOV.U32 R31, RZ, RZ, R0 ;  /* 0x000000ffff1f7224 */ /* 0x000fe200078e0000 */
[----:B--2---:R-:W-:Y:S04]  /*42a40*/  STL.64 [R1+0x3180], R26 ;  /* 0x0031801a01007387 */ /* 0x004fe80000100a00 */
[----:B------:R0:W-:Y:S04]  /*42a50*/  STL.64 [R1+0x3178], R24 ;  /* 0x0031781801007387 */ /* 0x0001e80000100a00 */
[----:B------:R-:W2:Y:S04]  /*42a60*/  LDL.LU R60, [R1+0x3198] ;  /* 0x00319800013c7983 */ /* 0x000ea80000300800 */
[----:B------:R-:W3:Y:S04]  /*42a70*/  LDL.LU R61, [R1+0x3194] ;  /* 0x00319400013d7983 */ /* 0x000ee80000300800 */
[----:B------:R-:W4:Y:S04]  /*42a80*/  LDL.LU R30, [R1+0x1c8] ;  /* 0x0001c800011e7983 */ /* 0x000f280000300800 */
[----:B------:R-:W4:Y:S01]  /*42a90*/  LDL.LU R0, [R1+0x3190] ;  /* 0x0031900001007983 */ /* 0x000f220000300800 */
[----:B------:R-:W-:-:S03]  /*42aa0*/  IMAD R8, R33, 0x100, R32 ;  /* 0x0000010021087824 */ /* 0x000fc600078e0220 */
[----:B------:R-:W4:Y:S04]  /*42ab0*/  LDL.LU R44, [R1+0x190] ;  /* 0x00019000012c7983 */ /* 0x000f280000300800 */
[----:B------:R-:W4:Y:S01]  /*42ac0*/  LDL.LU R45, [R1+0x194] ;  /* 0x00019400012d7983 */ /* 0x000f220000300800 */
[----:B------:R-:W-:Y:S02]  /*42ad0*/  IMAD R9, R35, 0x100, R34 ;  /* 0x0000010023097824 */ /* 0x000fe400078e0222 */
[----:B--2---:R-:W-:Y:S02]  /*42ae0*/  IMAD.MOV.U32 R46, RZ, RZ, R60 ;  /* 0x000000ffff2e7224 */ /* 0x004fe400078e003c */
[----:B------:R-:W2:Y:S01]  /*42af0*/  LDL.LU R60, [R1+0x318c] ;  /* 0x00318c00013c7983 */ /* 0x000ea20000300800 */
[----:B---3--:R-:W-:-:S03]  /*42b00*/  IMAD.MOV.U32 R47, RZ, RZ, R61 ;  /* 0x000000ffff2f7224 */ /* 0x008fc600078e003d */
[----:B------:R-:W3:Y:S04]  /*42b10*/  LDL.LU R61, [R1+0x3188] ;  /* 0x00318800013d7983 */ /* 0x000ee80000300800 */
[----:B------:R-:W3:Y:S04]  /*42b20*/  LDL.LU R32, [R1+0x120] ;  /* 0x0001200001207983 */ /* 0x000ee80000300800 */
[----:B------:R-:W3:Y:S04]  /*42b30*/  LDL.LU R33, [R1+0x124] ;  /* 0x0001240001217983 */ /* 0x000ee80000300800 */
[----:B------:R-:W3:Y:S04]  /*42b40*/  LDL.LU R34, [R1+0x128] ;  /* 0x0001280001227983 */ /* 0x000ee80000300800 */
[----:B------:R-:W3:Y:S04]  /*42b50*/  LDL.LU R35, [R1+0x12c] ;  /* 0x00012c0001237983 */ /* 0x000ee80000300800 */
[----:B------:R-:W3:Y:S04]  /*42b60*/  LDL.LU R36, [R1+0x170] ;  /* 0x0001700001247983 */ /* 0x000ee80000300800 */
[----:B------:R-:W3:Y:S01]  /*42b70*/  LDL.LU R37, [R1+0x174] ;  /* 0x0001740001257983 */ /* 0x000ee20000300800 */
[----:B----4-:R-:W-:-:S03]  /*42b80*/  IMAD.MOV.U32 R39, RZ, RZ, R0 ;  /* 0x000000ffff277224 */ /* 0x010fc600078e0000 */
[----:B------:R-:W4:Y:S04]  /*42b90*/  LDL.LU R38, [R1+0x178] ;  /* 0x0001780001267983 */ /* 0x000f280000300800 */
[----:B------:R-:W4:Y:S04]  /*42ba0*/  LDL.LU R11, [R1+0xb00] ;  /* 0x000b0000010b7983 */ /* 0x000f280000300800 */
[----:B------:R-:W4:Y:S04]  /*42bb0*/  LDL.LU R52, [R1+0xafc] ;  /* 0x000afc0001347983 */ /* 0x000f280000300800 */
[----:B------:R-:W4:Y:S04]  /*42bc0*/  LDL.LU R53, [R1+0xb08] ;  /* 0x000b080001357983 */ /* 0x000f280000300800 */
[----:B------:R-:W4:Y:S04]  /*42bd0*/  LDL.LU R0, [R1+0xb04] ;  /* 0x000b040001007983 */ /* 0x000f280000300800 */
        /* <DEDUP_REMOVED lines=12> */
[----:B--2---:R-:W-:-:S02]  /*42ca0*/  IMAD.MOV.U32 R19, RZ, RZ, R60 ;  /* 0x000000ffff137224 */ /* 0x004fc400078e003c */
[----:B---3--:R-:W-:Y:S02]  /*42cb0*/  IMAD.MOV.U32 R18, RZ, RZ, R61 ;  /* 0x000000ffff127224 */ /* 0x008fe400078e003d */
[----:B------:R-:W2:Y:S04]  /*42cc0*/  LDL.LU R61, [R1+0xb28] ;  /* 0x000b2800013d7983 */ /* 0x000ea80000300800 */
[----:B------:R-:W2:Y:S04]  /*42cd0*/  LDL.LU R60, [R1+0xb24] ;  /* 0x000b2400013c7983 */ /* 0x000ea80000300800 */
[----:B------:R-:W3:Y:S04]  /*42ce0*/  LDL.LU R56, [R1+0x220] ;  /* 0x0002200001387983 */ /* 0x000ee80000300800 */
[----:B------:R-:W3:Y:S01]  /*42cf0*/  LDL.LU R57, [R1+0x224] ;  /* 0x0002240001397983 */ /* 0x000ee20000300800 */
[C---:B------:R-:W-:Y:S03]  /*42d00*/  HMMA.16816.F32 R32, R20.reuse, R12, R32 ;  /* 0x0000000c1420723c */ /* 0x040fe60000001820 */
[----:B------:R-:W3:Y:S04]  /*42d10*/  LDL.LU R58, [R1+0x228] ;  /* 0x00022800013a7983 */ /* 0x000ee80000300800 */
[----:B------:R-:W3:Y:S04]  /*42d20*/  LDL.LU R59, [R1+0x22c] ;  /* 0x00022c00013b7983 */ /* 0x000ee80000300800 */
[----:B------:R-:W3:Y:S04]  /*42d30*/  LDL.LU R40, [R1+0x2a0] ;  /* 0x0002a00001287983 */ /* 0x000ee80000300800 */
[----:B------:R-:W3:Y:S04]  /*42d40*/  LDL.LU R41, [R1+0x2a4] ;  /* 0x0002a40001297983 */ /* 0x000ee80000300800 */
[----:B------:R-:W3:Y:S04]  /*42d50*/  LDL.LU R42, [R1+0x2a8] ;  /* 0x0002a800012a7983 */ /* 0x000ee80000300800 */
[----:B------:R-:W3:Y:S01]  /*42d60*/  LDL.LU R43, [R1+0x2ac] ;  /* 0x0002ac00012b7983 */ /* 0x000ee20000300800 */
[C---:B----4-:R-:W-:Y:S06]  /*42d70*/  HMMA.16816.F32 R24, R20.reuse, R6, R24 ;  /* 0x000000061418723c */ /* 0x050fec0000001818 */
[----:B------:R-:W-:Y:S01]  /*42d80*/  HMMA.16816.F32 R16, R20, R4, R16 ;  /* 0x000000041410723c */ /* 0x000fe20000001810 */
[----:B------:R0:W-:Y:S01]  /*42d90*/  STL.64 [R1+0x70], R32 ;  /* 0x0000702001007387 */ /* 0x0001e20000100a00 */
[----:B------:R-:W-:-:S03]  /*42da0*/  IMAD R10, R52, 0x100, R11 ;  /* 0x00000100340a7824 */ /* 0x000fc600078e020b */
[----:B------:R1:W-:Y:S01]  /*42db0*/  STL.64 [R1+0x78], R34 ;  /* 0x0000782201007387 */ /* 0x0003e20000100a00 */
[----:B------:R-:W-:-:S03]  /*42dc0*/  IMAD R11, R0, 0x100, R53 ;  /* 0x00000100000b7824 */ /* 0x000fc600078e0235 */
[----:B0-----:R-:W4:Y:S04]  /*42dd0*/  LDL.LU R32, [R1+0x290] ;  /* 0x0002900001207983 */ /* 0x001f280000300800 */
[----:B------:R-:W4:Y:S05]  /*42de0*/  LDL.LU R33, [R1+0x294] ;  /* 0x0002940001217983 */ /* 0x000f2a0000300800 */
[----:B------:R-:W-:Y:S01]  /*42df0*/  IMAD.MOV.U32 R0, RZ, RZ, R27 ;  /* 0x000000ffff007224 */ /* 0x000fe200078e001b */
[----:B-1----:R-:W4:Y:S04]  /*42e00*/  LDL.LU R34, [R1+0x298] ;  /* 0x0002980001227983 */ /* 0x002f280000300800 */
[----:B------:R-:W4:Y:S04]  /*42e10*/  LDL.LU R35, [R1+0x29c] ;  /* 0x00029c0001237983 */ /* 0x000f280000300800 */
[----:B------:R-:W-:Y:S04]  /*42e20*/  STL.64 [R1+0xd0], R24 ;  /* 0x0000d01801007387 */ /* 0x000fe80000100a00 */
[----:B------:R0:W-:Y:S01]  /*42e30*/  STL [R1+0xd8], R26 ;  /* 0x0000d81a01007387 */ /* 0x0001e20000100800 */
[----:B------:R-:W-:Y:S03]  /*42e40*/  HMMA.16816.F32 R20, R20, R2, R36 ;  /* 0x000000021414723c */ /* 0x000fe60000001824 */
[----:B0-----:R-:W3:Y:S04]  /*42e50*/  LDL.LU.64 R26, [R1+0x3180] ;  /* 0x00318000011a7983 */ /* 0x001ee80000300a00 */
[----:B------:R-:W3:Y:S04]  /*42e60*/  LDL.LU.64 R24, [R1+0x3178] ;  /* 0x0031780001187983 */ /* 0x000ee80000300a00 */
[----:B------:R-:W-:Y:S04]  /*42e70*/  STL [R1+0x3078], R0 ;  /* 0x0030780001007387 */ /* 0x000fe80000100800 */
        /* <DEDUP_REMOVED lines=21> */
[----:B------:R-:W3:Y:S01]  /*42fd0*/  LDL.LU.64 R44, [R1+0x3148] ;  /* 0x00314800012c7983 */ /* 0x000ee20000300a00 */
[C---:B----4-:R-:W-:Y:S06]  /*42fe0*/  HMMA.16816.F32 R28, R8.reuse, R38, R28 ;  /* 0x00000026081c723c */ /* 0x050fec000000181c */
[----:B--2---:R-:W-:Y:S01]  /*42ff0*/  HMMA.16816.F32 R16, R8, R12, R16 ;  /* 0x0000000c0810723c */ /* 0x004fe20000001810 */
[----:B------:R-:W-:-:S02]  /*43000*/  IMAD R52, R55, 0x100, R54 ;  /* 0x0000010037347824 */ /* 0x000fc400078e0236 */
[----:B------:R-:W-:Y:S02]  /*43010*/  IMAD R55, R60, 0x100, R61 ;  /* 0x000001003c377824 */ /* 0x000fe400078e023d */
[----:B------:R-:W-:Y:S02]  /*43020*/  IMAD R53, R49, 0x100, R48 ;  /* 0x0000010031357824 */ /* 0x000fe400078e0230 */
[----:B------:R-:W-:Y:S01]  /*43030*/  IMAD R54, R51, 0x100, R50 ;  /* 0x0000010033367824 */ /* 0x000fe200078e0232 */
[----:B---3--:R-:W-:-:S15]  /*43040*/  HMMA.16816.F32 R20, R8, R44, R20 ;  /* 0x0000002c0814723c */ /* 0x008fde0000001814 */
[----:B------:R-:W-:-:S08]  /*43050*/  NOP ;  /* 0x0000000000007918 */ /* 0x000fd00000000000 */
[----:B------:R-:W-:Y:S04]  /*43060*/  STL.64 [R1+0x40], R20 ;  /* 0x0000401401007387 */ /* 0x000fe80000100a00 */
[----:B------:R0:W-:Y:S02]  /*43070*/  STL.64 [R1+0x48], R22 ;  /* 0x0000481601007387 */ /* 0x0001e40000100a00 */
[----:B0-----:R-:W-:Y:S02]  /*43080*/  HMMA.16816.F32 R20, R8, R14, R24 ;  /* 0x0000000e0814723c */ /* 0x001fe40000001818 */
[----:B------:R-:W-:Y:S04]  /*43090*/  STL.64 [R1+0x30], R28 ;  /* 0x0000301c01007387 */ /* 0x000fe80000100a00 */
[----:B------:R-:W-:-:S15]  /*430a0*/  STL.64 [R1+0x38], R30 ;  /* 0x0000381e01007387 */ /* 0x000fde0000100a00 */
[----:B------:R-:W-:-:S02]  /*430b0*/  NOP ;  /* 0x0000000000007918 */ /* 0x000fc40000000000 */
[----:B------:R-:W-:Y:S04]  /*430c0*/  STL.64 [R1+0x10], R20 ;  /* 0x0000101401007387 */ /* 0x000fe80000100a00 */
[----:B------:R0:W-:Y:S04]  /*430d0*/  STL.64 [R1+0x18], R22 ;  /* 0x0000181601007387 */ /* 0x0001e80000100a00 */
[----:B------:R-:W-:Y:S04]  /*430e0*/  STL.64 [R1], R16 ;  /* 0x0000001001007387 */ /* 0x000fe80000100a00 */
[----:B------:R1:W-:Y:S01]  /*430f0*/  STL.64 [R1+0x8], R18 ;  /* 0x0000081201007387 */ /* 0x0003e20000100a00 */
[C---:B0-----:R-:W-:Y:S06]  /*43100*/  HMMA.16816.F32 R20, R8.reuse, R6, R56 ;  /* 0x000000060814723c */ /* 0x041fec0000001838 */
[C---:B-1----:R-:W-:Y:S06]  /*43110*/  HMMA.16816.F32 R16, R8.reuse, R4, R40 ;  /* 0x000000040810723c */ /* 0x042fec0000001828 */
[----:B------:R-:W-:Y:S11]  /*43120*/  HMMA.16816.F32 R8, R8, R2, R32 ;  /* 0x000000020808723c */ /* 0x000ff60000001820 */
[----:B------:R-:W-:Y:S04]  /*43130*/  STL.64 [R1+0xb0], R20 ;  /* 0x0000b01401007387 */ /* 0x000fe80000100a00 */
[----:B------:R-:W-:Y:S03]  /*43140*/  STL.64 [R1+0xb8], R22 ;  /* 0x0000b81601007387 */ /* 0x000fe60000100a00 */
[----:B------:R-:W-:-:S02]  /*43150*/  IMAD.MOV.U32 R60, RZ, RZ, R19 ;  /* 0x000000ffff3c7224 */ /* 0x000fc400078e0013 */
[----:B------:R-:W-:Y:S01]  /*43160*/  IMAD.MOV.U32 R61, RZ, RZ, R18 ;  /* 0x000000ffff3d7224 */ /* 0x000fe200078e0012 */
[----:B------:R-:W-:Y:S04]  /*43170*/  STL.64 [R1+0xa0], R16 ;  /* 0x0000a01001007387 */ /* 0x000fe80000100a00 */
[----:B------:R-:W-:Y:S04]  /*43180*/  STL [R1+0x3090], R60 ;  /* 0x0030903c01007387 */ /* 0x000fe80000100800 */
[----:B------:R-:W-:Y:S04]  /*43190*/  STL [R1+0x307c], R61 ;  /* 0x00307c3d01007387 */ /* 0x000fe80000100800 */
[----:B------:R-:W2:Y:S04]  /*431a0*/  LDL.LU R48, [R1+0x270] ;  /* 0x0002700001307983 */ /* 0x000ea80000300800 */
[----:B------:R0:W-:Y:S04]  /*431b0*/  STL.64 [R1+0x20], R8 ;  /* 0x0000200801007387 */ /* 0x0001e80000100a00 */
[----:B------:R1:W-:Y:S04]  /*431c0*/  STL.64 [R1+0x28], R10 ;  /* 0x0000280a01007387 */ /* 0x0003e80000100a00 */
[----:B------:R-:W2:Y:S04]  /*431d0*/  LDL.LU R49, [R1+0x274] ;  /* 0x0002740001317983 */ /* 0x000ea80000300800 */
[----:B------:R-:W2:Y:S04]  /*431e0*/  LDL.LU R50, [R1+0x278] ;  /* 0x0002780001327983 */ /* 0x000ea80000300800 */
[----:B------:R-:W2:Y:S04]  /*431f0*/  LDL.LU R51, [R1+0x27c] ;  /* 0x00027c0001337983 */ /* 0x000ea80000300800 */
[----:B------:R-:W3:Y:S04]  /*43200*/  LDL.LU R56, [R1+0x280] ;  /* 0x0002800001387983 */ /* 0x000ee80000300800 */
[----:B------:R-:W3:Y:S04]  /*43210*/  LDL.LU R57, [R1+0x284] ;  /* 0x0002840001397983 */ /* 0x000ee80000300800 */
[----:B------:R-:W3:Y:S04]  /*43220*/  LDL.LU R58, [R1+0x288] ;  /* 0x00028800013a7983 */ /* 0x000ee80000300800 */
[----:B------:R-:W3:Y:S04]  /*43230*/  LDL.LU R59, [R1+0x28c] ;  /* 0x00028c00013b7983 */ /* 0x000ee80000300800 */
        /* <DEDUP_REMOVED lines=26> */
[----:B------:R-:W-:-:S02]  /*433e0*/  F2FP.F16.E5M2.UNPACK_B R52, R52 ;  /* 0x00000034ff34723e */ /* 0x000fc400020004ff */
[----:B------:R-:W-:Y:S02]  /*433f0*/  F2FP.F16.E5M2.UNPACK_B R53, R53 ;  /* 0x00000035ff35723e */ /* 0x000fe400020004ff */
[----:B------:R-:W-:Y:S02]  /*43400*/  F2FP.F16.E5M2.UNPACK_B R54, R54 ;  /* 0x00000036ff36723e */ /* 0x000fe400020004ff */
[----:B------:R-:W-:Y:S01]  /*43410*/  F2FP.F16.E5M2.UNPACK_B R55, R55 ;  /* 0x00000037ff37723e */ /* 0x000fe200020004ff */
[----:B------:R-:W-:Y:S01]  /*43420*/  IMAD.MOV.U32 R30, RZ, RZ, R47 ;  /* 0x000000ffff1e7224 */ /* 0x000fe200078e002f */
[----:B------:R-:W4:Y:S01]  /*43430*/  LDL.LU R28, [R1+0x2d0] ;  /* 0x0002d000011c7983 */ /* 0x000f220000300800 */
[----:B------:R-:W-:-:S03]  /*43440*/  IMAD.MOV.U32 R31, RZ, RZ, R46 ;  /* 0x000000ffff1f7224 */ /* 0x000fc600078e002e */
[----:B------:R-:W4:Y:S01]  /*43450*/  LDL.LU R29, [R1+0x2d4] ;  /* 0x0002d400011d7983 */ /* 0x000f220000300800 */
[C---:B--2---:R-:W-:Y:S06]  /*43460*/  HMMA.16816.F32 R48, R52.reuse, R44, R48 ;  /* 0x0000002c3430723c */ /* 0x044fec0000001830 */
[C---:B---3--:R-:W-:Y:S06]  /*43470*/  HMMA.16816.F32 R56, R52.reuse, R36, R56 ;  /* 0x000000243438723c */ /* 0x048fec0000001838 */
[C---:B----4-:R-:W-:Y:S06]  /*43480*/  HMMA.16816.F32 R44, R52.reuse, R38, R8 ;  /* 0x00000026342c723c */ /* 0x050fec0000001808 */
[C---:B------:R-:W-:Y:S11]  /*43490*/  HMMA.16816.F32 R40, R52.reuse, R14, R40 ;  /* 0x0000000e3428723c */ /* 0x040ff60000001828 */
[----:B------:R-:W-:Y:S01]  /*434a0*/  STL.64 [R1+0x2f80], R58 ;  /* 0x002f803a01007387 */ /* 0x000fe20000100a00 */
[C---:B------:R-:W-:Y:S03]  /*434b0*/  HMMA.16816.F32 R20, R52.reuse, R12, R20 ;  /* 0x0000000c3414723c */ /* 0x040fe60000001814 */
[----:B------:R-:W-:Y:S04]  /*434c0*/  STL.64 [R1+0x2f78], R56 ;  /* 0x002f783801007387 */ /* 0x000fe80000100a00 */
[----:B------:R-:W-:Y:S04]  /*434d0*/  STL.64 [R1+0x2f90], R50 ;  /* 0x002f903201007387 */ /* 0x000fe80000100a00 */
[----:B------:R0:W-:Y:S01]  /*434e0*/  STL.64 [R1+0x2f88], R48 ;  /* 0x002f883001007387 */ /* 0x0001e20000100a00 */
[----:B------:R-:W-:Y:S03]  /*434f0*/  HMMA.16816.F32 R24, R52, R6, R24 ;  /* 0x000000063418723c */ /* 0x000fe60000001818 */
[----:B------:R-:W-:Y:S04]  /*43500*/  STL.64 [R1+0x2fa0], R46 ;  /* 0x002fa02e01007387 */ /* 0x000fe80000100a00 */
[----:B------:R1:W-:Y:S04]  /*43510*/  STL.64 [R1+0x2f98], R44 ;  /* 0x002f982c01007387 */ /* 0x0003e80000100a00 */
[----:B------:R-:W-:Y:S04]  /*43520*/  STL [R1+0x2fc4], R40 ;  /* 0x002fc42801007387 */ /* 0x000fe80000100800 */
[----:B------:R-:W-:Y:S04]  /*43530*/  STL [R1+0x2fc0], R41 ;  /* 0x002fc02901007387 */ /* 0x000fe80000100800 */
[----:B------:R-:W-:Y:S04]  /*43540*/  STL [R1+0x2fac], R42 ;  /* 0x002fac2a01007387 */ /* 0x000fe80000100800 */
[----:B------:R-:W-:Y:S01]  /*43550*/  STL [R1+0x2fa8], R43 ;  /* 0x002fa82b01007387 */ /* 0x000fe20000100800 */
[----:B------:R-:W-:-:S03]  /*43560*/  IMAD R37, R33, 0x100, R32 ;  /* 0x0000010021257824 */ /* 0x000fc600078e0220 */
[----:B------:R-:W-:Y:S04]  /*43570*/  STL.64 [R1+0x2fb8], R22 ;  /* 0x002fb81601007387 */ /* 0x000fe80000100a00 */
[----:B------:R-:W-:Y:S01]  /*43580*/  STL.64 [R1+0x2fb0], R20 ;  /* 0x002fb01401007387 */ /* 0x000fe20000100a00 */
[----:B------:R-:W-:-:S03]  /*43590*/  IMAD R38, R35, 0x100, R34 ;  /* 0x0000010023267824 */ /* 0x000fc600078e0222 */
[----:B------:R-:W-:Y:S04]  /*435a0*/  STL.64 [R1+0x2fd0], R26 ;  /* 0x002fd01a01007387 */ /* 0x000fe80000100a00 */
[----:B------:R-:W-:Y:S04]  /*435b0*/  STL.64 [R1+0x2fc8], R24 ;  /* 0x002fc81801007387 */ /* 0x000fe80000100a00 */
        /* <DEDUP_REMOVED lines=12> */
[----:B------:R-:W3:Y:S04]  /*43680*/  LDL.LU R15, [R1+0x4e8] ;  /* 0x0004e800010f7983 */ /* 0x000ee80000300800 */
[----:B------:R-:W3:Y:S01]  /*43690*/  LDL.LU R8, [R1+0x4ec] ;  /* 0x0004ec0001087983 */ /* 0x000ee20000300800 */
[----:B------:R-:W-:Y:S01]  /*436a0*/  IMAD R39, R17, 0x100, R16 ;  /* 0x0000010011277824 */ /* 0x000fe200078e0210 */
[----:B------:R-:W-:-:S02]  /*436b0*/  F2FP.F16.E5M2.UNPACK_B R16, R18.H1 ;  /* 0x00000012ff10723e */ /* 0x000fc400030004ff */
[----:B------:R-:W-:Y:S01]  /*436c0*/  F2FP.F16.E5M2.UNPACK_B R17, R19.H1 ;  /* 0x00000013ff11723e */ /* 0x000fe200030004ff */
[----:B------:R-:W3:Y:S04]  /*436d0*/  LDL.LU R18, [R1+0x508] ;  /* 0x0005080001127983 */ /* 0x000ee80000300800 */
[----:B------:R-:W3:Y:S04]  /*436e0*/  LDL.LU R19, [R1+0x50c] ;  /* 0x00050c0001137983 */ /* 0x000ee80000300800 */
[----:B------:R-:W3:Y:S04]  /*436f0*/  LDL.LU R56, [R1+0x390] ;  /* 0x0003900001387983 */ /* 0x000ee80000300800 */
[----:B------:R-:W3:Y:S04]  /*43700*/  LDL.LU R57, [R1+0x394] ;  /* 0x0003940001397983 */ /* 0x000ee80000300800 */
[----:B------:R-:W3:Y:S04]  /*43710*/  LDL.LU R58, [R1+0x398] ;  /* 0x00039800013a7983 */ /* 0x000ee80000300800 */
[----:B------:R-:W3:Y:S01]  /*43720*/  LDL.LU R59, [R1+0x39c] ;  /* 0x00039c00013b7983 */ /* 0x000ee20000300800 */
[----:B------:R-:W-:Y:S01]  /*43730*/  HMMA.16816.F32 R28, R52, R4, R28 ;  /* 0x00000004341c723c */ /* 0x000fe2000000181c */
[----:B------:R-:W-:Y:S01]  /*43740*/  IMAD R36, R0, 0x100, R60 ;  /* 0x0000010000247824 */ /* 0x000fe200078e023c */
[----:B------:R-:W-:Y:S01]  /*43750*/  F2FP.F16.E5M2.UNPACK_B R37, R37 ;  /* 0x00000025ff25723e */ /* 0x000fe200020004ff */
[----:B------:R-:W3:Y:S01]  /*43760*/  LDL.LU R10, [R1+0x528] ;  /* 0x00052800010a7983 */ /* 0x000ee20000300800 */
[----:B------:R-:W-:-:S02]  /*43770*/  F2FP.F16.E5M2.UNPACK_B R38, R38 ;  /* 0x00000026ff26723e */ /* 0x000fc400020004ff */
[----:B------:R-:W-:Y:S01]  /*43780*/  F2FP.F16.E5M2.UNPACK_B R36, R36 ;  /* 0x00000024ff24723e */ /* 0x000fe200020004ff */
[----:B------:R-:W3:Y:S01]  /*43790*/  LDL.LU R11, [R1+0x52c] ;  /* 0x00052c00010b7983 */ /* 0x000ee20000300800 */
[----:B------:R-:W-:-:S15]  /*437a0*/  F2FP.F16.E5M2.UNPACK_B R39, R39 ;  /* 0x00000027ff27723e */ /* 0x000fde00020004ff */
[----:B------:R-:W-:Y:S04]  /*437b0*/  STL [R1+0x2f5c], R28 ;  /* 0x002f5c1c01007387 */ /* 0x000fe80000100800 */
[----:B------:R-:W-:Y:S04]  /*437c0*/  STL [R1+0x2f58], R29 ;  /* 0x002f581d01007387 */ /* 0x000fe80000100800 */
[----:B------:R-:W-:Y:S04]  /*437d0*/  STL [R1+0x2f54], R30 ;  /* 0x002f541e01007387 */ /* 0x000fe80000100800 */
[----:B------:R-:W-:Y:S04]  /*437e0*/  STL [R1+0x2f50], R31 ;  /* 0x002f501f01007387 */ /* 0x000fe80000100800 */
[----:B------:R-:W3:Y:S01]  /*437f0*/  LDL.LU R9, [R1+0xb50] ;  /* 0x000b500001097983 */ /* 0x000ee20000300800 */
[----:B--2---:R-:W-:Y:S03]  /*43800*/  HMMA.16816.F32 R52, R52, R2, R32 ;  /* 0x000000023434723c */ /* 0x004fe60000001820 */
[----:B------:R-:W2:Y:S04]  /*43810*/  LDL.LU R32, [R1+0xb4c] ;  /* 0x000b4c0001207983 */ /* 0x000ea80000300800 */
[----:B------:R-:W2:Y:S04]  /*43820*/  LDL.LU R61, [R1+0xb5c] ;  /* 0x000b5c00013d7983 */ /* 0x000ea80000300800 */
[----:B------:R-:W2:Y:S04]  /*43830*/  LDL.LU R33, [R1+0xb58] ;  /* 0x000b580001217983 */ /* 0x000ea80000300800 */
[----:B------:R-:W2:Y:S04]  /*43840*/  LDL.LU R60, [R1+0xb64] ;  /* 0x000b6400013c7983 */ /* 0x000ea80000300800 */
[----:B------:R-:W2:Y:S04]  /*43850*/  LDL.LU R34, [R1+0xb60] ;  /* 0x000b600001227983 */ /* 0x000ea80000300800 */
[----:B------:R-:W2:Y:S04]  /*43860*/  LDL.LU R0, [R1+0x548] ;  /* 0x0005480001007983 */ /* 0x000ea80000300800 */
[----:B------:R-:W2:Y:S01]  /*43870*/  LDL.LU R35, [R1+0x54c] ;  /* 0x00054c0001237983 */ /* 0x000ea20000300800 */
[----:B----4-:R-:W-:Y:S03]  /*43880*/  HMMA.16816.F32 R4, R36, R16, R44 ;  /* 0x000000102404723c */ /* 0x010fe6000000182c */
[----:B------:R-:W-:Y:S01]  /*43890*/  STL [R1+0x2f6c], R52 ;  /* 0x002f6c3401007387 */ /* 0x000fe20000100800 */
[----:B---3--:R-:W-:-:S03]  /*438a0*/  F2FP.F16.E5M2.UNPACK_B R14, R15.H1 ;  /* 0x0000000fff0e723e */ /* 0x008fc600030004ff */
[----:B------:R-:W-:Y:S01]  /*438b0*/  STL [R1+0x2f68], R53 ;  /* 0x002f683501007387 */ /* 0x000fe20000100800 */
[----:B------:R-:W-:-:S03]  /*438c0*/  F2FP.F16.E5M2.UNPACK_B R15, R8.H1 ;  /* 0x00000008ff0f723e */ /* 0x000fc600030004ff */
[----:B------:R-:W-:Y:S04]  /*438d0*/  STL [R1+0x2f64], R54 ;  /* 0x002f643601007387 */ /* 0x000fe80000100800 */
[----:B------:R-:W-:Y:S08]  /*438e0*/  STL [R1+0x2f60], R55 ;  /* 0x002f603701007387 */ /* 0x000ff00000100800 */
[----:B------:R-:W-:Y:S04]  /*438f0*/  STL.64 [R1+0x100], R4 ;  /* 0x0001000401007387 */ /* 0x000fe80000100a00 */
[----:B------:R0:W-:Y:S02]  /*43900*/  STL.64 [R1+0x108], R6 ;  /* 0x0001080601007387 */ /* 0x0001e40000100a00 */
[----:B0-----:R-:W-:Y:S01]  /*43910*/  HMMA.16816.F32 R4, R36, R14, R48 ;  /* 0x0000000e2404723c */ /* 0x001fe20000001830 */
[----:B------:R-:W-:-:S02]  /*43920*/  F2FP.F16.E5M2.UNPACK_B R13, R19.H1 ;  /* 0x00000013ff0d723e */ /* 0x000fc400030004ff */
[----:B------:R-:W-:-:S15]  /*43930*/  F2FP.F16.E5M2.UNPACK_B R12, R18.H1 ;  /* 0x00000012ff0c723e */ /* 0x000fde00030004ff */
[----:B------:R-:W-:-:S06]  /*43940*/  NOP ;  /* 0x0000000000007918 */ /* 0x000fcc0000000000 */
[----:B------:R-:W-:Y:S02]  /*43950*/  IMAD.MOV.U32 R19, RZ, RZ, R6 ;  /* 0x000000ffff137224 */ /* 0x000fe400078e0006 */
[----:B------:R-:W-:Y:S02]  /*43960*/  IMAD.MOV.U32 R18, RZ, RZ, R7 ;  /* 0x000000ffff127224 */ /* 0x000fe400078e0007 */
[----:B------:R-:W-:Y:S01]  /*43970*/  IMAD.MOV.U32 R31, RZ, RZ, R5 ;  /* 0x000000ffff1f7224 */ /* 0x000fe200078e0005 */
[----:B------:R-:W-:Y:S01]  /*43980*/  STL [R1+0x3094], R19 ;  /* 0x0030941301007387 */ /* 0x000fe20000100800 */
[----:B------:R-:W-:-:S03]  /*43990*/  IMAD.MOV.U32 R30, RZ, RZ, R4 ;  /* 0x000000ffff1e7224 */ /* 0x000fc600078e0004 */
[----:B------:R-:W-:Y:S04]  /*439a0*/  STL [R1+0x3120], R18 ;  /* 0x0031201201007387 */ /* 0x000fe80000100800 */
[----:B------:R-:W-:Y:S01]  /*439b0*/  STL.64 [R1+0x3118], R16 ;  /* 0x0031181001007387 */ /* 0x000fe20000100a00 */
[----:B------:R-:W-:Y:S03]  /*439c0*/  HMMA.16816.F32 R4, R36, R12, R56 ;  /* 0x0000000c2404723c */ /* 0x000fe60000001838 */
[----:B------:R-:W-:Y:S04]  /*439d0*/  STL [R1+0x2f74], R31 ;  /* 0x002f741f01007387 */ /* 0x000fe80000100800 */
[----:B------:R-:W-:Y:S04]  /*439e0*/  STL [R1+0x2f70], R30 ;  /* 0x002f701e01007387 */ /* 0x000fe80000100800 */
[----:B------:R-:W-:Y:S04]  /*439f0*/  STL.64 [R1+0x3130], R14 ;  /* 0x0031300e01007387 */ /* 0x000fe80000100a00 */
[----:B------:R-:W-:Y:S04]  /*43a00*/  STL.64 [R1+0x3128], R12 ;  /* 0x0031280c01007387 */ /* 0x000fe80000100a00 */
[----:B------:R-:W3:Y:S04]  /*43a10*/  LDL.LU R56, [R1+0x440] ;  /* 0x0004400001387983 */ /* 0x000ee80000300800 */
[----:B------:R-:W3:Y:S04]  /*43a20*/  LDL.LU R57, [R1+0x444] ;  /* 0x0004440001397983 */ /* 0x000ee80000300800 */
[----:B------:R-:W4:Y:S04]  /*43a30*/  LDL.LU R58, [R1+0x448] ;  /* 0x00044800013a7983 */ /* 0x000f280000300800 */
[----:B------:R-:W4:Y:S01]  /*43a40*/  LDL.LU R59, [R1+0x44c] ;  /* 0x00044c00013b7983 */ /* 0x000f220000300800 */
[----:B------:R-:W-:-:S02]  /*43a50*/  IMAD.MOV.U32 R54, RZ, RZ, R4 ;  /* 0x000000ffff367224 */ /* 0x000fc400078e0004 */
[----:B------:R-:W-:Y:S02]  /*43a60*/  IMAD.MOV.U32 R28, RZ, RZ, R6 ;  /* 0x000000ffff1c7224 */ /* 0x000fe400078e0006 */
[----:B------:R-:W-:Y:S02]  /*43a70*/  IMAD.MOV.U32 R29, RZ, RZ, R7 ;  /* 0x000000ffff1d7224 */ /* 0x000fe400078e0007 */
[----:B------:R-:W-:Y:S02]  /*43a80*/  IMAD.MOV.U32 R55, RZ, RZ, R5 ;  /* 0x000000ffff377224 */ /* 0x000fe400078e0005 */
[----:B--2---:R-:W-:Y:S01]  /*43a90*/  IMAD R32, R32, 0x100, R9 ;  /* 0x0000010020207824 */ /* 0x004fe200078e0209 */
[----:B------:R-:W-:Y:S01]  /*43aa0*/  F2FP.F16.E5M2.UNPACK_B R9, R35.H1 ;  /* 0x00000023ff09723e */ /* 0x000fe200030004ff */
[----:B----4-:R-:W-:Y:S04]  /*43ab0*/  STL.64 [R1+0x3140], R58 ;  /* 0x0031403a01007387 */ /* 0x010fe80000100a00 */
[----:B---3--:R0:W-:Y:S04]  /*43ac0*/  STL.64 [R1+0x3138], R56 ;  /* 0x0031383801007387 */ /* 0x0081e80000100a00 */
        /* <DEDUP_REMOVED lines=36> */
[----:B------:R-:W-:-:S02]  /*43d10*/  F2FP.F16.E5M2.UNPACK_B R10, R10.H1 ;  /* 0x0000000aff0a723e */ /* 0x000fc400030004ff */
[----:B------:R-:W-:Y:S01]  /*43d20*/  F2FP.F16.E5M2.UNPACK_B R11, R11.H1 ;  /* 0x0000000bff0b723e */ /* 0x000fe200030004ff */
[----:B------:R-:W-:Y:S01]  /*43d30*/  IMAD R33, R33, 0x100, R61 ;  /* 0x0000010021217824 */ /* 0x000fe200078e023d */
[----:B------:R-:W4:Y:S01]  /*43d40*/  LDL.LU R51, [R1+0xb74] ;  /* 0x000b740001337983 */ /* 0x000f220000300800 */
[----:B------:R-:W-:Y:S01]  /*43d50*/  IMAD R34, R34, 0x100, R60 ;  /* 0x0000010022227824 */ /* 0x000fe200078e023c */
[----:B------:R-:W-:Y:S02]  /*43d60*/  F2FP.F16.E5M2.UNPACK_B R8, R0.H1 ;  /* 0x00000000ff08723e */ /* 0x000fe400030004ff */
[----:B------:R-:W4:Y:S04]  /*43d70*/  LDL.LU R61, [R1+0xb70] ;  /* 0x000b7000013d7983 */ /* 0x000f280000300800 */
[----:B------:R-:W4:Y:S04]  /*43d80*/  LDL.LU R60, [R1+0xb7c] ;  /* 0x000b7c00013c7983 */ /* 0x000f280000300800 */
[----:B------:R-:W4:Y:S01]  /*43d90*/  LDL.LU R0, [R1+0xb78] ;  /* 0x000b780001007983 */ /* 0x000f220000300800 */
[----:B---3--:R-:W-:-:S15]  /*43da0*/  HMMA.16816.F32 R56, R36, R10, R56 ;  /* 0x0000000a2438723c */ /* 0x008fde0000001838 */
[----:B------:R-:W-:-:S09]  /*43db0*/  NOP ;  /* 0x0000000000007918 */ /* 0x000fd20000000000 */
[----:B------:R-:W-:Y:S02]  /*43dc0*/  IMAD.MOV.U32 R52, RZ, RZ, R58 ;  /* 0x000000ffff347224 */ /* 0x000fe400078e003a */
[----:B------:R-:W-:Y:S02]  /*43dd0*/  IMAD.MOV.U32 R53, RZ, RZ, R59 ;  /* 0x000000ffff357224 */ /* 0x000fe400078e003b */
[----:B------:R-:W-:Y:S01]  /*43de0*/  IMAD.MOV.U32 R31, RZ, RZ, R56 ;  /* 0x000000ffff1f7224 */ /* 0x000fe200078e0038 */
[----:B------:R-:W3:Y:S01]  /*43df0*/  LDL.LU.64 R58, [R1+0x3140] ;  /* 0x00314000013a7983 */ /* 0x000ee20000300a00 */
[----:B------:R-:W-:-:S03]  /*43e00*/  IMAD.MOV.U32 R30, RZ, RZ, R57 ;  /* 0x000000ffff1e7224 */ /* 0x000fc600078e0039 */
[----:B------:R-:W3:Y:S04]  /*43e10*/  LDL.LU.64 R56, [R1+0x3138] ;  /* 0x0031380001387983 */ /* 0x000ee80000300a00 */
[----:B------:R-:W-:Y:S04]  /*43e20*/  STL.64 [R1+0x2ff0], R54 ;  /* 0x002ff03601007387 */ /* 0x000fe80000100a00 */
[----:B------:R0:W-:Y:S04]  /*43e30*/  STL.64 [R1+0x2fe8], R52 ;  /* 0x002fe83401007387 */ /* 0x0001e80000100a00 */
[----:B0-----:R-:W3:Y:S04]  /*43e40*/  LDL.LU R52, [R1+0x430] ;  /* 0x0004300001347983 */ /* 0x001ee80000300800 */
[----:B------:R-:W3:Y:S04]  /*43e50*/  LDL.LU R53, [R1+0x434] ;  /* 0x0004340001357983 */ /* 0x000ee80000300800 */
[----:B------:R-:W3:Y:S04]  /*43e60*/  LDL.LU R54, [R1+0x438] ;  /* 0x0004380001367983 */ /* 0x000ee80000300800 */
[----:B------:R-:W3:Y:S01]  /*43e70*/  LDL.LU R55, [R1+0x43c] ;  /* 0x00043c0001377983 */ /* 0x000ee20000300800 */
[----:B--2---:R-:W-:Y:S03]  /*43e80*/  HMMA.16816.F32 R12, R36, R8, R12 ;  /* 0x00000008240c723c */ /* 0x004fe6000000180c */
[----:B------:R-:W-:Y:S04]  /*43e90*/  STL.64 [R1+0x2fe0], R30 ;  /* 0x002fe01e01007387 */ /* 0x000fe80000100a00 */
[----:B------:R0:W-:Y:S01]  /*43ea0*/  STL.64 [R1+0x2fd8], R28 ;  /* 0x002fd81c01007387 */ /* 0x0001e20000100a00 */
[----:B----4-:R-:W-:-:S02]  /*43eb0*/  F2FP.F16.E5M2.UNPACK_B R6, R6.H1 ;  /* 0x00000006ff06723e */ /* 0x010fc400030004ff */
[----:B------:R-:W-:Y:S01]  /*43ec0*/  F2FP.F16.E5M2.UNPACK_B R7, R7.H1 ;  /* 0x00000007ff07723e */ /* 0x000fe200030004ff */
[----:B0-----:R-:W2:Y:S04]  /*43ed0*/  LDL.LU R28, [R1+0x4b0] ;  /* 0x0004b000011c7983 */ /* 0x001ea80000300800 */
[----:B------:R-:W2:Y:S04]  /*43ee0*/  LDL.LU R29, [R1+0x4b4] ;  /* 0x0004b400011d7983 */ /* 0x000ea80000300800 */
[----:B------:R-:W2:Y:S04]  /*43ef0*/  LDL.LU R30, [R1+0x4b8] ;  /* 0x0004b800011e7983 */ /* 0x000ea80000300800 */
[----:B------:R-:W2:Y:S01]  /*43f00*/  LDL.LU R31, [R1+0x4bc] ;  /* 0x0004bc00011f7983 */ /* 0x000ea20000300800 */
[----:B------:R-:W-:Y:S03]  /*43f10*/  HMMA.16816.F32 R16, R36, R6, R16 ;  /* 0x000000062410723c */ /* 0x000fe60000001810 */
[----:B------:R-:W-:Y:S04]  /*43f20*/  STL.64 [R1+0x200], R12 ;  /* 0x0002000c01007387 */ /* 0x000fe80000100a00 */
[----:B------:R0:W-:Y:S04]  /*43f30*/  STL.64 [R1+0x208], R14 ;  /* 0x0002080e01007387 */ /* 0x0001e80000100a00 */
[----:B0-----:R-:W4:Y:S04]  /*43f40*/  LDL.LU.64 R14, [R1+0x3130] ;  /* 0x00313000010e7983 */ /* 0x001f280000300a00 */
[----:B------:R-:W3:Y:S08]  /*43f50*/  LDL.LU.64 R12, [R1+0x3128] ;  /* 0x00312800010c7983 */ /* 0x000ef00000300a00 */
[----:B------:R-:W-:Y:S04]  /*43f60*/  STL.64 [R1+0x4c0], R16 ;  /* 0x0004c01001007387 */ /* 0x000fe80000100a00 */
[----:B------:R0:W-:Y:S04]  /*43f70*/  STL.64 [R1+0x4c8], R18 ;  /* 0x0004c81201007387 */ /* 0x0001e80000100a00 */
[----:B0-----:R-:W3:Y:S04]  /*43f80*/  LDL.LU R18, [R1+0x3120] ;  /* 0x0031200001127983 */ /* 0x001ee80000300800 */
[----:B------:R-:W3:Y:S01]  /*43f90*/  LDL.LU.64 R16, [R1+0x3118] ;  /* 0x0031180001107983 */ /* 0x000ee20000300a00 */
[----:B------:R-:W-:Y:S01]  /*43fa0*/  IMAD R35, R35, 0x100, R4 ;  /* 0x0000010023237824 */ /* 0x000fe200078e0204 */
[----:B------:R-:W-:-:S02]  /*43fb0*/  F2FP.F16.E5M2.UNPACK_B R4, R5.H1 ;  /* 0x00000005ff04723e */ /* 0x000fc400030004ff */
[----:B------:R-:W-:Y:S02]  /*43fc0*/  F2FP.F16.E5M2.UNPACK_B R5, R48.H1 ;  /* 0x00000030ff05723e */ /* 0x000fe400030004ff */
[----:B------:R-:W-:Y:S02]  /*43fd0*/  F2FP.F16.E5M2.UNPACK_B R2, R49.H1 ;  /* 0x00000031ff02723e */ /* 0x000fe400030004ff */
[----:B------:R-:W-:Y:S02]  /*43fe0*/  F2FP.F16.E5M2.UNPACK_B R3, R50.H1 ;  /* 0x00000032ff03723e */ /* 0x000fe400030004ff */
[----:B------:R-:W-:Y:S02]  /*43ff0*/  F2FP.F16.E5M2.UNPACK_B R32, R32 ;  /* 0x00000020ff20723e */ /* 0x000fe400020004ff */
[----:B------:R-:W-:Y:S02]  /*44000*/  F2FP.F16.E5M2.UNPACK_B R33, R33 ;  /* 0x00000021ff21723e */ /* 0x000fe400020004ff */
[----:B------:R-:W-:-:S02]  /*44010*/  F2FP.F16.E5M2.UNPACK_B R34, R34 ;  /* 0x00000022ff22723e */ /* 0x000fc400020004ff */
[----:B------:R-:W-:Y:S01]  /*44020*/  F2FP.F16.E5M2.UNPACK_B R35, R35 ;  /* 0x00000023ff23723e */ /* 0x000fe200020004ff */
[----:B--2---:R-:W-:-:S15]  /*44030*/  HMMA.16816.F32 R28, R36, R4, R28 ;  /* 0x00000004241c723c */ /* 0x004fde000000181c */
[----:B------:R-:W-:-:S08]  /*44040*/  NOP ;  /* 0x0000000000007918 */ /* 0x000fd00000000000 */
[----:B------:R-:W-:Y:S04]  /*44050*/  STL.64 [R1+0x4b0], R28 ;  /* 0x0004b01c01007387 */ /* 0x000fe80000100a00 */
[----:B------:R3:W-:Y:S01]  /*44060*/  STL.64 [R1+0x4b8], R30 ;  /* 0x0004b81e01007387 */ /* 0x0007e20000100a00 */
[----:B----4-:R-:W-:Y:S06]  /*44070*/  HMMA.16816.F32 R20, R32, R14, R20 ;  /* 0x0000000e2014723c */ /* 0x010fec0000001814 */
[----:B---3--:R-:W-:Y:S06]  /*44080*/  HMMA.16816.F32 R28, R36, R2, R52 ;  /* 0x00000002241c723c */ /* 0x008fec0000001834 */
[----:B------:R-:W-:Y:S01]  /*44090*/  HMMA.16816.F32 R24, R32, R16, R24 ;  /* 0x000000102018723c */ /* 0x000fe20000001818 */
[----:B------:R-:W-:-:S15]  /*440a0*/  STL [R1+0x30f0], R18 ;  /* 0x0030f01201007387 */ /* 0x000fde0000100800 */
[----:B------:R-:W-:-:S01]  /*440b0*/  NOP ;  /* 0x0000000000007918 */ /* 0x000fc20000000000 */
[----:B------:R-:W-:Y:S04]  /*440c0*/  STL.64 [R1+0x2c0], R28 ;  /* 0x0002c01c01007387 */ /* 0x000fe80000100a00 */
[----:B------:R-:W-:Y:S04]  /*440d0*/  STL.64 [R1+0x2c8], R30 ;  /* 0x0002c81e01007387 */ /* 0x000fe80000100a00 */
[----:B------:R0:W-:Y:S04]  /*440e0*/  STL.64 [R1+0x30e8], R16 ;  /* 0x0030e81001007387 */ /* 0x0001e80000100a00 */
[----:B------:R-:W-:Y:S04]  /*440f0*/  STL.64 [R1+0x390], R24 ;  /* 0x0003901801007387 */ /* 0x000fe80000100a00 */
[----:B------:R-:W-:Y:S01]  /*44100*/  STL.64 [R1+0x398], R26 ;  /* 0x0003981a01007387 */ /* 0x000fe20000100a00 */
[C---:B0-----:R-:W-:Y:S03]  /*44110*/  HMMA.16816.F32 R16, R32.reuse, R12, R40 ;  /* 0x0000000c2010723c */ /* 0x041fe60000001828 */
        /* <DEDUP_REMOVED lines=9> */
[----:B0-----:R-:W-:Y:S02]  /*441b0*/  HMMA.16816.F32 R12, R32, R8, R56 ;  /* 0x00000008200c723c */ /* 0x001fe40000001838 */
[----:B------:R-:W-:Y:S04]  /*441c0*/  STL.64 [R1+0x3100], R10 ;  /* 0x0031000a01007387 */ /* 0x000fe80000100a00 */
[----:B------:R-:W-:-:S15]  /*441d0*/  STL.64 [R1+0x30f8], R8 ;  /* 0x0030f80801007387 */ /* 0x000fde0000100a00 */
[----:B------:R-:W-:-:S02]  /*441e0*/  NOP ;  /* 0x0000000000007918 */ /* 0x000fc40000000000 */
        /* <DEDUP_REMOVED lines=24> */
[----:B0-----:R-:W4:Y:S04]  /*44370*/  LDL.LU R20, [R1+0x4a0] ;  /* 0x0004a00001147983 */ /* 0x001f280000300800 */
[----:B------:R-:W4:Y:S04]  /*44380*/  LDL.LU R21, [R1+0x4a4] ;  /* 0x0004a40001157983 */ /* 0x000f280000300800 */
[----:B------:R-:W4:Y:S04]  /*44390*/  LDL.LU R22, [R1+0x4a8] ;  /* 0x0004a80001167983 */ /* 0x000f280000300800 */
[----:B------:R-:W4:Y:S04]  /*443a0*/  LDL.LU R23, [R1+0x4ac] ;  /* 0x0004ac0001177983 */ /* 0x000f280000300800 */
        /* <DEDUP_REMOVED lines=8> */
[----:B------:R-:W3:Y:S01]  /*44430*/  LDL.LU R27, [R1+0xb94] ;  /* 0x000b9400011b7983 */ /* 0x000ee20000300800 */
[----:B------:R-:W-:-:S03]  /*44440*/  IMAD R36, R61, 0x100, R51 ;  /* 0x000001003d247824 */ /* 0x000fc600078e0233 */
[----:B------:R-:W3:Y:S01]  /*44450*/  LDL.LU R43, [R1+0xb90] ;  /* 0x000b9000012b7983 */ /* 0x000ee20000300800 */
[----:B------:R-:W-:-:S03]  /*44460*/  IMAD R37, R0, 0x100, R60 ;  /* 0x0000010000257824 */ /* 0x000fc600078e023c */
        /* <DEDUP_REMOVED lines=18> */
[C---:B----4-:R-:W-:Y:S06]  /*44590*/  HMMA.16816.F32 R20, R32.reuse, R6, R20 ;  /* 0x000000062014723c */ /* 0x050fec0000001814 */
[----:B--2---:R-:W-:-:S15]  /*445a0*/  HMMA.16816.F32 R8, R32, R4, R8 ;  /* 0x000000042008723c */ /* 0x004fde0000001808 */
[----:B------:R-:W-:-:S02]  /*445b0*/  NOP ;  /* 0x0000000000007918 */ /* 0x000fc40000000000 */
[----:B------:R-:W-:Y:S04]  /*445c0*/  STL.64 [R1+0x480], R20 ;  /* 0x0004801401007387 */ /* 0x000fe80000100a00 */
[----:B------:R0:W-:Y:S01]  /*445d0*/  STL.64 [R1+0x488], R22 ;  /* 0x0004881601007387 */ /* 0x0001e20000100a00 */
[----:B------:R-:W-:Y:S03]  /*445e0*/  HMMA.16816.F32 R32, R32, R2, R16 ;  /* 0x000000022020723c */ /* 0x000fe60000001810 */
[----:B0-----:R-:W2:Y:S04]  /*445f0*/  LDL.LU.64 R22, [R1+0x3110] ;  /* 0x0031100001167983 */ /* 0x001ea80000300a00 */
[----:B------:R-:W2:Y:S04]  /*44600*/  LDL.LU.64 R20, [R1+0x3108] ;  /* 0x0031080001147983 */ /* 0x000ea80000300a00 */
[----:B------:R-:W-:Y:S04]  /*44610*/  STL.64 [R1+0x470], R8 ;  /* 0x0004700801007387 */ /* 0x000fe80000100a00 */
[----:B------:R0:W-:Y:S04]  /*44620*/  STL.64 [R1+0x478], R10 ;  /* 0x0004780a01007387 */ /* 0x0001e80000100a00 */
[----:B0-----:R-:W4:Y:S04]  /*44630*/  LDL.LU.64 R10, [R1+0x3100] ;  /* 0x00310000010a7983 */ /* 0x001f280000300a00 */
[----:B------:R-:W2:Y:S04]  /*44640*/  LDL.LU.64 R8, [R1+0x30f8] ;  /* 0x0030f80001087983 */ /* 0x000ea80000300a00 */
[----:B------:R-:W2:Y:S04]  /*44650*/  LDL.LU R18, [R1+0x30f0] ;  /* 0x0030f00001127983 */ /* 0x000ea80000300800 */
[----:B------:R-:W4:Y:S01]  /*44660*/  LDL.LU.64 R16, [R1+0x30e8] ;  /* 0x0030e80001107983 */ /* 0x000f220000300a00 */
[----:B------:R-:W-:-:S02]  /*44670*/  IMAD R38, R24, 0x100, R39 ;  /* 0x0000010018267824 */ /* 0x000fc400078e0227 */
[----:B---3--:R-:W-:Y:S01]  /*44680*/  IMAD R39, R26, 0x100, R25 ;  /* 0x000001001a277824 */ /* 0x008fe200078e0219 */
[----:B------:R-:W-:Y:S02]  /*44690*/  F2FP.F16.E5M2.UNPACK_B R36, R36 ;  /* 0x00000024ff24723e */ /* 0x000fe400020004ff */
[----:B------:R-:W-:Y:S02]  /*446a0*/  F2FP.F16.E5M2.UNPACK_B R37, R37 ;  /* 0x00000025ff25723e */ /* 0x000fe400020004ff */
[----:B------:R-:W-:Y:S02]  /*446b0*/  F2FP.F16.E5M2.UNPACK_B R38, R38 ;  /* 0x00000026ff26723e */ /* 0x000fe400020004ff */
[----:B------:R-:W-:Y:S01]  /*446c0*/  F2FP.F16.E5M2.UNPACK_B R39, R39 ;  /* 0x00000027ff27723e */ /* 0x000fe200020004ff */
[----:B------:R0:W-:Y:S04]  /*446d0*/  STL.64 [R1+0x420], R32 ;  /* 0x0004202001007387 */ /* 0x0001e80000100a00 */
[----:B------:R1:W-:Y:S04]  /*446e0*/  STL.64 [R1+0x428], R34 ;  /* 0x0004282201007387 */ /* 0x0003e80000100a00 */
[----:B0-----:R-:W3:Y:S04]  /*446f0*/  LDL.LU R32, [R1+0x400] ;  /* 0x0004000001207983 */ /* 0x001ee80000300800 */
[----:B------:R-:W3:Y:S04]  /*44700*/  LDL.LU R33, [R1+0x404] ;  /* 0x0004040001217983 */ /* 0x000ee80000300800 */
[----:B-1----:R-:W3:Y:S04]  /*44710*/  LDL.LU R34, [R1+0x408] ;  /* 0x0004080001227983 */ /* 0x002ee80000300800 */
[----:B------:R-:W3:Y:S01]  /*44720*/  LDL.LU R35, [R1+0x40c] ;  /* 0x00040c0001237983 */ /* 0x000ee20000300800 */
[----:B----4-:R-:W-:-:S15]  /*44730*/  HMMA.16816.F32 R12, R36, R16, R12 ;  /* 0x00000010240c723c */ /* 0x010fde000000180c */
[----:B------:R-:W-:-:S08]  /*44740*/  NOP ;  /* 0x0000000000007918 */ /* 0x000fd00000000000 */
[----:B------:R-:W-:Y:S04]  /*44750*/  STL.64 [R1+0x410], R12 ;  /* 0x0004100c01007387 */ /* 0x000fe80000100a00 */
[----:B------:R0:W-:Y:S04]  /*44760*/  STL.64 [R1+0x418], R14 ;  /* 0x0004180e01007387 */ /* 0x0001e80000100a00 */
[----:B0-----:R-:W3:Y:S04]  /*44770*/  LDL.LU.64 R14, [R1+0x30e0] ;  /* 0x0030e000010e7983 */ /* 0x001ee80000300a00 */
[----:B------:R-:W4:Y:S01]  /*44780*/  LDL.LU.64 R12, [R1+0x30d8] ;  /* 0x0030d800010c7983 */ /* 0x000f220000300a00 */
[C---:B---3--:R-:W-:Y:S06]  /*44790*/  HMMA.16816.F32 R32, R36.reuse, R14, R32 ;  /* 0x0000000e2420723c */ /* 0x048fec0000001820 */
[----:B------:R-:W-:Y:S01]  /*447a0*/  STL.64 [R1+0x30d0], R14 ;  /* 0x0030d00e01007387 */ /* 0x000fe20000100a00 */
[----:B----4-:R-:W-:-:S15]  /*447b0*/  HMMA.16816.F32 R28, R36, R12, R28 ;  /* 0x0000000c241c723c */ /* 0x010fde000000181c */
[----:B------:R-:W-:-:S01]  /*447c0*/  NOP ;  /* 0x0000000000007918 */ /* 0x000fc20000000000 */
[----:B------:R-:W-:Y:S04]  /*447d0*/  STL.64 [R1+0x3f0], R32 ;  /* 0x0003f02001007387 */ /* 0x000fe80000100a00 */
[----:B------:R-:W-:Y:S04]  /*447e0*/  STL.64 [R1+0x3f8], R34 ;  /* 0x0003f82201007387 */ /* 0x000fe80000100a00 */
[----:B------:R0:W-:Y:S02]  /*447f0*/  STL.64 [R1+0x30c8], R12 ;  /* 0x0030c80c01007387 */ /* 0x0001e40000100a00 */
[----:B0-----:R-:W-:Y:S02]  /*44800*/  HMMA.16816.F32 R12, R36, R10, R52 ;  /* 0x0000000a240c723c */ /* 0x001fe40000001834 */
[----:B------:R-:W-:Y:S04]  /*44810*/  STL.64 [R1+0x3e0], R28 ;  /* 0x0003e01c01007387 */ /* 0x000fe80000100a00 */
[----:B------:R-:W-:-:S15]  /*44820*/  STL.64 [R1+0x3e8], R30 ;  /* 0x0003e81e01007387 */ /* 0x000fde0000100a00 */
[----:B------:R-:W-:-:S02]  /*44830*/  NOP ;  /* 0x0000000000007918 */ /* 0x000fc40000000000 */
[----:B------:R-:W-:Y:S04]  /*44840*/  STL.64 [R1+0x3d0], R12 ;  /* 0x0003d00c01007387 */ /* 0x000fe80000100a00 */
[----:B------:R2:W-:Y:S02]  /*44850*/  STL.64 [R1+0x3d8], R14 ;  /* 0x0003d80e01007387 */ /* 0x0005e40000100a00 */
[----:B--2---:R-:W-:Y:S02]  /*44860*/  HMMA.16816.F32 R12, R36, R8, R20 ;  /* 0x00000008240c723c */ /* 0x004fe40000001814 */
[----:B------:R-:W-:Y:S04]  /*44870*/  STL.64 [R1+0x30b0], R10 ;  /* 0x0030b00a01007387 */ /* 0x000fe80000100a00 */
[----:B------:R-:W-:-:S15]  /*44880*/  STL.64 [R1+0x30a8], R8 ;  /* 0x0030a80801007387 */ /* 0x000fde0000100a00 */
[----:B------:R-:W-:-:S02]  /*44890*/  NOP ;  /* 0x0000000000007918 */ /* 0x000fc40000000000 */
[----:B------:R-:W-:Y:S04]  /*448a0*/  STL.64 [R1+0x3b0], R12 ;  /* 0x0003b00c01007387 */ /* 0x000fe80000100a00 */
[----:B------:R0:W-:Y:S02]  /*448b0*/  STL.64 [R1+0x3b8], R14 ;  /* 0x0003b80e01007387 */ /* 0x0001e40000100a00 */
[C---:B0-----:R-:W-:Y:S06]  /*448c0*/  HMMA.16816.F32 R12, R36.reuse, R6, R44 ;  /* 0x00000006240c723c */ /* 0x041fec000000182c */
[----:B------:R-:W-:-:S15]  /*448d0*/  HMMA.16816.F32 R8, R36, R4, R48 ;  /* 0x000000042408723c */ /* 0x000fde0000001830 */
[----:B------:R-:W-:-:S02]  /*448e0*/  NOP ;  /* 0x0000000000007918 */ /* 0x000fc40000000000 */
[----:B------:R-:W-:Y:S04]  /*448f0*/  STL.64 [R1+0x440], R12 ;  /* 0x0004400c01007387 */ /* 0x000fe80000100a00 */
[----:B------:R-:W-:Y:S04]  /*44900*/  STL.64 [R1+0x448], R14 ;  /* 0x0004480e01007387 */ /* 0x000fe80000100a00 */
[----:B------:R-:W-:Y:S04]  /*44910*/  STL.64 [R1+0x3088], R6 ;  /* 0x0030880601007387 */ /* 0x000fe80000100a00 */
[----:B------:R0:W-:Y:S02]  /*44920*/  STL.64 [R1+0x3080], R4 ;  /* 0x0030800401007387 */ /* 0x0001e40000100a00 */
[----:B0-----:R-:W-:Y:S02]  /*44930*/  HMMA.16816.F32 R4, R36, R2, R56 ;  /* 0x000000022404723c */ /* 0x001fe40000001838 */
[----:B------:R-:W-:Y:S01]  /*44940*/  STL.64 [R1+0x380], R8 ;  /* 0x0003800801007387 */ /* 0x000fe20000100a00 */
[----:B------:R-:W-:-:S03]  /*44950*/  IMAD R34, R61, 0x100, R40 ;  /* 0x000001003d227824 */ /* 0x000fc600078e0228 */
[----:B------:R-:W-:Y:S01]  /*44960*/  STL.64 [R1+0x388], R10 ;  /* 0x0003880a01007387 */ /* 0x000fe20000100a00 */
[----:B------:R-:W-:-:S03]  /*44970*/  IMAD R33, R41, 0x100, R42 ;  /* 0x0000010029217824 */ /* 0x000fc600078e022a */
[----:B------:R-:W2:Y:S01]  /*44980*/  LDL.LU R40, [R1+0x1a0] ;  /* 0x0001a00001287983 */ /* 0x000ea20000300800 */
[----:B------:R-:W-:-:S12]  /*44990*/  IMAD R32, R43, 0x100, R27 ;  /* 0x000001002b207824 */ /* 0x000fd800078e021b */
[----:B------:R0:W-:Y:S04]  /*449a0*/  STL.64 [R1+0x360], R4 ;  /* 0x0003600401007387 */ /* 0x0001e80000100a00 */
[----:B------:R1:W-:Y:S04]  /*449b0*/  STL.64 [R1+0x368], R6 ;  /* 0x0003680601007387 */ /* 0x0003e80000100a00 */
[----:B------:R-:W2:Y:S04]  /*449c0*/  LDL.LU R41, [R1+0x1a4] ;  /* 0x0001a40001297983 */ /* 0x000ea80000300800 */
[----:B------:R-:W3:Y:S04]  /*449d0*/  LDL.LU R42, [R1+0x1a8] ;  /* 0x0001a800012a7983 */ /* 0x000ee80000300800 */
[----:B------:R-:W3:Y:S04]  /*449e0*/  LDL.LU R43, [R1+0x1ac] ;  /* 0x0001ac00012b7983 */ /* 0x000ee80000300800 */
[----:B---3--:R-:W-:Y:S04]  /*449f0*/  STL.64 [R1+0x3060], R42 ;  /* 0x0030602a01007387 */ /* 0x008fe80000100a00 */
[----:B--2---:R-:W-:Y:S04]  /*44a00*/  STL.64 [R1+0x3058], R40 ;  /* 0x0030582801007387 */ /* 0x004fe80000100a00 */
[----:B------:R-:W2:Y:S04]  /*44a10*/  LDL.LU R20, [R1+0x1d0] ;  /* 0x0001d00001147983 */ /* 0x000ea80000300800 */
        /* <DEDUP_REMOVED lines=10> */
[----:B--2---:R2:W-:Y:S04]  /*44ac0*/  STL.64 [R1+0x3098], R52 ;  /* 0x0030983401007387 */ /* 0x0045e80000100a00 */
[----:B------:R-:W3:Y:S04]  /*44ad0*/  LDL.LU R28, [R1+0x2b0] ;  /* 0x0002b000011c7983 */ /* 0x000ee80000300800 */
[----:B------:R-:W3:Y:S04]  /*44ae0*/  LDL.LU R29, [R1+0x2b4] ;  /* 0x0002b400011d7983 */ /* 0x000ee80000300800 */
[----:B------:R-:W4:Y:S04]  /*44af0*/  LDL.LU R30, [R1+0x2b8] ;  /* 0x0002b800011e7983 */ /* 0x000f280000300800 */
[----:B------:R-:W4:Y:S04]  /*44b00*/  LDL.LU R31, [R1+0x2bc] ;  /* 0x0002bc00011f7983 */ /* 0x000f280000300800 */
[----:B----4-:R-:W-:Y:S04]  /*44b10*/  STL.64 [R1+0x30c0], R30 ;  /* 0x0030c01e01007387 */ /* 0x010fe80000100a00 */
[----:B---3--:R3:W-:Y:S04]  /*44b20*/  STL.64 [R1+0x30b8], R28 ;  /* 0x0030b81c01007387 */ /* 0x0087e80000100a00 */
[----:B0-----:R-:W4:Y:S04]  /*44b30*/  LDL.LU R4, [R1+0x300] ;  /* 0x0003000001047983 */ /* 0x001f280000300800 */
[----:B------:R-:W4:Y:S04]  /*44b40*/  LDL.LU R5, [R1+0x304] ;  /* 0x0003040001057983 */ /* 0x000f280000300800 */
[----:B-1----:R-:W4:Y:S04]  /*44b50*/  LDL.LU R6, [R1+0x308] ;  /* 0x0003080001067983 */ /* 0x002f280000300800 */
[----:B------:R-:W4:Y:S04]  /*44b60*/  LDL.LU R7, [R1+0x30c] ;  /* 0x00030c0001077983 */ /* 0x000f280000300800 */
[----:B--2---:R-:W2:Y:S04]  /*44b70*/  LDL.LU R52, [R1+0x310] ;  /* 0x0003100001347983 */ /* 0x004ea80000300800 */
[----:B------:R-:W2:Y:S04]  /*44b80*/  LDL.LU R53, [R1+0x314] ;  /* 0x0003140001357983 */ /* 0x000ea80000300800 */
[----:B------:R-:W2:Y:S04]  /*44b90*/  LDL.LU R54, [R1+0x318] ;  /* 0x0003180001367983 */ /* 0x000ea80000300800 */
[----:B------:R-:W2:Y:S04]  /*44ba0*/  LDL.LU R55, [R1+0x31c] ;  /* 0x00031c0001377983 */ /* 0x000ea80000300800 */
[----:B------:R-:W4:Y:S04]  /*44bb0*/  LDL.LU R8, [R1+0x320] ;  /* 0x0003200001087983 */ /* 0x000f280000300800 */
[----:B------:R-:W4:Y:S04]  /*44bc0*/  LDL.LU R9, [R1+0x324] ;  /* 0x0003240001097983 */ /* 0x000f280000300800 */
[----:B------:R-:W4:Y:S04]  /*44bd0*/  LDL.LU R10, [R1+0x328] ;  /* 0x00032800010a7983 */ /* 0x000f280000300800 */
[----:B------:R-:W4:Y:S04]  /*44be0*/  LDL.LU R11, [R1+0x32c] ;  /* 0x00032c00010b7983 */ /* 0x000f280000300800 */
[----:B---3--:R-:W3:Y:S04]  /*44bf0*/  LDL.LU R28, [R1+0x340] ;  /* 0x00034000011c7983 */ /* 0x008ee80000300800 */
[----:B------:R-:W3:Y:S04]  /*44c00*/  LDL.LU R29, [R1+0x344] ;  /* 0x00034400011d7983 */ /* 0x000ee80000300800 */
[----:B------:R-:W3:Y:S04]  /*44c10*/  LDL.LU R30, [R1+0x348] ;  /* 0x00034800011e7983 */ /* 0x000ee80000300800 */
[----:B------:R-:W3:Y:S04]  /*44c20*/  LDL.LU R31, [R1+0x34c] ;  /* 0x00034c00011f7983 */ /* 0x000ee80000300800 */
[----:B------:R-:W2:Y:S04]  /*44c30*/  LDL.LU R12, [R1+0x350] ;  /* 0x00035000010c7983 */ /* 0x000ea80000300800 */
[----:B------:R-:W2:Y:S04]  /*44c40*/  LDL.LU R13, [R1+0x354] ;  /* 0x00035400010d7983 */ /* 0x000ea80000300800 */
[----:B------:R-:W2:Y:S04]  /*44c50*/  LDL.LU R14, [R1+0x358] ;  /* 0x00035800010e7983 */ /* 0x000ea80000300800 */
[----:B------:R-:W2:Y:S01]  /*44c60*/  LDL.LU R15, [R1+0x35c] ;  /* 0x00035c00010f7983 */ /* 0x000ea20000300800 */
[----:B------:R-:W-:Y:S01]  /*44c70*/  IMAD R35, R0, 0x100, R60 ;  /* 0x0000010000237824 */ /* 0x000fe200078e023c */
[----:B------:R-:W-:-:S02]  /*44c80*/  F2FP.F16.E5M2.UNPACK_B R32, R32 ;  /* 0x00000020ff20723e */ /* 0x000fc400020004ff */
[----:B------:R-:W4:Y:S01]  /*44c90*/  LDL.LU R19, [R1+0xbb4] ;  /* 0x000bb40001137983 */ /* 0x000f220000300800 */
[----:B------:R-:W-:Y:S02]  /*44ca0*/  F2FP.F16.E5M2.UNPACK_B R33, R33 ;  /* 0x00000021ff21723e */ /* 0x000fe400020004ff */
[----:B------:R-:W-:Y:S01]  /*44cb0*/  F2FP.F16.E5M2.UNPACK_B R34, R34 ;  /* 0x00000022ff22723e */ /* 0x000fe200020004ff */
        /* <DEDUP_REMOVED lines=32> */
[----:B--2---:R-:W-:-:S15]  /*44ec0*/  HMMA.16816.F32 R12, R32, R16, R12 ;  /* 0x00000010200c723c */ /* 0x004fde000000180c */
[----:B------:R-:W-:-:S08]  /*44ed0*/  NOP ;  /* 0x0000000000007918 */ /* 0x000fd00000000000 */
[----:B------:R-:W-:Y:S04]  /*44ee0*/  STL.64 [R1+0x350], R12 ;  /* 0x0003500c01007387 */ /* 0x000fe80000100a00 */
[----:B------:R0:W-:Y:S04]  /*44ef0*/  STL.64 [R1+0x358], R14 ;  /* 0x0003580e01007387 */ /* 0x0001e80000100a00 */
[----:B0-----:R-:W3:Y:S04]  /*44f00*/  LDL.LU.64 R14, [R1+0x30d0] ;  /* 0x0030d000010e7983 */ /* 0x001ee80000300a00 */
[----:B------:R-:W4:Y:S01]  /*44f10*/  LDL.LU.64 R12, [R1+0x30c8] ;  /* 0x0030c800010c7983 */ /* 0x000f220000300a00 */
[C---:B---3--:R-:W-:Y:S06]  /*44f20*/  HMMA.16816.F32 R28, R32.reuse, R14, R28 ;  /* 0x0000000e201c723c */ /* 0x048fec000000181c */
[----:B----4-:R-:W-:-:S15]  /*44f30*/  HMMA.16816.F32 R8, R32, R12, R8 ;  /* 0x0000000c2008723c */ /* 0x010fde0000001808 */
        /* <DEDUP_REMOVED lines=8> */
[----:B------:R-:W4:Y:S01]  /*44fc0*/  LDL.LU.64 R8, [R1+0x30a8] ;  /* 0x0030a80001087983 */ /* 0x000f220000300a00 */
[----:B------:R-:W-:-:S02]  /*44fd0*/  IMAD R36, R36, 0x100, R19 ;  /* 0x0000010024247824 */ /* 0x000fc400078e0213 */
[----:B------:R-:W-:Y:S01]  /*44fe0*/  IMAD R37, R37, 0x100, R60 ;  /* 0x0000010025257824 */ /* 0x000fe200078e023c */
[C---:B---3--:R-:W-:Y:S06]  /*44ff0*/  HMMA.16816.F32 R52, R32.reuse, R10, R52 ;  /* 0x0000000a2034723c */ /* 0x048fec0000001834 */
[----:B----4-:R-:W-:-:S15]  /*45000*/  HMMA.16816.F32 R4, R32, R8, R4 ;  /* 0x000000082004723c */ /* 0x010fde0000001804 */
[----:B------:R-:W-:-:S02]  /*45010*/  NOP ;  /* 0x0000000000007918 */ /* 0x000fc40000000000 */
[----:B------:R-:W-:Y:S04]  /*45020*/  STL.64 [R1+0x2d0], R52 ;  /* 0x0002d03401007387 */ /* 0x000fe80000100a00 */
[----:B------:R0:W-:Y:S04]  /*45030*/  STL.64 [R1+0x2d8], R54 ;  /* 0x0002d83601007387 */ /* 0x0001e80000100a00 */
[----:B0-----:R-:W3:Y:S04]  /*45040*/  LDL.LU.64 R54, [R1+0x30a0] ;  /* 0x0030a00001367983 */ /* 0x001ee80000300a00 */
[----:B------:R-:W3:Y:S04]  /*45050*/  LDL.LU.64 R52, [R1+0x3098] ;  /* 0x0030980001347983 */ /* 0x000ee80000300a00 */
[----:B------:R-:W4:Y:S04]  /*45060*/  LDL.LU R19, [R1+0x3094] ;  /* 0x0030940001137983 */ /* 0x000f280000300800 */
[----:B------:R-:W4:Y:S04]  /*45070*/  LDL.LU R60, [R1+0x3090] ;  /* 0x00309000013c7983 */ /* 0x000f280000300800 */
[----:B------:R-:W-:Y:S04]  /*45080*/  STL.64 [R1+0x2a0], R4 ;  /* 0x0002a00401007387 */ /* 0x000fe80000100a00 */
[----:B------:R0:W-:Y:S04]  /*45090*/  STL.64 [R1+0x2a8], R6 ;  /* 0x0002a80601007387 */ /* 0x0001e80000100a00 */
[----:B0-----:R-:W2:Y:S04]  /*450a0*/  LDL.LU.64 R6, [R1+0x3088] ;  /* 0x0030880001067983 */ /* 0x001ea80000300a00 */
[----:B------:R-:W3:Y:S01]  /*450b0*/  LDL.LU.64 R4, [R1+0x3080] ;  /* 0x0030800001047983 */ /* 0x000ee20000300a00 */
[----:B------:R-:W-:-:S02]  /*450c0*/  IMAD R38, R38, 0x100, R61 ;  /* 0x0000010026267824 */ /* 0x000fc400078e023d */
[----:B------:R-:W-:Y:S01]  /*450d0*/  IMAD R39, R39, 0x100, R0 ;  /* 0x0000010027277824 */ /* 0x000fe200078e0200 */
        /* <DEDUP_REMOVED lines=12> */
[----:B------:R-:W3:Y:S01]  /*451a0*/  LDL.LU.64 R40, [R1+0x3058] ;  /* 0x0030580001287983 */ /* 0x000ee20000300a00 */
[----:B------:R-:W-:-:S02]  /*451b0*/  F2FP.F16.E5M2.UNPACK_B R36, R36 ;  /* 0x00000024ff24723e */ /* 0x000fc400020004ff */
[----:B------:R-:W-:Y:S02]  /*451c0*/  F2FP.F16.E5M2.UNPACK_B R37, R37 ;  /* 0x00000025ff25723e */ /* 0x000fe400020004ff */
[----:B------:R-:W-:Y:S02]  /*451d0*/  F2FP.F16.E5M2.UNPACK_B R38, R38 ;  /* 0x00000026ff26723e */ /* 0x000fe400020004ff */
[----:B------:R-:W-:Y:S01]  /*451e0*/  F2FP.F16.E5M2.UNPACK_B R39, R39 ;  /* 0x00000027ff27723e */ /* 0x000fe200020004ff */
[----:B------:R-:W-:Y:S06]  /*451f0*/  HMMA.16816.F32 R32, R32, R2, R28 ;  /* 0x000000022020723c */ /* 0x000fec000000181c */
[C---:B------:R-:W-:Y:S06]  /*45200*/  HMMA.16816.F32 R28, R36.reuse, R16, R52 ;  /* 0x00000010241c723c */ /* 0x040fec0000001834 */
[----:B------:R-:W-:Y:S01]  /*45210*/  HMMA.16816.F32 R24, R36, R14, R24 ;  /* 0x0000000e2418723c */ /* 0x000fe20000001818 */
[----:B----4-:R-:W-:Y:S10]  /*45220*/  STL.64 [R1+0x3030], R18 ;  /* 0x0030301201007387 */ /* 0x010ff40000100a00 */
[----:B------:R0:W-:Y:S04]  /*45230*/  STL.64 [R1+0x270], R32 ;  /* 0x0002702001007387 */ /* 0x0001e80000100a00 */
[----:B------:R-:W-:Y:S04]  /*45240*/  STL.64 [R1+0x278], R34 ;  /* 0x0002782201007387 */ /* 0x000fe80000100a00 */
[----:B------:R2:W-:Y:S04]  /*45250*/  STL.64 [R1+0x3028], R16 ;  /* 0x0030281001007387 */ /* 0x0005e80000100a00 */
[----:B------:R-:W-:Y:S04]  /*45260*/  STL.64 [R1+0x260], R28 ;  /* 0x0002601c01007387 */ /* 0x000fe80000100a00 */
[----:B------:R-:W-:Y:S04]  /*45270*/  STL.64 [R1+0x268], R30 ;  /* 0x0002681e01007387 */ /* 0x000fe80000100a00 */
[----:B------:R-:W-:Y:S04]  /*45280*/  STL.64 [R1+0x3040], R14 ;  /* 0x0030400e01007387 */ /* 0x000fe80000100a00 */
[----:B------:R-:W-:Y:S04]  /*45290*/  STL.64 [R1+0x250], R24 ;  /* 0x0002501801007387 */ /* 0x000fe80000100a00 */
[----:B------:R-:W-:Y:S04]  /*452a0*/  STL.64 [R1+0x258], R26 ;  /* 0x0002581a01007387 */ /* 0x000fe80000100a00 */
[----:B------:R3:W-:Y:S01]  /*452b0*/  STL.64 [R1+0x3038], R12 ;  /* 0x0030380c01007387 */ /* 0x0007e20000100a00 */
[----:B0-----:R-:W-:-:S02]  /*452c0*/  IMAD R32, R45, 0x100, R44 ;  /* 0x000001002d207824 */ /* 0x001fc400078e022c */
[----:B------:R-:W-:Y:S01]  /*452d0*/  IMAD R33, R47, 0x100, R46 ;  /* 0x000001002f217824 */ /* 0x000fe200078e022e */
[C---:B--2---:R-:W-:Y:S06]  /*452e0*/  HMMA.16816.F32 R16, R36.reuse, R12, R20 ;  /* 0x0000000c2410723c */ /* 0x044fec0000001814 */
[----:B---3--:R-:W-:-:S15]  /*452f0*/  HMMA.16816.F32 R12, R36, R10, R40 ;  /* 0x0000000a240c723c */ /* 0x008fde0000001828 */
[----:B------:R-:W-:-:S02]  /*45300*/  NOP ;  /* 0x0000000000007918 */ /* 0x000fc40000000000 */
[----:B------:R-:W-:Y:S04]  /*45310*/  STL.64 [R1+0x240], R16 ;  /* 0x0002401001007387 */ /* 0x000fe80000100a00 */
[----:B------:R-:W-:Y:S04]  /*45320*/  STL.64 [R1+0x248], R18 ;  /* 0x0002481201007387 */ /* 0x000fe80000100a00 */
        /* <DEDUP_REMOVED lines=44> */
[----:B------:R-:W-:-:S03]  /*455f0*/  IMAD R34, R57, 0x100, R56 ;  /* 0x0000010039227824 */ /* 0x000fc600078e0238 */
[----:B------:R-:W3:Y:S04]  /*45600*/  LDL.LU R48, [R1+0xc04] ;  /* 0x000c040001307983 */ /* 0x000ee80000300800 */
[----:B------:R-:W3:Y:S01]  /*45610*/  LDL.LU R49, [R1+0xc00] ;  /* 0x000c000001317983 */ /* 0x000ee20000300800 */
[----:B------:R-:W-:-:S03]  /*45620*/  IMAD R35, R59, 0x100, R58 ;  /* 0x000001003b237824 */ /* 0x000fc600078e023a */
[----:B------:R-:W3:Y:S04]  /*45630*/  LDL.LU R50, [R1+0xc0c] ;  /* 0x000c0c0001327983 */ /* 0x000ee80000300800 */
[----:B------:R-:W3:Y:S04]  /*45640*/  LDL.LU R51, [R1+0xc08] ;  /* 0x000c080001337983 */ /* 0x000ee80000300800 */
[----:B------:R-:W3:Y:S04]  /*45650*/  LDL.LU R56, [R1+0xd0] ;  /* 0x0000d00001387983 */ /* 0x000ee80000300800 */
[----:B------:R-:W3:Y:S04]  /*45660*/  LDL.LU R57, [R1+0xd4] ;  /* 0x0000d40001397983 */ /* 0x000ee80000300800 */
[----:B------:R-:W3:Y:S01]  /*45670*/  LDL.LU R58, [R1+0xd8] ;  /* 0x0000d800013a7983 */ /* 0x000ee20000300800 */
[C---:B----4-:R-:W-:Y:S06]  /*45680*/  HMMA.16816.F32 R12, R36.reuse, R4, R12 ;  /* 0x00000004240c723c */ /* 0x050fec000000180c */
[C---:B--2---:R-:W-:Y:S06]  /*45690*/  HMMA.16816.F32 R8, R36.reuse, R6, R8 ;  /* 0x000000062408723c */ /* 0x044fec0000001808 */
[----:B---3--:R-:W-:-:S15]  /*456a0*/  HMMA.16816.F32 R36, R36, R2, R16 ;  /* 0x000000022424723c */ /* 0x008fde0000001810 */
[----:B------:R-:W-:-:S02]  /*456b0*/  NOP ;  /* 0x0000000000007918 */ /* 0x000fc40000000000 */
[----:B------:R-:W-:Y:S04]  /*456c0*/  STL.64 [R1+0x210], R8 ;  /* 0x0002100801007387 */ /* 0x000fe80000100a00 */
[----:B------:R0:W-:Y:S04]  /*456d0*/  STL.64 [R1+0x218], R10 ;  /* 0x0002180a01007387 */ /* 0x0001e80000100a00 */
[----:B0-----:R-:W2:Y:S04]  /*456e0*/  LDL.LU.64 R10, [R1+0x3050] ;  /* 0x00305000010a7983 */ /* 0x001ea80000300a00 */
[----:B------:R-:W3:Y:S04]  /*456f0*/  LDL.LU.64 R8, [R1+0x3048] ;  /* 0x0030480001087983 */ /* 0x000ee80000300a00 */
[----:B------:R-:W-:Y:S04]  /*45700*/  STL.64 [R1+0x1f0], R12 ;  /* 0x0001f00c01007387 */ /* 0x000fe80000100a00 */
[----:B------:R0:W-:Y:S04]  /*45710*/  STL.64 [R1+0x1f8], R14 ;  /* 0x0001f80e01007387 */ /* 0x0001e80000100a00 */
[----:B0-----:R-:W4:Y:S04]  /*45720*/  LDL.LU.64 R14, [R1+0x3040] ;  /* 0x00304000010e7983 */ /* 0x001f280000300a00 */
[----:B------:R-:W2:Y:S04]  /*45730*/  LDL.LU.64 R12, [R1+0x3038] ;  /* 0x00303800010c7983 */ /* 0x000ea80000300a00 */
[----:B------:R-:W3:Y:S04]  /*45740*/  LDL.LU.64 R18, [R1+0x3030] ;  /* 0x0030300001127983 */ /* 0x000ee80000300a00 */
[----:B------:R-:W4:Y:S01]  /*45750*/  LDL.LU.64 R16, [R1+0x3028] ;  /* 0x0030280001107983 */ /* 0x000f220000300a00 */
[----:B------:R-:W-:-:S02]  /*45760*/  F2FP.F16.E5M2.UNPACK_B R32, R32 ;  /* 0x00000020ff20723e */ /* 0x000fc400020004ff */
[----:B------:R-:W-:Y:S02]  /*45770*/  F2FP.F16.E5M2.UNPACK_B R33, R33 ;  /* 0x00000021ff21723e */ /* 0x000fe400020004ff */
[----:B------:R-:W-:Y:S02]  /*45780*/  F2FP.F16.E5M2.UNPACK_B R34, R34 ;  /* 0x00000022ff22723e */ /* 0x000fe400020004ff */
[----:B------:R-:W-:Y:S01]  /*45790*/  F2FP.F16.E5M2.UNPACK_B R35, R35 ;  /* 0x00000023ff23723e */ /* 0x000fe200020004ff */
[----:B------:R-:W-:Y:S02]  /*457a0*/  IMAD.MOV.U32 R59, RZ, RZ, R0 ;  /* 0x000000ffff3b7224 */ /* 0x000fe400078e0000 */
[----:B------:R-:W-:Y:S01]  /*457b0*/  IMAD.MOV.U32 R0, RZ, RZ, R39 ;  /* 0x000000ffff007224 */ /* 0x000fe200078e0027 */
[----:B------:R-:W-:Y:S04]  /*457c0*/  STL.64 [R1+0x1e0], R36 ;  /* 0x0001e02401007387 */ /* 0x000fe80000100a00 */
[----:B------:R-:W-:Y:S04]  /*457d0*/  STL [R1+0x1e8], R38 ;  /* 0x0001e82601007387 */ /* 0x000fe80000100800 */
[----:B------:R-:W-:Y:S01]  /*457e0*/  STL [R1+0x2e48], R0 ;  /* 0x002e480001007387 */ /* 0x000fe20000100800 */
[----:B----4-:R-:W-:Y:S03]  /*457f0*/  HMMA.16816.F32 R28, R32, R16, R28 ;  /* 0x00000010201c723c */ /* 0x010fe6000000181c */
[----:B---3--:R-:W-:Y:S04]  /*45800*/  STL.64 [R1+0x3010], R18 ;  /* 0x0030101201007387 */ /* 0x008fe80000100a00 */
[----:B------:R2:W-:-:S15]  /*45810*/  STL.64 [R1+0x3008], R16 ;  /* 0x0030081001007387 */ /* 0x0005de0000100a00 */
[----:B------:R-:W-:-:S01]  /*45820*/  NOP ;  /* 0x0000000000007918 */ /* 0x000fc20000000000 */
[----:B------:R-:W-:Y:S04]  /*45830*/  STL.64 [R1+0x1d0], R28 ;  /* 0x0001d01c01007387 */ /* 0x000fe80000100a00 */
[----:B------:R0:W-:Y:S01]  /*45840*/  STL.64 [R1+0x1d8], R30 ;  /* 0x0001d81e01007387 */ /* 0x0001e20000100a00 */
[C---:B--2---:R-:W-:Y:S06]  /*45850*/  HMMA.16816.F32 R16, R32.reuse, R12, R24 ;  /* 0x0000000c2010723c */ /* 0x044fec0000001818 */
[----:B0-----:R-:W-:-:S15]  /*45860*/  HMMA.16816.F32 R28, R32, R14, R52 ;  /* 0x0000000e201c723c */ /* 0x001fde0000001834 */
[----:B------:R-:W-:-:S09]  /*45870*/  NOP ;  /* 0x0000000000007918 */ /* 0x000fd20000000000 */
[----:B------:R-:W-:Y:S01]  /*45880*/  IMAD.MOV.U32 R0, RZ, RZ, R31 ;  /* 0x000000ffff007224 */ /* 0x000fe200078e001f */
[----:B------:R-:W-:Y:S04]  /*45890*/  STL.64 [R1+0x1b0], R28 ;  /* 0x0001b01c01007387 */ /* 0x000fe80000100a00 */
[----:B------:R-:W-:Y:S04]  /*458a0*/  STL [R1+0x1b8], R30 ;  /* 0x0001b81e01007387 */ /* 0x000fe80000100800 */
[----:B------:R-:W-:Y:S04]  /*458b0*/  STL [R1+0x2e4c], R0 ;  /* 0x002e4c0001007387 */ /* 0x000fe80000100800 */
[----:B------:R-:W-:Y:S04]  /*458c0*/  STL.64 [R1+0x3000], R14 ;  /* 0x0030000e01007387 */ /* 0x000fe80000100a00 */
[----:B------:R-:W-:Y:S04]  /*458d0*/  STL.64 [R1+0x2ff8], R12 ;  /* 0x002ff80c01007387 */ /* 0x000fe80000100a00 */
[----:B------:R-:W-:Y:S04]  /*458e0*/  STL.64 [R1+0x1a0], R16 ;  /* 0x0001a01001007387 */ /* 0x000fe80000100a00 */
[----:B------:R0:W-:Y:S02]  /*458f0*/  STL.64 [R1+0x1a8], R18 ;  /* 0x0001a81201007387 */ /* 0x0001e40000100a00 */
[C---:B0-----:R-:W-:Y:S06]  /*45900*/  HMMA.16816.F32 R16, R32.reuse, R10, R20 ;  /* 0x0000000a2010723c */ /* 0x041fec0000001814 */
[----:B------:R-:W-:-:S15]  /*45910*/  HMMA.16816.F32 R12, R32, R8, R44 ;  /* 0x00000008200c723c */ /* 0x000fde000000182c */
[----:B------:R-:W-:-:S03]  /*45920*/  NOP ;  /* 0x0000000000007918 */ /* 0x000fc60000000000 */
[----:B------:R-:W-:Y:S01]  /*45930*/  IMAD.MOV.U32 R0, RZ, RZ, R19 ;  /* 0x000000ffff007224 */ /* 0x000fe200078e0013 */
[----:B------:R-:W-:Y:S04]  /*45940*/  STL.64 [R1+0x190], R16 ;  /* 0x0001901001007387 */ /* 0x000fe80000100a00 */
[----:B------:R-:W-:Y:S04]  /*45950*/  STL [R1+0x198], R18 ;  /* 0x0001981201007387 */ /* 0x000fe80000100800 */
[----:B------:R-:W-:Y:S04]  /*45960*/  STL [R1+0x2e50], R0 ;  /* 0x002e500001007387 */ /* 0x000fe80000100800 */
[----:B------:R-:W-:Y:S04]  /*45970*/  STL.64 [R1+0x3020], R10 ;  /* 0x0030200a01007387 */ /* 0x000fe80000100a00 */
[----:B------:R0:W-:Y:S02]  /*45980*/  STL.64 [R1+0x3018], R8 ;  /* 0x0030180801007387 */ /* 0x0001e40000100a00 */
[----:B0-----:R-:W-:Y:S02]  /*45990*/  HMMA.16816.F32 R8, R32, R6, R56 ;  /* 0x000000062008723c */ /* 0x001fe40000001838 */
[----:B------:R-:W-:Y:S04]  /*459a0*/  STL.64 [R1+0x180], R12 ;  /* 0x0001800c01007387 */ /* 0x000fe80000100a00 */
[----:B------:R-:W-:Y:S04]  /*459b0*/  STL.64 [R1+0x188], R14 ;  /* 0x0001880e01007387 */ /* 0x000fe80000100a00 */
[----:B------:R-:W2:-:S13]  /*459c0*/  LDL.LU R56, [R1+0x20] ;  /* 0x0000200001387983 */ /* 0x000e9a0000300800 */
[----:B------:R0:W-:Y:S04]  /*459d0*/  STL.64 [R1+0x170], R8 ;  /* 0x0001700801007387 */ /* 0x0001e80000100a00 */
[----:B------:R1:W-:Y:S04]  /*459e0*/  STL.64 [R1+0x178], R10 ;  /* 0x0001780a01007387 */ /* 0x0003e80000100a00 */
[----:B------:R-:W2:Y:S04]  /*459f0*/  LDL.LU R57, [R1+0x24] ;  /* 0x0000240001397983 */ /* 0x000ea80000300800 */
[----:B------:R-:W2:Y:S04]  /*45a00*/  LDL.LU R58, [R1+0x28] ;  /* 0x00002800013a7983 */ /* 0x000ea80000300800 */
[----:B------:R-:W2:Y:S04]  /*45a10*/  LDL.LU R59, [R1+0x2c] ;  /* 0x00002c00013b7983 */ /* 0x000ea80000300800 */
[----:B------:R-:W3:Y:S04]  /*45a20*/  LDL.LU R20, [R1] ;  /* 0x0000000001147983 */ /* 0x000ee80000300800 */
        /* <DEDUP_REMOVED lines=43> */
[----:B------:R-:W-:Y:S01]  /*45ce0*/  STL.64 [R1+0x160], R8 ;  /* 0x0001600801007387 */ /* 0x000fe20000100a00 */
[----:B------:R-:W-:-:S03]  /*45cf0*/  IMAD.MOV.U32 R0, RZ, RZ, R10 ;  /* 0x000000ffff007224 */ /* 0x000fc600078e000a */
[----:B------:R0:W-:Y:S04]  /*45d00*/  STL [R1+0x16c], R11 ;  /* 0x00016c0b01007387 */ /* 0x0001e80000100800 */
[----:B0-----:R-:W2:Y:S04]  /*45d10*/  LDL.LU.64 R10, [R1+0x3020] ;  /* 0x00302000010a7983 */ /* 0x001ea80000300a00 */
[----:B------:R-:W4:Y:S04]  /*45d20*/  LDL.LU.64 R8, [R1+0x3018] ;  /* 0x0030180001087983 */ /* 0x000f280000300a00 */
[----:B------:R-:W-:Y:S04]  /*45d30*/  STL [R1+0x2e54], R0 ;  /* 0x002e540001007387 */ /* 0x000fe80000100800 */
[----:B------:R-:W4:Y:S04]  /*45d40*/  LDL.LU.64 R18, [R1+0x3010] ;  /* 0x0030100001127983 */ /* 0x000f280000300a00 */
[----:B------:R-:W3:Y:S01]  /*45d50*/  LDL.LU.64 R16, [R1+0x3008] ;  /* 0x0030080001107983 */ /* 0x000ee20000300a00 */
[----:B------:R-:W-:Y:S01]  /*45d60*/  IMAD R39, R51, 0x100, R50 ;  /* 0x0000010033277824 */ /* 0x000fe200078e0232 */
[----:B------:R-:W-:-:S02]  /*45d70*/  F2FP.F16.E5M2.UNPACK_B R36, R36 ;  /* 0x00000024ff24723e */ /* 0x000fc400020004ff */
[----:B------:R-:W-:Y:S02]  /*45d80*/  F2FP.F16.E5M2.UNPACK_B R37, R37 ;  /* 0x00000025ff25723e */ /* 0x000fe400020004ff */
[----:B------:R-:W-:Y:S02]  /*45d90*/  F2FP.F16.E5M2.UNPACK_B R38, R38 ;  /* 0x00000026ff26723e */ /* 0x000fe400020004ff */
[----:B------:R-:W-:Y:S01]  /*45da0*/  F2FP.F16.E5M2.UNPACK_B R39, R39 ;  /* 0x00000027ff27723e */ /* 0x000fe200020004ff */
[----:B------:R0:W-:Y:S04]  /*45db0*/  STL.64 [R1+0x150], R32 ;  /* 0x0001502001007387 */ /* 0x0001e80000100a00 */
[----:B------:R1:W-:Y:S04]  /*45dc0*/  STL.64 [R1+0x158], R34 ;  /* 0x0001582201007387 */ /* 0x0003e80000100a00 */
[----:B0-----:R-:W4:Y:S04]  /*45dd0*/  LDL.LU R32, [R1+0xc10] ;  /* 0x000c100001207983 */ /* 0x001f280000300800 */
[----:B------:R-:W4:Y:S04]  /*45de0*/  LDL.LU R33, [R1+0xc18] ;  /* 0x000c180001217983 */ /* 0x000f280000300800 */
[----:B-1----:R-:W4:Y:S04]  /*45df0*/  LDL.LU R34, [R1+0xc20] ;  /* 0x000c200001227983 */ /* 0x002f280000300800 */
[----:B------:R-:W4:Y:S01]  /*45e00*/  LDL.LU R35, [R1+0xc28] ;  /* 0x000c280001237983 */ /* 0x000f220000300800 */
[----:B---3--:R-:W-:-:S15]  /*45e10*/  HMMA.16816.F32 R12, R36, R16, R12 ;  /* 0x00000010240c723c */ /* 0x008fde000000180c */
[----:B------:R-:W-:-:S08]  /*45e20*/  NOP ;  /* 0x0000000000007918 */ /* 0x000fd00000000000 */
[----:B------:R-:W-:Y:S04]  /*45e30*/  STL [R1+0x130], R12 ;  /* 0x0001300c01007387 */ /* 0x000fe80000100800 */
[----:B------:R0:W-:Y:S01]  /*45e40*/  STL.64 [R1+0x138], R14 ;  /* 0x0001380e01007387 */ /* 0x0001e20000100a00 */
[----:B------:R-:W-:-:S03]  /*45e50*/  IMAD.MOV.U32 R0, RZ, RZ, R13 ;  /* 0x000000ffff007224 */ /* 0x000fc600078e000d */
[----:B0-----:R-:W3:Y:S04]  /*45e60*/  LDL.LU.64 R14, [R1+0x3000] ;  /* 0x00300000010e7983 */ /* 0x001ee80000300a00 */
[----:B------:R-:W3:Y:S01]  /*45e70*/  LDL.LU.64 R12, [R1+0x2ff8] ;  /* 0x002ff800010c7983 */ /* 0x000ee20000300a00 */
[----:B--2---:R-:W-:Y:S01]  /*45e80*/  HMMA.16816.F32 R24, R36, R10, R24 ;  /* 0x0000000a2418723c */ /* 0x004fe20000001818 */
[----:B------:R-:W-:Y:S02]  /*45e90*/  IMAD.MOV.U32 R51, RZ, RZ, R60 ;  /* 0x000000ffff337224 */ /* 0x000fe400078e003c */
[----:B------:R-:W-:-:S03]  /*45ea0*/  IMAD.MOV.U32 R50, RZ, RZ, R61 ;  /* 0x000000ffff327224 */ /* 0x000fc600078e003d */
[C---:B----4-:R-:W-:Y:S01]  /*45eb0*/  HMMA.16816.F32 R20, R36.reuse, R8, R20 ;  /* 0x000000082414723c */ /* 0x050fe20000001814 */
[----:B------:R0:W-:Y:S05]  /*45ec0*/  STL [R1+0x2e58], R0 ;  /* 0x002e580001007387 */ /* 0x0001ea0000100800 */
[C---:B------:R-:W-:Y:S06]  /*45ed0*/  HMMA.16816.F32 R44, R36.reuse, R6, R44 ;  /* 0x00000006242c723c */ /* 0x040fec000000182c */
[----:B------:R-:W-:Y:S01]  /*45ee0*/  HMMA.16816.F32 R48, R36, R4, R48 ;  /* 0x000000042430723c */ /* 0x000fe20000001830 */
[----:B------:R-:W-:-:S02]  /*45ef0*/  IMAD R32, R32, 0x100, R40 ;  /* 0x0000010020207824 */ /* 0x000fc400078e0228 */
[----:B------:R-:W-:Y:S02]  /*45f00*/  IMAD R33, R33, 0x100, R41 ;  /* 0x0000010021217824 */ /* 0x000fe400078e0229 */
[----:B------:R-:W-:Y:S02]  /*45f10*/  IMAD R34, R34, 0x100, R42 ;  /* 0x0000010022227824 */ /* 0x000fe400078e022a */
[----:B------:R-:W-:Y:S01]  /*45f20*/  IMAD R35, R35, 0x100, R43 ;  /* 0x0000010023237824 */ /* 0x000fe200078e022b */
[C---:B---3--:R-:W-:Y:S06]  /*45f30*/  HMMA.16816.F32 R52, R36.reuse, R14, R52 ;  /* 0x0000000e2434723c */ /* 0x048fec0000001834 */
[----:B------:R-:W-:-:S15]  /*45f40*/  HMMA.16816.F32 R28, R36, R12, R28 ;  /* 0x0000000c241c723c */ /* 0x000fde000000181c */
[----:B------:R-:W-:-:S03]  /*45f50*/  NOP ;  /* 0x0000000000007918 */ /* 0x000fc60000000000 */
[----:B------:R-:W-:Y:S01]  /*45f60*/  IMAD.MOV.U32 R60, RZ, RZ, R55 ;  /* 0x000000ffff3c7224 */ /* 0x000fe200078e0037 */
[----:B------:R1:W-:Y:S01]  /*45f70*/  STL.64 [R1+0x110], R52 ;  /* 0x0001103401007387 */ /* 0x0003e20000100a00 */
[----:B------:R-:W-:-:S03]  /*45f80*/  IMAD.MOV.U32 R61, RZ, RZ, R54 ;  /* 0x000000ffff3d7224 */ /* 0x000fc600078e0036 */
[----:B------:R-:W2:Y:S01]  /*45f90*/  LDL.LU.64 R54, [R1+0x2ff0] ;  /* 0x002ff00001367983 */ /* 0x000ea20000300a00 */
[----:B0-----:R-:W-:-:S03]  /*45fa0*/  IMAD.MOV.U32 R0, RZ, RZ, R28 ;  /* 0x000000ffff007224 */ /* 0x001fc600078e001c */
[----:B-1----:R-:W3:Y:S04]  /*45fb0*/  LDL.LU.64 R52, [R1+0x2fe8] ;  /* 0x002fe80001347983 */ /* 0x002ee80000300a00 */
[----:B------:R0:W-:Y:S04]  /*45fc0*/  STL [R1+0x2e84], R60 ;  /* 0x002e843c01007387 */ /* 0x0001e80000100800 */
[----:B0-----:R-:W4:Y:S04]  /*45fd0*/  LDL.LU R60, [R1+0xc48] ;  /* 0x000c4800013c7983 */ /* 0x001f280000300800 */
[----:B------:R0:W-:Y:S04]  /*45fe0*/  STL [R1+0x2e80], R61 ;  /* 0x002e803d01007387 */ /* 0x0001e80000100800 */
[----:B0-----:R-:W4:Y:S04]  /*45ff0*/  LDL.LU R61, [R1+0xc4c] ;  /* 0x000c4c00013d7983 */ /* 0x001f280000300800 */
[----:B------:R-:W-:Y:S04]  /*46000*/  STL [R1+0xe4], R29 ;  /* 0x0000e41d01007387 */ /* 0x000fe80000100800 */
[----:B------:R0:W-:Y:S04]  /*46010*/  STL.64 [R1+0xe8], R30 ;  /* 0x0000e81e01007387 */ /* 0x0001e80000100a00 */
[----:B0-----:R-:W2:Y:S04]  /*46020*/  LDL.LU.64 R30, [R1+0x2fe0] ;  /* 0x002fe000011e7983 */ /* 0x001ea80000300a00 */
[----:B------:R-:W4:Y:S04]  /*46030*/  LDL.LU.64 R28, [R1+0x2fd8] ;  /* 0x002fd800011c7983 */ /* 0x000f280000300a00 */
[----:B------:R0:W-:Y:S04]  /*46040*/  STL [R1+0x2e98], R0 ;  /* 0x002e980001007387 */ /* 0x0001e80000100800 */
[----:B0-----:R-:W3:Y:S04]  /*46050*/  LDL.LU R0, [R1+0xc40] ;  /* 0x000c400001007983 */ /* 0x001ee80000300800 */
[----:B------:R-:W-:Y:S04]  /*46060*/  STL.64 [R1+0xd0], R24 ;  /* 0x0000d01801007387 */ /* 0x000fe80000100a00 */
[----:B------:R0:W-:Y:S04]  /*46070*/  STL.64 [R1+0xd8], R26 ;  /* 0x0000d81a01007387 */ /* 0x0001e80000100a00 */
[----:B0-----:R-:W2:Y:S04]  /*46080*/  LDL.LU.64 R26, [R1+0x2fd0] ;  /* 0x002fd000011a7983 */ /* 0x001ea80000300a00 */
[----:B------:R-:W2:Y:S04]  /*46090*/  LDL.LU.64 R24, [R1+0x2fc8] ;  /* 0x002fc80001187983 */ /* 0x000ea80000300a00 */
[----:B------:R-:W4:Y:S04]  /*460a0*/  LDL.LU R40, [R1+0x2fc4] ;  /* 0x002fc40001287983 */ /* 0x000f280000300800 */
[----:B------:R-:W4:Y:S04]  /*460b0*/  LDL.LU R41, [R1+0x2fc0] ;  /* 0x002fc00001297983 */ /* 0x000f280000300800 */
[----:B------:R-:W-:Y:S04]  /*460c0*/  STL.64 [R1+0xc0], R20 ;  /* 0x0000c01401007387 */ /* 0x000fe80000100a00 */
[----:B------:R0:W-:Y:S01]  /*460d0*/  STL.64 [R1+0xc8], R22 ;  /* 0x0000c81601007387 */ /* 0x0001e20000100a00 */
[----:B------:R-:W-:Y:S03]  /*460e0*/  HMMA.16816.F32 R36, R36, R2, R56 ;  /* 0x000000022424723c */ /* 0x000fe60000001838 */
[----:B0-----:R-:W3:Y:S04]  /*460f0*/  LDL.LU.64 R22, [R1+0x2fb8] ;  /* 0x002fb80001167983 */ /* 0x001ee80000300a00 */
[----:B------:R-:W3:Y:S04]  /*46100*/  LDL.LU.64 R20, [R1+0x2fb0] ;  /* 0x002fb00001147983 */ /* 0x000ee80000300a00 */
[----:B------:R-:W4:Y:S04]  /*46110*/  LDL.LU R42, [R1+0x2fac] ;  /* 0x002fac00012a7983 */ /* 0x000f280000300800 */
[----:B------:R-:W4:Y:S04]  /*46120*/  LDL.LU R43, [R1+0x2fa8] ;  /* 0x002fa800012b7983 */ /* 0x000f280000300800 */
        /* <DEDUP_REMOVED lines=8> */
[----:B------:R-:W4:Y:S04]  /*461b0*/  LDL.LU.64 R58, [R1+0x2f80] ;  /* 0x002f8000013a7983 */ /* 0x000f280000300a00 */
[----:B------:R-:W4:Y:S01]  /*461c0*/  LDL.LU.64 R56, [R1+0x2f78] ;  /* 0x002f780001387983 */ /* 0x000f220000300a00 */
        /* <DEDUP_REMOVED lines=10> */
[C---:B----4-:R-:W-:Y:S03]  /*46270*/  HMMA.16816.F32 R56, R32.reuse, R16, R56 ;  /* 0x000000102038723c */ /* 0x050fe60000001838 */
[----:B------:R-:W4:Y:S03]  /*46280*/  LDL.LU R17, [R1+0xc34] ;  /* 0x000c340001117983 */ /* 0x000f260000300800 */
[C---:B---3--:R-:W-:Y:S06]  /*46290*/  HMMA.16816.F32 R48, R32.reuse, R14, R48 ;  /* 0x0000000e2030723c */ /* 0x048fec0000001830 */
[C---:B--2---:R-:W-:Y:S06]  /*462a0*/  HMMA.16816.F32 R44, R32.reuse, R12, R44 ;  /* 0x0000000c202c723c */ /* 0x044fec000000182c */
[C---:B------:R-:W-:Y:S05]  /*462b0*/  HMMA.16816.F32 R12, R32.reuse, R10, R40 ;  /* 0x0000000a200c723c */ /* 0x040fea0000001828 */
[----:B------:R-:W-:Y:S04]  /*462c0*/  STL.64 [R1+0x60], R56 ;  /* 0x0000603801007387 */ /* 0x000fe80000100a00 */
[----:B------:R0:W-:Y:S01]  /*462d0*/  STL.64 [R1+0x68], R58 ;  /* 0x0000683a01007387 */ /* 0x0001e20000100a00 */
[C---:B------:R-:W-:Y:S06]  /*462e0*/  HMMA.16816.F32 R40, R32.reuse, R6, R24 ;  /* 0x000000062028723c */ /* 0x040fec0000001818 */
[----:B0-----:R-:W-:Y:S01]  /*462f0*/  HMMA.16816.F32 R56, R32, R8, R20 ;  /* 0x000000082038723c */ /* 0x001fe20000001814 */
[----:B------:R-:W-:Y:S04]  /*46300*/  STL.64 [R1+0x40], R48 ;  /* 0x0000403001007387 */ /* 0x000fe80000100a00 */
[----:B------:R-:W-:Y:S04]  /*46310*/  STL.64 [R1+0x48], R50 ;  /* 0x0000483201007387 */ /* 0x000fe80000100a00 */
[----:B------:R-:W-:Y:S04]  /*46320*/  STL.64 [R1+0x30], R44 ;  /* 0x0000302c01007387 */ /* 0x000fe80000100a00 */
[----:B------:R-:W-:Y:S01]  /*46330*/  STL.64 [R1+0x38], R46 ;  /* 0x0000382e01007387 */ /* 0x000fe20000100a00 */
[----:B------:R-:W-:-:S02]  /*46340*/  IMAD R21, R38, 0x100, R37 ;  /* 0x0000010026157824 */ /* 0x000fc400078e0225 */
[----:B------:R-:W-:-:S07]  /*46350*/  IMAD.MOV.U32 R37, RZ, RZ, R30 ;  /* 0x000000ffff257224 */ /* 0x000fce00078e001e */
[----:B------:R-:W-:Y:S04]  /*46360*/  STL.64 [R1+0x2d70], R58 ;  /* 0x002d703a01007387 */ /* 0x000fe80000100a00 */
[----:B------:R-:W-:Y:S04]  /*46370*/  STL.64 [R1+0x10], R12 ;  /* 0x0000100c01007387 */ /* 0x000fe80000100a00 */
[----:B------:R-:W-:Y:S04]  /*46380*/  STL.64 [R1+0x18], R14 ;  /* 0x0000180e01007387 */ /* 0x000fe80000100a00 */
[----:B------:R0:W-:Y:S04]  /*46390*/  STL.64 [R1+0x2d68], R56 ;  /* 0x002d683801007387 */ /* 0x0001e80000100a00 */
[----:B------:R-:W-:Y:S04]  /*463a0*/  STL.64 [R1+0x2d80], R42 ;  /* 0x002d802a01007387 */ /* 0x000fe80000100a00 */
[----:B------:R-:W-:Y:S01]  /*463b0*/  STL.64 [R1+0x2d78], R40 ;  /* 0x002d782801007387 */ /* 0x000fe20000100a00 */
[----:B----4-:R-:W-:-:S02]  /*463c0*/  IMAD R20, R36, 0x100, R17 ;  /* 0x0000010024147824 */ /* 0x010fc400078e0211 */
[----:B------:R-:W-:Y:S02]  /*463d0*/  IMAD.MOV.U32 R36, RZ, RZ, R31 ;  /* 0x000000ffff247224 */ /* 0x000fe400078e001f */
[----:B------:R-:W2:Y:S04]  /*463e0*/  LDL.LU R31, [R1+0x2f74] ;  /* 0x002f7400011f7983 */ /* 0x000ea80000300800 */
[----:B------:R-:W3:Y:S01]  /*463f0*/  LDL.LU R30, [R1+0x2f70] ;  /* 0x002f7000011e7983 */ /* 0x000ee20000300800 */
[----:B------:R-:W-:Y:S02]  /*46400*/  IMAD R22, R0, 0x100, R39 ;  /* 0x0000010000167824 */ /* 0x000fe400078e0227 */
[----:B------:R-:W-:Y:S02]  /*46410*/  IMAD.MOV.U32 R38, RZ, RZ, R52 ;  /* 0x000000ffff267224 */ /* 0x000fe400078e0034 */
[----:B------:R-:W4:Y:S01]  /*46420*/  LDL.LU R52, [R1+0x2f6c] ;  /* 0x002f6c0001347983 */ /* 0x000f220000300800 */
[----:B------:R-:W-:-:S02]  /*46430*/  IMAD.MOV.U32 R39, RZ, RZ, R53 ;  /* 0x000000ffff277224 */ /* 0x000fc400078e0035 */
[----:B0-----:R-:W-:Y:S01]  /*46440*/  IMAD.MOV.U32 R56, RZ, RZ, R54 ;  /* 0x000000ffff387224 */ /* 0x001fe200078e0036 */
[----:B------:R-:W4:Y:S01]  /*46450*/  LDL.LU R53, [R1+0x2f68] ;  /* 0x002f680001357983 */ /* 0x000f220000300800 */
[----:B------:R-:W-:Y:S02]  /*46460*/  IMAD.MOV.U32 R57, RZ, RZ, R55 ;  /* 0x000000ffff397224 */ /* 0x000fe400078e0037 */
[----:B------:R-:W-:Y:S01]  /*46470*/  IMAD.MOV.U32 R58, RZ, RZ, R28 ;  /* 0x000000ffff3a7224 */ /* 0x000fe200078e001c */
[----:B------:R-:W4:Y:S01]  /*46480*/  LDL.LU R54, [R1+0x2f64] ;  /* 0x002f640001367983 */ /* 0x000f220000300800 */
[----:B------:R-:W-:-:S03]  /*46490*/  IMAD.MOV.U32 R59, RZ, RZ, R29 ;  /* 0x000000ffff3b7224 */ /* 0x000fc600078e001d */
[----:B------:R-:W4:Y:S01]  /*464a0*/  LDL.LU R55, [R1+0x2f60] ;  /* 0x002f600001377983 */ /* 0x000f220000300800 */
[----:B------:R-:W-:-:S03]  /*464b0*/  IMAD R23, R60, 0x100, R61 ;  /* 0x000001003c177824 */ /* 0x000fc600078e023d */
[----:B------:R-:W4:Y:S04]  /*464c0*/  LDL.LU R28, [R1+0x2f5c] ;  /* 0x002f5c00011c7983 */ /* 0x000f280000300800 */
[----:B------:R-:W4:Y:S04]  /*464d0*/  LDL.LU R29, [R1+0x2f58] ;  /* 0x002f5800011d7983 */ /* 0x000f280000300800 */
[----:B------:R-:W4:Y:S04]  /*464e0*/  LDL R61, [R1+0x610] ;  /* 0x00061000013d7983 */ /* 0x000f280000100800 */
[----:B------:R-:W4:Y:S04]  /*464f0*/  LDL R60, [R1+0x614] ;  /* 0x00061400013c7983 */ /* 0x000f280000100800 */
[----:B------:R-:W4:Y:S04]  /*46500*/  LDL.LU R48, [R1+0x100] ;  /* 0x0001000001307983 */ /* 0x000f280000300800 */
[----:B------:R-:W4:Y:S04]  /*46510*/  LDL.LU R49, [R1+0x104] ;  /* 0x0001040001317983 */ /* 0x000f280000300800 */
[----:B------:R-:W4:Y:S04]  /*46520*/  LDL.LU R50, [R1+0x108] ;  /* 0x0001080001327983 */ /* 0x000f280000300800 */
[----:B------:R-:W4:Y:S04]  /*46530*/  LDL.LU R51, [R1+0x10c] ;  /* 0x00010c0001337983 */ /* 0x000f280000300800 */
[----:B------:R-:W4:Y:S04]  /*46540*/  LDL R27, [R1+0x620] ;  /* 0x00062000011b7983 */ /* 0x000f280000100800 */
[----:B------:R-:W4:Y:S01]  /*46550*/  LDL R8, [R1+0x624] ;  /* 0x0006240001087983 */ /* 0x000f220000100800 */
[----:B------:R-:W-:-:S02]  /*46560*/  IMAD.MOV.U32 R47, RZ, RZ, R18 ;  /* 0x000000ffff2f7224 */ /* 0x000fc400078e0012 */
[----:B------:R-:W-:Y:S02]  /*46570*/  IMAD.MOV.U32 R46, RZ, RZ, R19 ;  /* 0x000000ffff2e7224 */ /* 0x000fe400078e0013 */
[----:B--2---:R-:W-:Y:S02]  /*46580*/  IMAD.MOV.U32 R45, RZ, RZ, R31 ;  /* 0x000000ffff2d7224 */ /* 0x004fe400078e001f */
[----:B---3--:R-:W-:Y:S02]  /*46590*/  IMAD.MOV.U32 R44, RZ, RZ, R30 ;  /* 0x000000ffff2c7224 */ /* 0x008fe400078e001e */
[----:B------:R-:W2:Y:S04]  /*465a0*/  LDL.LU R30, [R1+0x2f54] ;  /* 0x002f5400011e7983 */ /* 0x000ea80000300800 */
[----:B------:R-:W2:Y:S04]  /*465b0*/  LDL.LU R31, [R1+0x2f50] ;  /* 0x002f5000011f7983 */ /* 0x000ea80000300800 */
        /* <DEDUP_REMOVED lines=10> */
[----:B------:R-:W3:Y:S04]  /*46660*/  LDL R18, [R1+0x650] ;  /* 0x0006500001127983 */ /* 0x000ee80000100800 */
[----:B------:R-:W3:Y:S01]  /*46670*/  LDL R19, [R1+0x654] ;  /* 0x0006540001137983 */ /* 0x000ee20000100800 */
[----:B------:R-:W-:-:S02]  /*46680*/  F2FP.F16.E5M2.UNPACK_B R20, R20 ;  /* 0x00000014ff14723e */ /* 0x000fc400020004ff */
[----:B------:R-:W-:Y:S02]  /*46690*/  F2FP.F16.E5M2.UNPACK_B R21, R21 ;  /* 0x00000015ff15723e */ /* 0x000fe400020004ff */
[----:B------:R-:W-:Y:S02]  /*466a0*/  F2FP.F16.E5M2.UNPACK_B R22, R22 ;  /* 0x00000016ff16723e */ /* 0x000fe400020004ff */
[----:B------:R-:W-:Y:S02]  /*466b0*/  F2FP.F16.E5M2.UNPACK_B R23, R23 ;  /* 0x00000017ff17723e */ /* 0x000fe400020004ff */
[----:B----4-:R-:W-:Y:S02]  /*466c0*/  F2FP.F16.E5M2.UNPACK_B R6, R27 ;  /* 0x0000001bff06723e */ /* 0x010fe400020004ff */
[----:B------:R-:W-:-:S07]  /*466d0*/  F2FP.F16.E5M2.UNPACK_B R7, R8 ;  /* 0x00000008ff07723e */ /* 0x000fce00020004ff */
[----:B------:R-:W-:Y:S06]  /*466e0*/  HMMA.16816.F32 R44, R20, R6, R44 ;  /* 0x00000006142c723c */ /* 0x000fec000000182c */
[----:B--2---:R-:W-:Y:S07]  /*466f0*/  HMMA.16816.F32 R28, R32, R4, R28 ;  /* 0x00000004201c723c */ /* 0x004fee000000181c */
[----:B------:R-:W-:-:S02]  /*46700*/  F2FP.F16.E5M2.UNPACK_B R4, R61 ;  /* 0x0000003dff04723e */ /* 0x000fc400020004ff */
[----:B------:R-:W-:Y:S01]  /*46710*/  F2FP.F16.E5M2.UNPACK_B R5, R60 ;  /* 0x0000003cff05723e */ /* 0x000fe200020004ff */
[----:B------:R-:W-:Y:S06]  /*46720*/  HMMA.16816.F32 R32, R32, R2, R52 ;  /* 0x000000022020723c */ /* 0x000fec0000001834 */
[----:B------:R-:W-:Y:S01]  /*46730*/  HMMA.16816.F32 R48, R20, R4, R48 ;  /* 0x000000041430723c */ /* 0x000fe20000001830 */
[----:B---3--:R-:W-:Y:S02]  /*46740*/  F2FP.F16.E5M2.UNPACK_B R8, R9 ;  /* 0x00000009ff08723e */ /* 0x008fe400020004ff */
[----:B------:R-:W-:-:S04]  /*46750*/  F2FP.F16.E5M2.UNPACK_B R9, R10 ;  /* 0x0000000aff09723e */ /* 0x000fc800020004ff */
[----:B------:R-:W-:Y:S04]  /*46760*/  STL.64 [R1+0x2d90], R30 ;  /* 0x002d901e01007387 */ /* 0x000fe80000100a00 */
[----:B------:R-:W-:Y:S04]  /*46770*/  STL.64 [R1+0x2d88], R28 ;  /* 0x002d881c01007387 */ /* 0x000fe80000100a00 */
[----:B------:R-:W2:Y:S04]  /*46780*/  LDL.LU R61, [R1+0xc6c] ;  /* 0x000c6c00013d7983 */ /* 0x000ea80000300800 */
[----:B------:R-:W2:Y:S04]  /*46790*/  LDL.LU R60, [R1+0xc68] ;  /* 0x000c6800013c7983 */ /* 0x000ea80000300800 */
[----:B------:R-:W-:Y:S04]  /*467a0*/  STL.64 [R1+0x2da0], R34 ;  /* 0x002da02201007387 */ /* 0x000fe80000100a00 */
[----:B------:R-:W-:Y:S04]  /*467b0*/  STL.64 [R1+0x2d98], R32 ;  /* 0x002d982001007387 */ /* 0x000fe80000100a00 */
[----:B------:R-:W-:Y:S04]  /*467c0*/  STL.64 [R1+0x2db0], R50 ;  /* 0x002db03201007387 */ /* 0x000fe80000100a00 */
[----:B------:R-:W-:Y:S04]  /*467d0*/  STL.64 [R1+0x2da8], R48 ;  /* 0x002da83001007387 */ /* 0x000fe80000100a00 */
[----:B------:R-:W-:Y:S04]  /*467e0*/  STL.64 [R1+0x2f38], R6 ;  /* 0x002f380601007387 */ /* 0x000fe80000100a00 */
[----:B------:R0:W-:Y:S02]  /*467f0*/  STL.64 [R1+0x2f30], R4 ;  /* 0x002f300401007387 */ /* 0x0001e40000100a00 */
[----:B0-----:R-:W-:Y:S01]  /*46800*/  HMMA.16816.F32 R4, R20, R8, R56 ;  /* 0x000000081404723c */ /* 0x001fe20000001838 */
[----:B------:R-:W-:Y:S01]  /*46810*/  F2FP.F16.E5M2.UNPACK_B R10, R11 ;  /* 0x0000000bff0a723e */ /* 0x000fe200020004ff */
[----:B------:R-:W-:Y:S01]  /*46820*/  STL [R1+0x2d64], R44 ;  /* 0x002d642c01007387 */ /* 0x000fe20000100800 */
[----:B------:R-:W-:-:S03]  /*46830*/  F2FP.F16.E5M2.UNPACK_B R11, R12 ;  /* 0x0000000cff0b723e */ /* 0x000fc600020004ff */
[----:B------:R-:W-:Y:S04]  /*46840*/  STL [R1+0x2d60], R45 ;  /* 0x002d602d01007387 */ /* 0x000fe80000100800 */
[----:B------:R-:W-:Y:S04]  /*46850*/  STL [R1+0x2d5c], R46 ;  /* 0x002d5c2e01007387 */ /* 0x000fe80000100800 */
[----:B------:R-:W-:Y:S09]  /*46860*/  STL [R1+0x2d58], R47 ;  /* 0x002d582f01007387 */ /* 0x000ff20000100800 */
[----:B------:R-:W-:Y:S04]  /*46870*/  STL.64 [R1], R4 ;  /* 0x0000000401007387 */ /* 0x000fe80000100a00 */
[----:B------:R0:W-:Y:S02]  /*46880*/  STL.64 [R1+0x8], R6 ;  /* 0x0000080601007387 */ /* 0x0001e40000100a00 */
[----:B0-----:R-:W-:Y:S01]  /*46890*/  HMMA.16816.F32 R4, R20, R10, R36 ;  /* 0x0000000a1404723c */ /* 0x001fe20000001824 */
[----:B------:R-:W-:Y:S01]  /*468a0*/  IMAD R25, R16, 0x100, R15 ;  /* 0x0000010010197824 */ /* 0x000fe200078e020f */
[----:B------:R-:W-:Y:S01]  /*468b0*/  F2FP.F16.E5M2.UNPACK_B R12, R18 ;  /* 0x00000012ff0c723e */ /* 0x000fe200020004ff */
[----:B------:R-:W-:-:S15]  /*468c0*/  IMAD R24, R14, 0x100, R13 ;  /* 0x000001000e187824 */ /* 0x000fde00078e020d */
[----:B------:R-:W-:-:S05]  /*468d0*/  NOP ;  /* 0x0000000000007918 */ /* 0x000fca0000000000 */
[----:B------:R0:W-:Y:S04]  /*468e0*/  STL.64 [R1+0x20], R4 ;  /* 0x0000200401007387 */ /* 0x0001e80000100a00 */
[----:B------:R-:W-:Y:S04]  /*468f0*/  STL.64 [R1+0x2f48], R10 ;  /* 0x002f480a01007387 */ /* 0x000fe80000100a00 */
[----:B------:R1:W-:Y:S04]  /*46900*/  STL.64 [R1+0x2f40], R8 ;  /* 0x002f400801007387 */ /* 0x0003e80000100a00 */
        /* <DEDUP_REMOVED lines=8> */
[----:B------:R-:W1:Y:S04]  /*46990*/  LDL.LU R44, [R1+0x200] ;  /* 0x00020000012c7983 */ /* 0x000e680000300800 */
[----:B------:R-:W1:Y:S04]  /*469a0*/  LDL.LU R45, [R1+0x204] ;  /* 0x00020400012d7983 */ /* 0x000e680000300800 */
[----:B------:R-:W1:Y:S04]  /*469b0*/  LDL.LU R46, [R1+0x208] ;  /* 0x00020800012e7983 */ /* 0x000e680000300800 */
[----:B------:R-:W1:Y:S04]  /*469c0*/  LDL.LU R47, [R1+0x20c] ;  /* 0x00020c00012f7983 */ /* 0x000e680000300800 */
[----:B------:R-:W3:Y:S04]  /*469d0*/  LDL R15, [R1+0x660] ;  /* 0x00066000010f7983 */ /* 0x000ee80000100800 */
[----:B------:R-:W4:Y:S01]  /*469e0*/  LDL R16, [R1+0x664] ;  /* 0x0006640001107983 */ /* 0x000f220000100800 */
[----:B------:R-:W-:Y:S01]  /*469f0*/  F2FP.F16.E5M2.UNPACK_B R13, R19 ;  /* 0x00000013ff0d723e */ /* 0x000fe200020004ff */
[----:B------:R-:W-:-:S02]  /*46a00*/  IMAD.MOV.U32 R18, RZ, RZ, R6 ;  /* 0x000000ffff127224 */ /* 0x000fc400078e0006 */
[----:B0-----:R-:W4:Y:S01]  /*46a10*/  LDL.LU R4, [R1+0x4c0] ;  /* 0x0004c00001047983 */ /* 0x001f220000300800 */
[----:B------:R-:W-:-:S03]  /*46a20*/  IMAD.MOV.U32 R19, RZ, RZ, R7 ;  /* 0x000000ffff137224 */ /* 0x000fc600078e0007 */
[----:B------:R-:W4:Y:S04]  /*46a30*/  LDL.LU R5, [R1+0x4c4] ;  /* 0x0004c40001057983 */ /* 0x000f280000300800 */
[----:B------:R-:W4:Y:S04]  /*46a40*/  LDL.LU R6, [R1+0x4c8] ;  /* 0x0004c80001067983 */ /* 0x000f280000300800 */
[----:B------:R-:W4:Y:S01]  /*46a50*/  LDL.LU R7, [R1+0x4cc] ;  /* 0x0004cc0001077983 */ /* 0x000f220000300800 */
[----:B------:R-:W-:-:S03]  /*46a60*/  IMAD R26, R0, 0x100, R17 ;  /* 0x00000100001a7824 */ /* 0x000fc600078e0211 */
        /* <DEDUP_REMOVED lines=22> */
[----:B--2---:R-:W-:-:S03]  /*46bd0*/  IMAD R27, R60, 0x100, R61 ;  /* 0x000001003c1b7824 */ /* 0x004fc600078e023d */
[----:B------:R-:W2:Y:S04]  /*46be0*/  LDL.LU R61, [R1+0xc7c] ;  /* 0x000c7c00013d7983 */ /* 0x000ea80000300800 */
[----:B------:R-:W2:Y:S01]  /*46bf0*/  LDL.LU R60, [R1+0xc78] ;  /* 0x000c7800013c7983 */ /* 0x000ea20000300800 */
[----:B-1----:R-:W-:Y:S01]  /*46c00*/  HMMA.16816.F32 R8, R20, R12, R44 ;  /* 0x0000000c1408723c */ /* 0x002fe2000000182c */
[----:B---3--:R-:W-:Y:S02]  /*46c10*/  F2FP.F16.E5M2.UNPACK_B R14, R15 ;  /* 0x0000000fff0e723e */ /* 0x008fe400020004ff */
[----:B----4-:R-:W-:-:S07]  /*46c20*/  F2FP.F16.E5M2.UNPACK_B R15, R16 ;  /* 0x00000010ff0f723e */ /* 0x010fce00020004ff */
[----:B------:R-:W-:-:S14]  /*46c30*/  HMMA.16816.F32 R4, R20, R14, R4 ;  /* 0x0000000e1404723c */ /* 0x000fdc0000001804 */
[----:B------:R-:W-:Y:S01]  /*46c40*/  IMAD.MOV.U32 R45, RZ, RZ, R10 ;  /* 0x000000ffff2d7224 */ /* 0x000fe200078e000a */
[----:B------:R0:W-:Y:S01]  /*46c50*/  STL [R1+0x50], R8 ;  /* 0x0000500801007387 */ /* 0x0001e20000100800 */
[----:B------:R-:W-:Y:S02]  /*46c60*/  IMAD.MOV.U32 R46, RZ, RZ, R11 ;  /* 0x000000ffff2e7224 */ /* 0x000fe400078e000b */
[----:B------:R-:W-:Y:S01]  /*46c70*/  IMAD.MOV.U32 R44, RZ, RZ, R9 ;  /* 0x000000ffff2c7224 */ /* 0x000fe200078e0009 */
[----:B------:R-:W3:Y:S04]  /*46c80*/  LDL.LU.64 R10, [R1+0x2f48] ;  /* 0x002f4800010a7983 */ /* 0x000ee80000300a00 */
[----:B0-----:R-:W4:Y:S04]  /*46c90*/  LDL.LU.64 R8, [R1+0x2f40] ;  /* 0x002f400001087983 */ /* 0x001f280000300a00 */
[----:B------:R-:W-:Y:S01]  /*46ca0*/  STL [R1+0x4a4], R5 ;  /* 0x0004a40501007387 */ /* 0x000fe20000100800 */
[----:B------:R-:W-:-:S03]  /*46cb0*/  IMAD.MOV.U32 R47, RZ, RZ, R4 ;  /* 0x000000ffff2f7224 */ /* 0x000fc600078e0004 */
[----:B------:R0:W-:Y:S04]  /*46cc0*/  STL.64 [R1+0x4a8], R6 ;  /* 0x0004a80601007387 */ /* 0x0001e80000100a00 */
[----:B0-----:R-:W2:Y:S04]  /*46cd0*/  LDL.LU.64 R6, [R1+0x2f38] ;  /* 0x002f380001067983 */ /* 0x001ea80000300a00 */
[----:B------:R-:W3:Y:S01]  /*46ce0*/  LDL.LU.64 R4, [R1+0x2f30] ;  /* 0x002f300001047983 */ /* 0x000ee20000300a00 */
[----:B------:R-:W-:Y:S02]  /*46cf0*/  F2FP.F16.E5M2.UNPACK_B R16, R17 ;  /* 0x00000011ff10723e */ /* 0x000fe400020004ff */
[----:B------:R-:W-:-:S02]  /*46d00*/  F2FP.F16.E5M2.UNPACK_B R17, R36 ;  /* 0x00000024ff11723e */ /* 0x000fc400020004ff */
[----:B------:R-:W-:Y:S02]  /*46d10*/  F2FP.F16.E5M2.UNPACK_B R2, R37 ;  /* 0x00000025ff02723e */ /* 0x000fe400020004ff */
[----:B------:R-:W-:Y:S01]  /*46d20*/  F2FP.F16.E5M2.UNPACK_B R3, R38 ;  /* 0x00000026ff03723e */ /* 0x000fe200020004ff */
[----:B------:R-:W-:Y:S01]  /*46d30*/  STL.64 [R1+0x2dc0], R46 ;  /* 0x002dc02e01007387 */ /* 0x000fe20000100a00 */
[----:B------:R-:W-:Y:S02]  /*46d40*/  F2FP.F16.E5M2.UNPACK_B R24, R24 ;  /* 0x00000018ff18723e */ /* 0x000fe400020004ff */
[----:B------:R-:W-:Y:S01]  /*46d50*/  F2FP.F16.E5M2.UNPACK_B R25, R25 ;  /* 0x00000019ff19723e */ /* 0x000fe200020004ff */
[----:B------:R0:W-:Y:S01]  /*46d60*/  STL.64 [R1+0x2db8], R44 ;  /* 0x002db82c01007387 */ /* 0x0001e20000100a00 */
[----:B------:R-:W-:Y:S02]  /*46d70*/  F2FP.F16.E5M2.UNPACK_B R26, R26 ;  /* 0x0000001aff1a723e */ /* 0x000fe400020004ff */
[----:B------:R-:W-:Y:S01]  /*46d80*/  F2FP.F16.E5M2.UNPACK_B R27, R27 ;  /* 0x0000001bff1b723e */ /* 0x000fe200020004ff */
[C---:B------:R-:W-:Y:S01]  /*46d90*/  HMMA.16816.F32 R32, R20.reuse, R2, R32 ;  /* 0x000000021420723c */ /* 0x040fe20000001820 */
[----:B------:R-:W-:Y:S05]  /*46da0*/  STL.64 [R1+0x2f18], R18 ;  /* 0x002f181201007387 */ /* 0x000fea0000100a00 */
[----:B0-----:R-:W-:Y:S06]  /*46db0*/  HMMA.16816.F32 R44, R20, R16, R48 ;  /* 0x00000010142c723c */ /* 0x001fec0000001830 */
[----:B------:R2:W-:-:S15]  /*46dc0*/  STL.64 [R1+0x2f10], R16 ;  /* 0x002f101001007387 */ /* 0x0005de0000100a00 */
[----:B------:R-:W-:-:S02]  /*46dd0*/  NOP ;  /* 0x0000000000007918 */ /* 0x000fc40000000000 */
[----:B------:R-:W-:Y:S04]  /*46de0*/  STL.64 [R1+0x490], R44 ;  /* 0x0004902c01007387 */ /* 0x000fe80000100a00 */
[----:B------:R-:W-:Y:S04]  /*46df0*/  STL.64 [R1+0x498], R46 ;  /* 0x0004982e01007387 */ /* 0x000fe80000100a00 */
[----:B------:R-:W-:Y:S04]  /*46e00*/  STL.64 [R1+0x70], R32 ;  /* 0x0000702001007387 */ /* 0x000fe80000100a00 */
[----:B------:R-:W-:Y:S01]  /*46e10*/  STL.64 [R1+0x78], R34 ;  /* 0x0000782201007387 */ /* 0x000fe20000100a00 */
[C---:B--2---:R-:W-:Y:S06]  /*46e20*/  HMMA.16816.F32 R16, R24.reuse, R6, R28 ;  /* 0x000000061810723c */ /* 0x044fec000000181c */
[----:B---3--:R-:W-:Y:S01]  /*46e30*/  HMMA.16816.F32 R20, R24, R4, R52 ;  /* 0x000000041814723c */ /* 0x008fe20000001834 */
[----:B------:R-:W-:-:S15]  /*46e40*/  STL.64 [R1+0x2ef8], R6 ;  /* 0x002ef80601007387 */ /* 0x000fde0000100a00 */
[----:B------:R-:W-:-:S07]  /*46e50*/  NOP ;  /* 0x0000000000007918 */ /* 0x000fce0000000000 */
[----:B------:R-:W-:Y:S04]  /*46e60*/  STL.64 [R1+0x90], R20 ;  /* 0x0000901401007387 */ /* 0x000fe80000100a00 */
[----:B------:R-:W-:Y:S04]  /*46e70*/  STL.64 [R1+0x98], R22 ;  /* 0x0000981601007387 */ /* 0x000fe80000100a00 */
[----:B------:R0:W-:Y:S04]  /*46e80*/  STL.64 [R1+0x2ef0], R4 ;  /* 0x002ef00401007387 */ /* 0x0001e80000100a00 */
[----:B------:R-:W-:Y:S04]  /*46e90*/  STL.64 [R1+0xf0], R16 ;  /* 0x0000f01001007387 */ /* 0x000fe80000100a00 */
[----:B------:R4:W-:Y:S01]  /*46ea0*/  STL.64 [R1+0xf8], R18 ;  /* 0x0000f81201007387 */ /* 0x0009e20000100a00 */
[C---:B0-----:R-:W-:Y:S06]  /*46eb0*/  HMMA.16816.F32 R4, R24.reuse, R10, R56 ;  /* 0x0000000a1804723c */ /* 0x041fec0000001838 */
[----:B----4-:R-:W-:Y:S01]  /*46ec0*/  HMMA.16816.F32 R16, R24, R8, R40 ;  /* 0x000000081810723c */ /* 0x010fe20000001828 */
[----:B------:R-:W-:-:S15]  /*46ed0*/  STL.64 [R1+0x2ee8], R10 ;  /* 0x002ee80a01007387 */ /* 0x000fde0000100a00 */
[----:B------:R-:W-:-:S07]  /*46ee0*/  NOP ;  /* 0x0000000000007918 */ /* 0x000fce0000000000 */
[----:B------:R-:W-:Y:S04]  /*46ef0*/  STL.64 [R1+0x120], R16 ;  /* 0x0001201001007387 */ /* 0x000fe80000100a00 */
[----:B------:R-:W-:Y:S04]  /*46f00*/  STL.64 [R1+0x128], R18 ;  /* 0x0001281201007387 */ /* 0x000fe80000100a00 */
[----:B------:R-:W-:Y:S04]  /*46f10*/  STL.64 [R1+0x2ee0], R8 ;  /* 0x002ee00801007387 */ /* 0x000fe80000100a00 */
[----:B------:R0:W-:Y:S04]  /*46f20*/  STL.64 [R1+0x140], R4 ;  /* 0x0001400401007387 */ /* 0x0001e80000100a00 */
[----:B------:R1:W-:Y:S04]  /*46f30*/  STL.64 [R1+0x148], R6 ;  /* 0x0001480601007387 */ /* 0x0003e80000100a00 */
        /* <DEDUP_REMOVED lines=24> */
[----:B---3--:R-:W3:Y:S04]  /*470c0*/  LDL.LU R48, [R1+0x430] ;  /* 0x0004300001307983 */ /* 0x008ee80000300800 */
        /* <DEDUP_REMOVED lines=15> */
[----:B------:R-:W4:Y:S01]  /*471c0*/  LDL.LU R35, [R1+0xc94] ;  /* 0x000c940001237983 */ /* 0x000f220000300800 */
[----:B------:R-:W-:-:S03]  /*471d0*/  IMAD R20, R0, 0x100, R39 ;  /* 0x0000010000147824 */ /* 0x000fc600078e0227 */
        /* <DEDUP_REMOVED lines=20> */
[C---:B---3--:R-:W-:Y:S06]  /*47320*/  HMMA.16816.F32 R48, R24.reuse, R12, R48 ;  /* 0x0000000c1830723c */ /* 0x048fec0000001830 */
[----:B--2---:R-:W-:-:S15]  /*47330*/  HMMA.16816.F32 R16, R24, R14, R16 ;  /* 0x0000000e1810723c */ /* 0x004fde0000001810 */
        /* <DEDUP_REMOVED lines=8> */
[----:B------:R-:W4:Y:S02]  /*473c0*/  LDL.LU.64 R16, [R1+0x2f10] ;  /* 0x002f100001107983 */ /* 0x000f240000300a00 */
[C---:B----4-:R-:W-:Y:S06]  /*473d0*/  HMMA.16816.F32 R52, R24.reuse, R16, R52 ;  /* 0x000000101834723c */ /* 0x050fec0000001834 */
[----:B------:R-:W-:-:S15]  /*473e0*/  HMMA.16816.F32 R24, R24, R2, R4 ;  /* 0x000000021818723c */ /* 0x000fde0000001804 */
[----:B------:R-:W-:-:S02]  /*473f0*/  NOP ;  /* 0x0000000000007918 */ /* 0x000fc40000000000 */
[----:B------:R-:W-:Y:S04]  /*47400*/  STL.64 [R1+0x450], R52 ;  /* 0x0004503401007387 */ /* 0x000fe80000100a00 */
[----:B------:R0:W-:Y:S04]  /*47410*/  STL.64 [R1+0x458], R54 ;  /* 0x0004583601007387 */ /* 0x0001e80000100a00 */
[----:B0-----:R-:W4:Y:S04]  /*47420*/  LDL.LU.64 R54, [R1+0x2f08] ;  /* 0x002f080001367983 */ /* 0x001f280000300a00 */
[----:B------:R-:W4:Y:S04]  /*47430*/  LDL.LU.64 R52, [R1+0x2f00] ;  /* 0x002f000001347983 */ /* 0x000f280000300a00 */
[----:B------:R-:W2:Y:S04]  /*47440*/  LDL.LU.64 R6, [R1+0x2ef8] ;  /* 0x002ef80001067983 */ /* 0x000ea80000300a00 */
[----:B------:R-:W3:Y:S01]  /*47450*/  LDL.LU.64 R4, [R1+0x2ef0] ;  /* 0x002ef00001047983 */ /* 0x000ee20000300a00 */
[----:B------:R-:W-:-:S02]  /*47460*/  IMAD R22, R32, 0x100, R23 ;  /* 0x0000010020167824 */ /* 0x000fc400078e0217 */
[----:B------:R-:W-:Y:S01]  /*47470*/  IMAD R23, R34, 0x100, R33 ;  /* 0x0000010022177824 */ /* 0x000fe200078e0221 */
[----:B------:R-:W-:Y:S02]  /*47480*/  F2FP.F16.E5M2.UNPACK_B R20, R20 ;  /* 0x00000014ff14723e */ /* 0x000fe400020004ff */
        /* <DEDUP_REMOVED lines=14> */
[----:B------:R-:W4:Y:S01]  /*47570*/  LDL.LU.64 R8, [R1+0x2ee0] ;  /* 0x002ee00001087983 */ /* 0x000f220000300a00 */
[----:B--2---:R-:W-:-:S15]  /*47580*/  HMMA.16816.F32 R24, R20, R6, R24 ;  /* 0x000000061418723c */ /* 0x004fde0000001818 */
[----:B------:R-:W-:-:S08]  /*47590*/  NOP ;  /* 0x0000000000007918 */ /* 0x000fd00000000000 */
[----:B------:R-:W-:Y:S04]  /*475a0*/  STL.64 [R1+0x3c0], R24 ;  /* 0x0003c01801007387 */ /* 0x000fe80000100a00 */
[----:B------:R0:W-:Y:S01]  /*475b0*/  STL.64 [R1+0x3c8], R26 ;  /* 0x0003c81a01007387 */ /* 0x0001e20000100a00 */
[C---:B----4-:R-:W-:Y:S03]  /*475c0*/  HMMA.16816.F32 R44, R20.reuse, R8, R44 ;  /* 0x00000008142c723c */ /* 0x050fe6000000182c */
[----:B---3--:R-:W-:Y:S03]  /*475d0*/  STL.64 [R1+0x2ec8], R10 ;  /* 0x002ec80a01007387 */ /* 0x008fe60000100a00 */
[----:B0-----:R-:W-:-:S15]  /*475e0*/  HMMA.16816.F32 R24, R20, R10, R48 ;  /* 0x0000000a1418723c */ /* 0x001fde0000001830 */
[----:B------:R-:W-:-:S02]  /*475f0*/  NOP ;  /* 0x0000000000007918 */ /* 0x000fc40000000000 */
[----:B------:R-:W-:Y:S04]  /*47600*/  STL.64 [R1+0x3a0], R44 ;  /* 0x0003a02c01007387 */ /* 0x000fe80000100a00 */
[----:B------:R-:W-:Y:S04]  /*47610*/  STL.64 [R1+0x3a8], R46 ;  /* 0x0003a82e01007387 */ /* 0x000fe80000100a00 */
[----:B------:R0:W-:Y:S02]  /*47620*/  STL.64 [R1+0x2ec0], R8 ;  /* 0x002ec00801007387 */ /* 0x0001e40000100a00 */
[----:B0-----:R-:W-:Y:S02]  /*47630*/  HMMA.16816.F32 R8, R20, R12, R52 ;  /* 0x0000000c1408723c */ /* 0x001fe40000001834 */
[----:B------:R0:W-:Y:S04]  /*47640*/  STL.64 [R1+0x390], R24 ;  /* 0x0003901801007387 */ /* 0x0001e80000100a00 */
[----:B------:R1:W-:Y:S04]  /*47650*/  STL.64 [R1+0x398], R26 ;  /* 0x0003981a01007387 */ /* 0x0003e80000100a00 */
[----:B------:R-:W-:Y:S01]  /*47660*/  STL [R1+0x2e9c], R13 ;  /* 0x002e9c0d01007387 */ /* 0x000fe20000100800 */
[----:B0-----:R-:W-:-:S02]  /*47670*/  IMAD R24, R28, 0x100, R35 ;  /* 0x000001001c187824 */ /* 0x001fc400078e0223 */
[----:B------:R-:W-:Y:S02]  /*47680*/  IMAD R25, R30, 0x100, R29 ;  /* 0x000001001e197824 */ /* 0x000fe400078e021d */
[----:B-1----:R-:W-:Y:S02]  /*47690*/  IMAD R26, R0, 0x100, R31 ;  /* 0x00000100001a7824 */ /* 0x002fe400078e021f */
[C---:B------:R-:W-:Y:S06]  /*476a0*/  HMMA.16816.F32 R28, R20.reuse, R14, R40 ;  /* 0x0000000e141c723c */ /* 0x040fec0000001828 */
[----:B------:R-:W-:Y:S04]  /*476b0*/  STL.64 [R1+0x370], R8 ;  /* 0x0003700801007387 */ /* 0x000fe80000100a00 */
[----:B------:R0:W-:Y:S02]  /*476c0*/  STL.64 [R1+0x378], R10 ;  /* 0x0003780a01007387 */ /* 0x0001e40000100a00 */
[C---:B0-----:R-:W-:Y:S11]  /*476d0*/  HMMA.16816.F32 R8, R20.reuse, R16, R56 ;  /* 0x000000101408723c */ /* 0x041ff60000001838 */
[----:B------:R-:W-:Y:S04]  /*476e0*/  STL.64 [R1+0x3b0], R28 ;  /* 0x0003b01c01007387 */ /* 0x000fe80000100a00 */
[----:B------:R-:W-:Y:S04]  /*476f0*/  STL.64 [R1+0x3b8], R30 ;  /* 0x0003b81e01007387 */ /* 0x000fe80000100a00 */
[----:B------:R-:W-:Y:S04]  /*47700*/  STL.64 [R1+0x2e78], R18 ;  /* 0x002e781201007387 */ /* 0x000fe80000100a00 */
[----:B------:R-:W-:Y:S04]  /*47710*/  STL.64 [R1+0x2e70], R16 ;  /* 0x002e701001007387 */ /* 0x000fe80000100a00 */
[----:B------:R-:W-:Y:S04]  /*47720*/  STL.64 [R1+0x380], R8 ;  /* 0x0003800801007387 */ /* 0x000fe80000100a00 */
[----:B------:R0:W-:Y:S04]  /*47730*/  STL.64 [R1+0x388], R10 ;  /* 0x0003880a01007387 */ /* 0x0001e80000100a00 */
[----:B------:R-:W2:Y:S01]  /*47740*/  LDL.LU R56, [R1+0x220] ;  /* 0x0002200001387983 */ /* 0x000ea20000300800 */
[----:B0-----:R-:W-:-:S15]  /*47750*/  HMMA.16816.F32 R8, R20, R2, R36 ;  /* 0x000000021408723c */ /* 0x001fde0000001824 */
[----:B------:R-:W-:-:S08]  /*47760*/  NOP ;  /* 0x0000000000007918 */ /* 0x000fd00000000000 */
[----:B------:R-:W-:Y:S04]  /*47770*/  STL.64 [R1+0x360], R8 ;  /* 0x0003600801007387 */ /* 0x000fe80000100a00 */
[----:B------:R-:W-:Y:S04]  /*47780*/  STL.64 [R1+0x368], R10 ;  /* 0x0003680a01007387 */ /* 0x000fe80000100a00 */
        /* <DEDUP_REMOVED lines=28> */
[----:B---3--:R0:W-:Y:S04]  /*47950*/  STL.64 [R1+0x2ed0], R28 ;  /* 0x002ed01c01007387 */ /* 0x0081e80000100a00 */
[----:B-1----:R-:W3:Y:S04]  /*47960*/  LDL.LU R32, [R1+0x2d0] ;  /* 0x0002d00001207983 */ /* 0x002ee80000300800 */
[----:B------:R-:W3:Y:S04]  /*47970*/  LDL.LU R33, [R1+0x2d4] ;  /* 0x0002d40001217983 */ /* 0x000ee80000300800 */
[----:B------:R-:W3:Y:S04]  /*47980*/  LDL.LU R34, [R1+0x2d8] ;  /* 0x0002d80001227983 */ /* 0x000ee80000300800 */
[----:B------:R-:W3:Y:S04]  /*47990*/  LDL.LU R35, [R1+0x2dc] ;  /* 0x0002dc0001237983 */ /* 0x000ee80000300800 */
        /* <DEDUP_REMOVED lines=8> */
[----:B0-----:R-:W3:Y:S04]  /*47a20*/  LDL.LU R28, [R1+0x350] ;  /* 0x00035000011c7983 */ /* 0x001ee80000300800 */
[----:B------:R-:W3:Y:S04]  /*47a30*/  LDL.LU R29, [R1+0x354] ;  /* 0x00035400011d7983 */ /* 0x000ee80000300800 */
[----:B------:R-:W3:Y:S04]  /*47a40*/  LDL.LU R30, [R1+0x358] ;  /* 0x00035800011e7983 */ /* 0x000ee80000300800 */
[----:B------:R-:W3:Y:S01]  /*47a50*/  LDL.LU R31, [R1+0x35c] ;  /* 0x00035c00011f7983 */ /* 0x000ee20000300800 */
[----:B------:R-:W-:Y:S01]  /*47a60*/  IMAD R27, R60, 0x100, R61 ;  /* 0x000001003c1b7824 */ /* 0x000fe200078e023d */
[----:B------:R-:W-:-:S02]  /*47a70*/  F2FP.F16.E5M2.UNPACK_B R24, R24 ;  /* 0x00000018ff18723e */ /* 0x000fc400020004ff */
[----:B------:R-:W2:Y:S01]  /*47a80*/  LDL.LU R13, [R1+0xcb4] ;  /* 0x000cb400010d7983 */ /* 0x000ea20000300800 */
[----:B------:R-:W-:Y:S02]  /*47a90*/  F2FP.F16.E5M2.UNPACK_B R25, R25 ;  /* 0x00000019ff19723e */ /* 0x000fe400020004ff */
[----:B------:R-:W-:Y:S01]  /*47aa0*/  F2FP.F16.E5M2.UNPACK_B R26, R26 ;  /* 0x0000001aff1a723e */ /* 0x000fe200020004ff */
[----:B------:R-:W2:Y:S01]  /*47ab0*/  LDL.LU R20, [R1+0xcb0] ;  /* 0x000cb00001147983 */ /* 0x000ea20000300800 */
[----:B------:R-:W-:-:S03]  /*47ac0*/  F2FP.F16.E5M2.UNPACK_B R27, R27 ;  /* 0x0000001bff1b723e */ /* 0x000fc600020004ff */
        /* <DEDUP_REMOVED lines=30> */
[C---:B----4-:R-:W-:Y:S06]  /*47cb0*/  HMMA.16816.F32 R8, R24.reuse, R6, R8 ;  /* 0x000000061808723c */ /* 0x050fec0000001808 */
[----:B---3--:R-:W-:-:S15]  /*47cc0*/  HMMA.16816.F32 R28, R24, R4, R28 ;  /* 0x00000004181c723c */ /* 0x008fde000000181c */
[----:B------:R-:W-:-:S08]  /*47cd0*/  NOP ;  /* 0x0000000000007918 */ /* 0x000fd00000000000 */
[----:B------:R-:W-:Y:S04]  /*47ce0*/  STL.64 [R1+0x340], R28 ;  /* 0x0003401c01007387 */ /* 0x000fe80000100a00 */
[----:B------:R0:W-:Y:S04]  /*47cf0*/  STL.64 [R1+0x348], R30 ;  /* 0x0003481e01007387 */ /* 0x0001e80000100a00 */
[----:B0-----:R-:W3:Y:S04]  /*47d00*/  LDL.LU.64 R30, [R1+0x2ed8] ;  /* 0x002ed800011e7983 */ /* 0x001ee80000300a00 */
[----:B------:R-:W3:Y:S04]  /*47d10*/  LDL.LU.64 R28, [R1+0x2ed0] ;  /* 0x002ed000011c7983 */ /* 0x000ee80000300a00 */
[----:B------:R-:W-:Y:S04]  /*47d20*/  STL.64 [R1+0x330], R8 ;  /* 0x0003300801007387 */ /* 0x000fe80000100a00 */
[----:B------:R0:W-:Y:S04]  /*47d30*/  STL.64 [R1+0x338], R10 ;  /* 0x0003380a01007387 */ /* 0x0001e80000100a00 */
[----:B0-----:R-:W4:Y:S04]  /*47d40*/  LDL.LU.64 R10, [R1+0x2ec8] ;  /* 0x002ec800010a7983 */ /* 0x001f280000300a00 */
[----:B------:R-:W3:Y:S01]  /*47d50*/  LDL.LU.64 R8, [R1+0x2ec0] ;  /* 0x002ec00001087983 */ /* 0x000ee20000300a00 */
[----:B--2---:R-:W-:Y:S01]  /*47d60*/  IMAD R20, R20, 0x100, R13 ;  /* 0x0000010014147824 */ /* 0x004fe200078e020d */
[C---:B----4-:R-:W-:Y:S06]  /*47d70*/  HMMA.16816.F32 R32, R24.reuse, R10, R32 ;  /* 0x0000000a1820723c */ /* 0x050fec0000001820 */
[----:B---3--:R-:W-:-:S15]  /*47d80*/  HMMA.16816.F32 R44, R24, R8, R44 ;  /* 0x00000008182c723c */ /* 0x008fde000000182c */
[----:B------:R-:W-:-:S08]  /*47d90*/  NOP ;  /* 0x0000000000007918 */ /* 0x000fd00000000000 */
        /* <DEDUP_REMOVED lines=8> */
[----:B------:R-:W4:Y:S01]  /*47e20*/  LDL.LU R13, [R1+0x2e9c] ;  /* 0x002e9c00010d7983 */ /* 0x000f220000300800 */
[----:B------:R-:W-:Y:S01]  /*47e30*/  HMMA.16816.F32 R16, R24, R14, R16 ;  /* 0x0000000e1810723c */ /* 0x000fe20000001810 */
[----:B------:R-:W-:-:S02]  /*47e40*/  IMAD R21, R21, 0x100, R0 ;  /* 0x0000010015157824 */ /* 0x000fc400078e0200 */
[----:B------:R-:W3:Y:S01]  /*47e50*/  LDL.LU R0, [R1+0x2e98] ;  /* 0x002e980001007983 */ /* 0x000ee20000300800 */
[----:B------:R-:W-:Y:S02]  /*47e60*/  IMAD R22, R22, 0x100, R60 ;  /* 0x0000010016167824 */ /* 0x000fe400078e023c */
[----:B------:R-:W-:Y:S01]  /*47e70*/  IMAD R23, R23, 0x100, R61 ;  /* 0x0000010017177824 */ /* 0x000fe200078e023d */
[----:B----4-:R-:W-:-:S15]  /*47e80*/  HMMA.16816.F32 R28, R24, R12, R28 ;  /* 0x0000000c181c723c */ /* 0x010fde000000181c */
[----:B------:R-:W-:-:S08]  /*47e90*/  NOP ;  /* 0x0000000000007918 */ /* 0x000fd00000000000 */
[----:B------:R-:W-:Y:S04]  /*47ea0*/  STL.64 [R1+0x2f0], R28 ;  /* 0x0002f01c01007387 */ /* 0x000fe80000100a00 */
[----:B------:R0:W-:Y:S04]  /*47eb0*/  STL.64 [R1+0x2f8], R30 ;  /* 0x0002f81e01007387 */ /* 0x0001e80000100a00 */
[----:B0-----:R-:W4:Y:S04]  /*47ec0*/  LDL.LU.64 R30, [R1+0x2e90] ;  /* 0x002e9000011e7983 */ /* 0x001f280000300a00 */
[----:B------:R-:W4:Y:S04]  /*47ed0*/  LDL.LU.64 R28, [R1+0x2e88] ;  /* 0x002e8800011c7983 */ /* 0x000f280000300a00 */
[----:B------:R-:W4:Y:S04]  /*47ee0*/  LDL.LU R60, [R1+0x2e84] ;  /* 0x002e8400013c7983 */ /* 0x000f280000300800 */
[----:B------:R-:W4:Y:S04]  /*47ef0*/  LDL.LU R61, [R1+0x2e80] ;  /* 0x002e8000013d7983 */ /* 0x000f280000300800 */
[----:B------:R-:W-:Y:S04]  /*47f00*/  STL.64 [R1+0x2e0], R16 ;  /* 0x0002e01001007387 */ /* 0x000fe80000100a00 */
[----:B------:R0:W-:Y:S04]  /*47f10*/  STL.64 [R1+0x2e8], R18 ;  /* 0x0002e81201007387 */ /* 0x0001e80000100a00 */
[----:B0-----:R-:W3:Y:S04]  /*47f20*/  LDL.LU.64 R18, [R1+0x2e78] ;  /* 0x002e780001127983 */ /* 0x001ee80000300a00 */
[----:B------:R-:W4:Y:S01]  /*47f30*/  LDL.LU.64 R16, [R1+0x2e70] ;  /* 0x002e700001107983 */ /* 0x000f220000300a00 */
[----:B------:R-:W-:-:S02]  /*47f40*/  F2FP.F16.E5M2.UNPACK_B R20, R20 ;  /* 0x00000014ff14723e */ /* 0x000fc400020004ff */
[----:B------:R-:W-:Y:S02]  /*47f50*/  F2FP.F16.E5M2.UNPACK_B R21, R21 ;  /* 0x00000015ff15723e */ /* 0x000fe400020004ff */
[----:B------:R-:W-:Y:S02]  /*47f60*/  F2FP.F16.E5M2.UNPACK_B R22, R22 ;  /* 0x00000016ff16723e */ /* 0x000fe400020004ff */
[----:B------:R-:W-:Y:S01]  /*47f70*/  F2FP.F16.E5M2.UNPACK_B R23, R23 ;  /* 0x00000017ff17723e */ /* 0x000fe200020004ff */
[C---:B--2---:R-:W-:Y:S06]  /*47f80*/  HMMA.16816.F32 R44, R24.reuse, R2, R44 ;  /* 0x00000002182c723c */ /* 0x044fec000000182c */
[----:B----4-:R-:W-:-:S15]  /*47f90*/  HMMA.16816.F32 R56, R24, R16, R56 ;  /* 0x000000101838723c */ /* 0x010fde0000001838 */
[----:B------:R-:W-:-:S08]  /*47fa0*/  NOP ;  /* 0x0000000000007918 */ /* 0x000fd00000000000 */
[----:B------:R-:W-:Y:S04]  /*47fb0*/  STL.64 [R1+0x2d0], R56 ;  /* 0x0002d03801007387 */ /* 0x000fe80000100a00 */
[----:B------:R0:W-:Y:S04]  /*47fc0*/  STL.64 [R1+0x2d8], R58 ;  /* 0x0002d83a01007387 */ /* 0x0001e80000100a00 */
[----:B0-----:R-:W2:Y:S04]  /*47fd0*/  LDL.LU.64 R58, [R1+0x2e68] ;  /* 0x002e6800013a7983 */ /* 0x001ea80000300a00 */
[----:B------:R-:W2:Y:S01]  /*47fe0*/  LDL.LU.64 R56, [R1+0x2e60] ;  /* 0x002e600001387983 */ /* 0x000ea20000300a00 */
[C---:B------:R-:W-:Y:S03]  /*47ff0*/  HMMA.16816.F32 R24, R20.reuse, R4, R48 ;  /* 0x000000041418723c */ /* 0x040fe60000001830 */
[----:B---3--:R-:W-:Y:S04]  /*48000*/  STL.64 [R1+0x2e40], R18 ;  /* 0x002e401201007387 */ /* 0x008fe80000100a00 */
[----:B------:R0:W-:Y:S02]  /*48010*/  STL.64 [R1+0x2e38], R16 ;  /* 0x002e381001007387 */ /* 0x0001e40000100a00 */
[C---:B0-----:R-:W-:Y:S02]  /*48020*/  HMMA.16816.F32 R16, R20.reuse, R6, R32 ;  /* 0x000000061410723c */ /* 0x041fe40000001820 */
[----:B------:R-:W-:Y:S04]  /*48030*/  STL.64 [R1+0x2c0], R44 ;  /* 0x0002c02c01007387 */ /* 0x000fe80000100a00 */
[----:B------:R-:W-:Y:S04]  /*48040*/  STL.64 [R1+0x2c8], R46 ;  /* 0x0002c82e01007387 */ /* 0x000fe80000100a00 */
[----:B------:R-:W-:Y:S04]  /*48050*/  STL.64 [R1+0x2e20], R6 ;  /* 0x002e200601007387 */ /* 0x000fe80000100a00 */
[----:B------:R-:W-:Y:S04]  /*48060*/  STL.64 [R1+0x2b0], R24 ;  /* 0x0002b01801007387 */ /* 0x000fe80000100a00 */
[----:B------:R-:W-:Y:S04]  /*48070*/  STL.64 [R1+0x2b8], R26 ;  /* 0x0002b81a01007387 */ /* 0x000fe80000100a00 */
[----:B------:R0:W-:Y:S04]  /*48080*/  STL.64 [R1+0x2e18], R4 ;  /* 0x002e180401007387 */ /* 0x0001e80000100a00 */
[----:B------:R-:W-:Y:S04]  /*48090*/  STL.64 [R1+0x2a0], R16 ;  /* 0x0002a01001007387 */ /* 0x000fe80000100a00 */
[----:B------:R1:W-:Y:S01]  /*480a0*/  STL.64 [R1+0x2a8], R18 ;  /* 0x0002a81201007387 */ /* 0x0003e20000100a00 */
[C---:B0-----:R-:W-:Y:S06]  /*480b0*/  HMMA.16816.F32 R4, R20.reuse, R10, R28 ;  /* 0x0000000a1404723c */ /* 0x041fec000000181c */
[----:B-1----:R-:W-:Y:S01]  /*480c0*/  HMMA.16816.F32 R16, R20, R8, R52 ;  /* 0x000000081410723c */ /* 0x002fe20000001834 */
[----:B------:R-:W-:-:S15]  /*480d0*/  STL.64 [R1+0x2e00], R10 ;  /* 0x002e000a01007387 */ /* 0x000fde0000100a00 */
[----:B------:R-:W-:-:S07]  /*480e0*/  NOP ;  /* 0x0000000000007918 */ /* 0x000fce0000000000 */
[----:B------:R-:W-:Y:S04]  /*480f0*/  STL.64 [R1+0x290], R16 ;  /* 0x0002901001007387 */ /* 0x000fe80000100a00 */
[----:B------:R-:W-:Y:S04]  /*48100*/  STL.64 [R1+0x298], R18 ;  /* 0x0002981201007387 */ /* 0x000fe80000100a00 */
[----:B------:R-:W-:Y:S04]  /*48110*/  STL.64 [R1+0x2df8], R8 ;  /* 0x002df80801007387 */ /* 0x000fe80000100a00 */
[----:B------:R-:W-:Y:S04]  /*48120*/  STL.64 [R1+0x280], R4 ;  /* 0x0002800401007387 */ /* 0x000fe80000100a00 */
[----:B------:R2:W-:Y:S02]  /*48130*/  STL.64 [R1+0x288], R6 ;  /* 0x0002880601007387 */ /* 0x0005e40000100a00 */
[----:B--2---:R-:W-:Y:S07]  /*48140*/  HMMA.16816.F32 R4, R20, R12, R56 ;  /* 0x0000000c1404723c */ /* 0x004fee0000001838 */
[----:B------:R-:W-:-:S15]  /*48150*/  IMAD.MOV.U32 R56, RZ, RZ, R0 ;  /* 0x000000ffff387224 */ /* 0x000fde00078e0000 */
[----:B------:R-:W-:-:S01]  /*48160*/  NOP ;  /* 0x0000000000007918 */ /* 0x000fc20000000000 */
[----:B------:R-:W-:Y:S04]  /*48170*/  STL.64 [R1+0x270], R4 ;  /* 0x0002700401007387 */ /* 0x000fe80000100a00 */
[----:B------:R-:W-:Y:S04]  /*48180*/  STL.64 [R1+0x278], R6 ;  /* 0x0002780601007387 */ /* 0x000fe80000100a00 */
[----:B------:R-:W2:Y:S04]  /*48190*/  LDL.LU R0, [R1+0x2e58] ;  /* 0x002e580001007983 */ /* 0x000ea80000300800 */
[----:B------:R-:W3:Y:S04]  /*481a0*/  LDL.LU R57, [R1+0xe4] ;  /* 0x0000e40001397983 */ /* 0x000ee80000300800 */
[----:B------:R-:W4:Y:S04]  /*481b0*/  LDL.LU R58, [R1+0xe8] ;  /* 0x0000e800013a7983 */ /* 0x000f280000300800 */
[----:B------:R-:W4:Y:S01]  /*481c0*/  LDL.LU R59, [R1+0xec] ;  /* 0x0000ec00013b7983 */ /* 0x000f220000300800 */
[----:B--2---:R-:W-:-:S03]  /*481d0*/  IMAD.MOV.U32 R29, RZ, RZ, R0 ;  /* 0x000000ffff1d7224 */ /* 0x004fc600078e0000 */
[----:B----4-:R-:W-:Y:S04]  /*481e0*/  STL.64 [R1+0x2de0], R58 ;  /* 0x002de03a01007387 */ /* 0x010fe80000100a00 */
[----:B---3--:R0:W-:Y:S04]  /*481f0*/  STL.64 [R1+0x2dd8], R56 ;  /* 0x002dd83801007387 */ /* 0x0081e80000100a00 */
[----:B------:R-:W2:Y:S04]  /*48200*/  LDL.LU R28, [R1+0x130] ;  /* 0x00013000011c7983 */ /* 0x000ea80000300800 */
[----:B------:R-:W3:Y:S04]  /*48210*/  LDL.LU R0, [R1+0x2e54] ;  /* 0x002e540001007983 */ /* 0x000ee80000300800 */
[----:B------:R-:W4:Y:S04]  /*48220*/  LDL.LU R30, [R1+0x138] ;  /* 0x00013800011e7983 */ /* 0x000f280000300800 */
[----:B------:R-:W4:Y:S01]  /*48230*/  LDL.LU R31, [R1+0x13c] ;  /* 0x00013c00011f7983 */ /* 0x000f220000300800 */
[----:B---3--:R-:W-:-:S03]  /*48240*/  IMAD.MOV.U32 R34, RZ, RZ, R0 ;  /* 0x000000ffff227224 */ /* 0x008fc600078e0000 */
[----:B----4-:R-:W-:Y:S04]  /*48250*/  STL.64 [R1+0x2df0], R30 ;  /* 0x002df01e01007387 */ /* 0x010fe80000100a00 */
[----:B--2---:R1:W-:Y:S04]  /*48260*/  STL.64 [R1+0x2de8], R28 ;  /* 0x002de81c01007387 */ /* 0x0043e80000100a00 */
[----:B------:R-:W2:Y:S04]  /*48270*/  LDL.LU R32, [R1+0x160] ;  /* 0x0001600001207983 */ /* 0x000ea80000300800 */
[----:B------:R-:W2:Y:S04]  /*48280*/  LDL.LU R33, [R1+0x164] ;  /* 0x0001640001217983 */ /* 0x000ea80000300800 */
[----:B------:R-:W3:Y:S04]  /*48290*/  LDL.LU R0, [R1+0x2e50] ;  /* 0x002e500001007983 */ /* 0x000ee80000300800 */
[----:B------:R-:W4:Y:S04]  /*482a0*/  LDL.LU R35, [R1+0x16c] ;  /* 0x00016c0001237983 */ /* 0x000f280000300800 */
[----:B----4-:R-:W-:Y:S04]  /*482b0*/  STL.64 [R1+0x2e10], R34 ;  /* 0x002e102201007387 */ /* 0x010fe80000100a00 */
[----:B--2---:R2:W-:Y:S04]  /*482c0*/  STL.64 [R1+0x2e08], R32 ;  /* 0x002e082001007387 */ /* 0x0045e80000100a00 */
[----:B0-----:R-:W4:Y:S04]  /*482d0*/  LDL.LU R56, [R1+0x190] ;  /* 0x0001900001387983 */ /* 0x001f280000300800 */
[----:B------:R-:W4:Y:S04]  /*482e0*/  LDL.LU R57, [R1+0x194] ;  /* 0x0001940001397983 */ /* 0x000f280000300800 */
[----:B------:R-:W2:Y:S01]  /*482f0*/  LDL.LU R58, [R1+0x198] ;  /* 0x00019800013a7983 */ /* 0x000ea20000300800 */
[----:B---3--:R-:W-:-:S03]  /*48300*/  IMAD.MOV.U32 R59, RZ, RZ, R0 ;  /* 0x000000ffff3b7224 */ /* 0x008fc600078e0000 */
[----:B------:R-:W3:Y:S04]  /*48310*/  LDL.LU R0, [R1+0x2e4c] ;  /* 0x002e4c0001007983 */ /* 0x000ee80000300800 */
[----:B--2---:R-:W-:Y:S04]  /*48320*/  STL.64 [R1+0x2e30], R58 ;  /* 0x002e303a01007387 */ /* 0x004fe80000100a00 */
[----:B----4-:R0:W-:Y:S04]  /*48330*/  STL.64 [R1+0x2e28], R56 ;  /* 0x002e283801007387 */ /* 0x0101e80000100a00 */
[----:B-1----:R-:W2:Y:S04]  /*48340*/  LDL.LU R28, [R1+0x1a0] ;  /* 0x0001a000011c7983 */ /* 0x002ea80000300800 */
[----:B------:R-:W2:Y:S04]  /*48350*/  LDL.LU R29, [R1+0x1a4] ;  /* 0x0001a400011d7983 */ /* 0x000ea80000300800 */
[----:B------:R-:W2:Y:S01]  /*48360*/  LDL.LU R30, [R1+0x1a8] ;  /* 0x0001a800011e7983 */ /* 0x000ea20000300800 */
[----:B---3--:R-:W-:-:S03]  /*48370*/  IMAD.MOV.U32 R11, RZ, RZ, R0 ;  /* 0x000000ffff0b7224 */ /* 0x008fc600078e0000 */
[----:B------:R-:W2:Y:S04]  /*48380*/  LDL.LU R31, [R1+0x1ac] ;  /* 0x0001ac00011f7983 */ /* 0x000ea80000300800 */
[----:B------:R-:W3:Y:S04]  /*48390*/  LDL.LU R8, [R1+0x1b0] ;  /* 0x0001b00001087983 */ /* 0x000ee80000300800 */
[----:B------:R-:W3:Y:S04]  /*483a0*/  LDL.LU R9, [R1+0x1b4] ;  /* 0x0001b40001097983 */ /* 0x000ee80000300800 */
[----:B------:R-:W3:Y:S04]  /*483b0*/  LDL.LU R10, [R1+0x1b8] ;  /* 0x0001b800010a7983 */ /* 0x000ee80000300800 */
        /* <DEDUP_REMOVED lines=9> */
[----:B0-----:R-:W2:Y:S04]  /*48450*/  LDL.LU R56, [R1+0x1f0] ;  /* 0x0001f00001387983 */ /* 0x001ea80000300800 */
[----:B------:R-:W2:Y:S04]  /*48460*/  LDL.LU R57, [R1+0x1f4] ;  /* 0x0001f40001397983 */ /* 0x000ea80000300800 */
[----:B------:R-:W2:Y:S04]  /*48470*/  LDL.LU R58, [R1+0x1f8] ;  /* 0x0001f800013a7983 */ /* 0x000ea80000300800 */
[----:B------:R-:W2:Y:S01]  /*48480*/  LDL.LU R59, [R1+0x1fc] ;  /* 0x0001fc00013b7983 */ /* 0x000ea20000300800 */
[----:B------:R-:W-:-:S03]  /*48490*/  IMAD R26, R37, 0x100, R36 ;  /* 0x00000100251a7824 */ /* 0x000fc600078e0224 */
[----:B------:R-:W2:Y:S04]  /*484a0*/  LDL.LU R4, [R1+0x1e0] ;  /* 0x0001e00001047983 */ /* 0x000ea80000300800 */
[----:B------:R-:W2:Y:S04]  /*484b0*/  LDL.LU R5, [R1+0x1e4] ;  /* 0x0001e40001057983 */ /* 0x000ea80000300800 */
[----:B------:R-:W2:Y:S04]  /*484c0*/  LDL.LU R6, [R1+0x1e8] ;  /* 0x0001e80001067983 */ /* 0x000ea80000300800 */
[----:B------:R-:W2:Y:S01]  /*484d0*/  LDL.LU R45, [R1+0xcf4] ;  /* 0x000cf400012d7983 */ /* 0x000ea20000300800 */
[----:B------:R-:W-:-:S03]  /*484e0*/  IMAD R27, R39, 0x100, R38 ;  /* 0x00000100271b7824 */ /* 0x000fc600078e0226 */
[----:B------:R-:W2:Y:S04]  /*484f0*/  LDL.LU R36, [R1+0xcf0] ;  /* 0x000cf00001247983 */ /* 0x000ea80000300800 */
[----:B------:R-:W2:Y:S04]  /*48500*/  LDL.LU R46, [R1+0xd08] ;  /* 0x000d0800012e7983 */ /* 0x000ea80000300800 */
[----:B------:R-:W2:Y:S04]  /*48510*/  LDL.LU R37, [R1+0xd04] ;  /* 0x000d040001257983 */ /* 0x000ea80000300800 */
[----:B------:R-:W2:Y:S04]  /*48520*/  LDL.LU R47, [R1+0xd10] ;  /* 0x000d1000012f7983 */ /* 0x000ea80000300800 */
[----:B------:R-:W2:Y:S04]  /*48530*/  LDL.LU R38, [R1+0xd0c] ;  /* 0x000d0c0001267983 */ /* 0x000ea80000300800 */
[----:B------:R-:W2:Y:S01]  /*48540*/  LDL.LU R39, [R1+0xd18] ;  /* 0x000d180001277983 */ /* 0x000ea20000300800 */
[----:B------:R-:W-:-:S02]  /*48550*/  IMAD R24, R41, 0x100, R40 ;  /* 0x0000010029187824 */ /* 0x000fc400078e0228 */
[----:B------:R-:W-:Y:S02]  /*48560*/  IMAD R25, R43, 0x100, R42 ;  /* 0x000001002b197824 */ /* 0x000fe400078e022a */
[----:B------:R-:W-:Y:S02]  /*48570*/  IMAD.MOV.U32 R42, RZ, RZ, R61 ;  /* 0x000000ffff2a7224 */ /* 0x000fe400078e003d */
[----:B------:R-:W-:Y:S02]  /*48580*/  IMAD.MOV.U32 R43, RZ, RZ, R60 ;  /* 0x000000ffff2b7224 */ /* 0x000fe400078e003c */
[----:B----4-:R-:W-:Y:S02]  /*48590*/  IMAD.MOV.U32 R7, RZ, RZ, R0 ;  /* 0x000000ffff077224 */ /* 0x010fe400078e0000 */
        /* <DEDUP_REMOVED lines=8> */
[----:B---3--:R-:W-:Y:S03]  /*48620*/  HMMA.16816.F32 R16, R20, R14, R16 ;  /* 0x0000000e1410723c */ /* 0x008fe60000001810 */
[----:B------:R-:W3:Y:S04]  /*48630*/  LDL.LU R55, [R1+0x15c] ;  /* 0x00015c0001377983 */ /* 0x000ee80000300800 */
[----:B------:R-:W3:Y:S04]  /*48640*/  LDL.LU R40, [R1+0x110] ;  /* 0x0001100001287983 */ /* 0x000ee80000300800 */
[----:B------:R-:W3:-:S12]  /*48650*/  LDL.LU R41, [R1+0x114] ;  /* 0x0001140001297983 */ /* 0x000ed80000300800 */
[----:B------:R0:W-:Y:S01]  /*48660*/  STL.64 [R1+0x260], R16 ;  /* 0x0002601001007387 */ /* 0x0001e20000100a00 */
[----:B------:R-:W-:Y:S02]  /*48670*/  IMAD.MOV.U32 R61, RZ, RZ, R18 ;  /* 0x000000ffff3d7224 */ /* 0x000fe400078e0012 */
[----:B------:R-:W-:Y:S02]  /*48680*/  IMAD.MOV.U32 R60, RZ, RZ, R19 ;  /* 0x000000ffff3c7224 */ /* 0x000fe400078e0013 */
[----:B------:R-:W3:Y:S04]  /*48690*/  LDL.LU.64 R18, [R1+0x2e40] ;  /* 0x002e400001127983 */ /* 0x000ee80000300a00 */
[----:B0-----:R-:W2:Y:S04]  /*486a0*/  LDL.LU.64 R16, [R1+0x2e38] ;  /* 0x002e380001107983 */ /* 0x001ea80000300a00 */
[----:B------:R-:W-:Y:S04]  /*486b0*/  STL [R1+0x2d04], R60 ;  /* 0x002d043c01007387 */ /* 0x000fe80000100800 */
[----:B------:R-:W-:Y:S01]  /*486c0*/  STL [R1+0x2d00], R61 ;  /* 0x002d003d01007387 */ /* 0x000fe20000100800 */
[C---:B--2---:R-:W-:Y:S06]  /*486d0*/  HMMA.16816.F32 R56, R20.reuse, R16, R56 ;  /* 0x000000101438723c */ /* 0x044fec0000001838 */
[----:B------:R-:W-:-:S15]  /*486e0*/  HMMA.16816.F32 R20, R20, R2, R4 ;  /* 0x000000021414723c */ /* 0x000fde0000001804 */
[----:B------:R-:W-:-:S02]  /*486f0*/  NOP ;  /* 0x0000000000007918 */ /* 0x000fc40000000000 */
        /* <DEDUP_REMOVED lines=27> */
[----:B--2---:R-:W-:Y:S01]  /*488b0*/  HMMA.16816.F32 R20, R24, R12, R20 ;  /* 0x0000000c1814723c */ /* 0x004fe20000001814 */
[----:B------:R-:W-:-:S02]  /*488c0*/  IMAD R36, R36, 0x100, R45 ;  /* 0x0000010024247824 */ /* 0x000fc400078e022d */
[----:B------:R-:W-:-:S03]  /*488d0*/  IMAD R37, R37, 0x100, R46 ;  /* 0x0000010025257824 */ /* 0x000fc600078e022e */
        /* <DEDUP_REMOVED lines=11> */
[----:B------:R-:W-:-:S02]  /*48990*/  IMAD R38, R38, 0x100, R47 ;  /* 0x0000010026267824 */ /* 0x000fc400078e022f */
[C---:B------:R-:W-:Y:S01]  /*489a0*/  HMMA.16816.F32 R44, R24.reuse, R14, R48 ;  /* 0x0000000e182c723c */ /* 0x040fe20000001830 */
[----:B------:R-:W-:Y:S04]  /*489b0*/  STL.64 [R1+0x1f0], R20 ;  /* 0x0001f01401007387 */ /* 0x000fe80000100a00 */
[----:B------:R0:W-:Y:S02]  /*489c0*/  STL.64 [R1+0x1f8], R22 ;  /* 0x0001f81601007387 */ /* 0x0001e40000100a00 */
[----:B0-----:R-:W-:Y:S01]  /*489d0*/  HMMA.16816.F32 R20, R24, R16, R32 ;  /* 0x000000101814723c */ /* 0x001fe20000001820 */
[----:B------:R-:W-:Y:S01]  /*489e0*/  IMAD R39, R0, 0x100, R39 ;  /* 0x0000010000277824 */ /* 0x000fe200078e0227 */
[----:B------:R-:W-:Y:S02]  /*489f0*/  F2FP.F16.E5M2.UNPACK_B R36, R36 ;  /* 0x00000024ff24723e */ /* 0x000fe400020004ff */
[----:B------:R-:W-:-:S02]  /*48a00*/  F2FP.F16.E5M2.UNPACK_B R37, R37 ;  /* 0x00000025ff25723e */ /* 0x000fc400020004ff */
[----:B------:R-:W-:Y:S02]  /*48a10*/  F2FP.F16.E5M2.UNPACK_B R38, R38 ;  /* 0x00000026ff26723e */ /* 0x000fe400020004ff */
[----:B------:R-:W-:-:S08]  /*48a20*/  F2FP.F16.E5M2.UNPACK_B R39, R39 ;  /* 0x00000027ff27723e */ /* 0x000fd000020004ff */
[----:B------:R-:W-:Y:S01]  /*48a30*/  STL.64 [R1+0x1e0], R44 ;  /* 0x0001e02c01007387 */ /* 0x000fe20000100a00 */
[----:B------:R-:W-:Y:S03]  /*48a40*/  HMMA.16816.F32 R24, R24, R2, R52 ;  /* 0x000000021818723c */ /* 0x000fe60000001834 */
[----:B------:R-:W-:Y:S04]  /*48a50*/  STL.64 [R1+0x1e8], R46 ;  /* 0x0001e82e01007387 */ /* 0x000fe80000100a00 */
[----:B------:R-:W-:Y:S04]  /*48a60*/  STL.64 [R1+0x2dd0], R18 ;  /* 0x002dd01201007387 */ /* 0x000fe80000100a00 */
[----:B------:R0:W-:Y:S04]  /*48a70*/  STL.64 [R1+0x2dc8], R16 ;  /* 0x002dc81001007387 */ /* 0x0001e80000100a00 */
[----:B------:R-:W-:Y:S04]  /*48a80*/  STL.64 [R1+0x1d0], R20 ;  /* 0x0001d01401007387 */ /* 0x000fe80000100a00 */
[----:B------:R2:W-:Y:S01]  /*48a90*/  STL.64 [R1+0x1d8], R22 ;  /* 0x0001d81601007387 */ /* 0x0005e20000100a00 */
[----:B0-----:R-:W-:Y:S03]  /*48aa0*/  HMMA.16816.F32 R16, R36, R6, R40 ;  /* 0x000000062410723c */ /* 0x001fe60000001828 */
[----:B------:R-:W-:Y:S04]  /*48ab0*/  STL.64 [R1+0x1c0], R24 ;  /* 0x0001c01801007387 */ /* 0x000fe80000100a00 */
[----:B------:R-:W-:-:S15]  /*48ac0*/  STL.64 [R1+0x1c8], R26 ;  /* 0x0001c81a01007387 */ /* 0x000fde0000100a00 */
[----:B------:R-:W-:-:S01]  /*48ad0*/  NOP ;  /* 0x0000000000007918 */ /* 0x000fc20000000000 */
[----:B------:R-:W-:Y:S01]  /*48ae0*/  STL.64 [R1+0x1a0], R16 ;  /* 0x0001a01001007387 */ /* 0x000fe20000100a00 */
[----:B------:R-:W-:Y:S01]  /*48af0*/  IMAD.MOV.U32 R0, RZ, RZ, R19 ;  /* 0x000000ffff007224 */ /* 0x000fe200078e0013 */
[----:B--2---:R-:W-:-:S15]  /*48b00*/  HMMA.16816.F32 R20, R36, R4, R28 ;  /* 0x000000042414723c */ /* 0x004fde000000181c */
[----:B------:R-:W-:-:S08]  /*48b10*/  NOP ;  /* 0x0000000000007918 */ /* 0x000fd00000000000 */
[----:B------:R-:W-:Y:S04]  /*48b20*/  STL.64 [R1+0x1b0], R20 ;  /* 0x0001b01401007387 */ /* 0x000fe80000100a00 */
[----:B------:R-:W-:Y:S04]  /*48b30*/  STL.64 [R1+0x1b8], R22 ;  /* 0x0001b81601007387 */ /* 0x000fe80000100a00 */
[----:B------:R3:W-:Y:S02]  /*48b40*/  STL [R1+0x1a8], R18 ;  /* 0x0001a81201007387 */ /* 0x0007e40000100800 */
[----:B---3--:R-:W-:Y:S02]  /*48b50*/  HMMA.16816.F32 R16, R36, R8, R56 ;  /* 0x000000082410723c */ /* 0x008fe40000001838 */
[----:B------:R-:W-:Y:S04]  /*48b60*/  STL [R1+0x2cb8], R0 ;  /* 0x002cb80001007387 */ /* 0x000fe80000100800 */
[----:B------:R-:W2:-:S15]  /*48b70*/  LDL.LU R40, [R1+0x40] ;  /* 0x0000400001287983 */ /* 0x000e9e0000300800 */
[----:B------:R-:W-:-:S02]  /*48b80*/  NOP ;  /* 0x0000000000007918 */ /* 0x000fc40000000000 */
        /* <DEDUP_REMOVED lines=41> */
[C---:B---3--:R-:W-:Y:S06]  /*48e20*/  HMMA.16816.F32 R56, R36.reuse, R10, R56 ;  /* 0x0000000a2438723c */ /* 0x048fec0000001838 */
[----:B----4-:R-:W-:-:S15]  /*48e30*/  HMMA.16816.F32 R16, R36, R12, R16 ;  /* 0x0000000c2410723c */ /* 0x010fde0000001810 */
[----:B------:R-:W-:-:S02]  /*48e40*/  NOP ;  /* 0x0000000000007918 */ /* 0x000fc40000000000 */
[----:B------:R0:W-:Y:S01]  /*48e50*/  STL.64 [R1+0x180], R56 ;  /* 0x0001803801007387 */ /* 0x0001e20000100a00 */
[----:B------:R-:W-:-:S03]  /*48e60*/  IMAD.MOV.U32 R0, RZ, RZ, R59 ;  /* 0x000000ffff007224 */ /* 0x000fc600078e003b */
[----:B------:R1:W-:Y:S04]  /*48e70*/  STL [R1+0x188], R58 ;  /* 0x0001883a01007387 */ /* 0x0003e80000100800 */
[----:B0-----:R-:W3:Y:S04]  /*48e80*/  LDL.LU R56, [R1+0x30] ;  /* 0x0000300001387983 */ /* 0x001ee80000300800 */
[----:B------:R-:W3:Y:S04]  /*48e90*/  LDL.LU R57, [R1+0x34] ;  /* 0x0000340001397983 */ /* 0x000ee80000300800 */
[----:B-1----:R-:W3:Y:S04]  /*48ea0*/  LDL.LU R58, [R1+0x38] ;  /* 0x00003800013a7983 */ /* 0x002ee80000300800 */
[----:B------:R-:W3:Y:S04]  /*48eb0*/  LDL.LU R59, [R1+0x3c] ;  /* 0x00003c00013b7983 */ /* 0x000ee80000300800 */
[----:B------:R0:W-:Y:S04]  /*48ec0*/  STL [R1+0x2cbc], R0 ;  /* 0x002cbc0001007387 */ /* 0x0001e80000100800 */
[----:B------:R-:W-:Y:S04]  /*48ed0*/  STL.64 [R1+0x170], R16 ;  /* 0x0001701001007387 */ /* 0x000fe80000100a00 */
[----:B------:R1:W-:Y:S01]  /*48ee0*/  STL [R1+0x17c], R19 ;  /* 0x00017c1301007387 */ /* 0x0003e20000100800 */
[----:B0-----:R-:W-:-:S03]  /*48ef0*/  IMAD.MOV.U32 R0, RZ, RZ, R18 ;  /* 0x000000ffff007224 */ /* 0x001fc600078e0012 */
[----:B-1----:R-:W4:Y:S04]  /*48f00*/  LDL.LU.64 R18, [R1+0x2dd0] ;  /* 0x002dd00001127983 */ /* 0x002f280000300a00 */
[----:B------:R-:W4:Y:S01]  /*48f10*/  LDL.LU.64 R16, [R1+0x2dc8] ;  /* 0x002dc80001107983 */ /* 0x000f220000300a00 */
[----:B--2---:R-:W-:Y:S01]  /*48f20*/  IMAD R20, R21, 0x100, R20 ;  /* 0x0000010015147824 */ /* 0x004fe200078e0214 */
[----:B------:R-:W-:Y:S01]  /*48f30*/  HMMA.16816.F32 R44, R36, R14, R44 ;  /* 0x0000000e242c723c */ /* 0x000fe2000000182c */
[----:B------:R-:W-:Y:S02]  /*48f40*/  IMAD R21, R23, 0x100, R22 ;  /* 0x0000010017157824 */ /* 0x000fe400078e0216 */
[----:B------:R-:W-:Y:S02]  /*48f50*/  IMAD R22, R55, 0x100, R54 ;  /* 0x0000010037167824 */ /* 0x000fe400078e0236 */
[----:B------:R-:W-:Y:S01]  /*48f60*/  IMAD R23, R60, 0x100, R61 ;  /* 0x000001003c177824 */ /* 0x000fe200078e023d */
[----:B------:R-:W-:Y:S01]  /*48f70*/  F2FP.F16.E5M2.UNPACK_B R20, R20 ;  /* 0x00000014ff14723e */ /* 0x000fe200020004ff */
[----:B------:R-:W2:Y:S01]  /*48f80*/  LDL.LU R54, [R1+0x610] ;  /* 0x0006100001367983 */ /* 0x000ea20000300800 */
[----:B------:R-:W-:-:S02]  /*48f90*/  F2FP.F16.E5M2.UNPACK_B R21, R21 ;  /* 0x00000015ff15723e */ /* 0x000fc400020004ff */
[----:B------:R-:W-:Y:S01]  /*48fa0*/  F2FP.F16.E5M2.UNPACK_B R22, R22 ;  /* 0x00000016ff16723e */ /* 0x000fe200020004ff */
[----:B------:R-:W2:Y:S01]  /*48fb0*/  LDL.LU R55, [R1+0x614] ;  /* 0x0006140001377983 */ /* 0x000ea20000300800 */
[----:B------:R-:W-:-:S03]  /*48fc0*/  F2FP.F16.E5M2.UNPACK_B R23, R23 ;  /* 0x00000017ff17723e */ /* 0x000fc600020004ff */
[----:B------:R-:W2:Y:S04]  /*48fd0*/  LDL.LU R26, [R1+0x620] ;  /* 0x00062000011a7983 */ /* 0x000ea80000300800 */
[----:B------:R-:W2:Y:S04]  /*48fe0*/  LDL.LU R27, [R1+0x624] ;  /* 0x00062400011b7983 */ /* 0x000ea80000300800 */
[----:B------:R-:W-:Y:S01]  /*48ff0*/  STL.64 [R1+0x160], R44 ;  /* 0x0001602c01007387 */ /* 0x000fe20000100a00 */
[C---:B------:R-:W-:Y:S03]  /*49000*/  HMMA.16816.F32 R28, R20.reuse, R4, R28 ;  /* 0x00000004141c723c */ /* 0x040fe6000000181c */
[----:B------:R0:W-:Y:S03]  /*49010*/  STL.64 [R1+0x168], R46 ;  /* 0x0001682e01007387 */ /* 0x0001e60000100a00 */
[C---:B------:R-:W-:Y:S01]  /*49020*/  HMMA.16816.F32 R4, R20.reuse, R6, R40 ;  /* 0x000000061404723c */ /* 0x040fe20000001828 */
[----:B0-----:R-:W2:Y:S04]  /*49030*/  LDL.LU.64 R46, [R1+0x2dc0] ;  /* 0x002dc000012e7983 */ /* 0x001ea80000300a00 */
[----:B------:R-:W2:Y:S04]  /*49040*/  LDL.LU.64 R44, [R1+0x2db8] ;  /* 0x002db800012c7983 */ /* 0x000ea80000300a00 */
[----:B------:R-:W2:Y:S04]  /*49050*/  LDL.LU R61, [R1+0x630] ;  /* 0x00063000013d7983 */ /* 0x000ea80000300800 */
[----:B------:R-:W2:Y:S01]  /*49060*/  LDL.LU R60, [R1+0x634] ;  /* 0x00063400013c7983 */ /* 0x000ea20000300800 */
[----:B---3--:R-:W-:Y:S06]  /*49070*/  HMMA.16816.F32 R56, R20, R8, R56 ;  /* 0x000000081438723c */ /* 0x008fec0000001838 */
[C---:B----4-:R-:W-:Y:S06]  /*49080*/  HMMA.16816.F32 R48, R36.reuse, R16, R48 ;  /* 0x000000102430723c */ /* 0x050fec0000001830 */
[----:B------:R-:W-:-:S15]  /*49090*/  HMMA.16816.F32 R36, R36, R2, R32 ;  /* 0x000000022424723c */ /* 0x000fde0000001820 */
[----:B------:R-:W-:-:S02]  /*490a0*/  NOP ;  /* 0x0000000000007918 */ /* 0x000fc40000000000 */
[----:B------:R-:W-:Y:S04]  /*490b0*/  STL.64 [R1+0x150], R48 ;  /* 0x0001503001007387 */ /* 0x000fe80000100a00 */
[----:B------:R0:W-:Y:S04]  /*490c0*/  STL.64 [R1+0x158], R50 ;  /* 0x0001583201007387 */ /* 0x0001e80000100a00 */
[----:B0-----:R-:W3:Y:S04]  /*490d0*/  LDL.LU.64 R50, [R1+0x2db0] ;  /* 0x002db00001327983 */ /* 0x001ee80000300a00 */
[----:B------:R-:W3:Y:S04]  /*490e0*/  LDL.LU.64 R48, [R1+0x2da8] ;  /* 0x002da80001307983 */ /* 0x000ee80000300a00 */
[----:B------:R-:W4:Y:S04]  /*490f0*/  LDL.LU.64 R34, [R1+0x2da0] ;  /* 0x002da00001227983 */ /* 0x000f280000300a00 */
[----:B------:R-:W4:Y:S04]  /*49100*/  LDL.LU.64 R32, [R1+0x2d98] ;  /* 0x002d980001207983 */ /* 0x000f280000300a00 */
[----:B------:R0:W-:Y:S04]  /*49110*/  STL.64 [R1+0x130], R36 ;  /* 0x0001302401007387 */ /* 0x0001e80000100a00 */
[----:B------:R1:W-:Y:S04]  /*49120*/  STL.64 [R1+0x138], R38 ;  /* 0x0001382601007387 */ /* 0x0003e80000100a00 */
[----:B0-----:R-:W2:Y:S04]  /*49130*/  LDL.LU R36, [R1+0xd40] ;  /* 0x000d400001247983 */ /* 0x001ea80000300800 */
[----:B------:R-:W2:Y:S04]  /*49140*/  LDL.LU R37, [R1+0xd3c] ;  /* 0x000d3c0001257983 */ /* 0x000ea80000300800 */
[----:B-1----:R-:W3:Y:S04]  /*49150*/  LDL.LU R38, [R1+0xd48] ;  /* 0x000d480001267983 */ /* 0x002ee80000300800 */
[----:B------:R-:W3:Y:S04]  /*49160*/  LDL.LU R39, [R1+0xd44] ;  /* 0x000d440001277983 */ /* 0x000ee80000300800 */
[----:B------:R-:W-:Y:S04]  /*49170*/  STL.64 [R1+0x110], R28 ;  /* 0x0001101c01007387 */ /* 0x000fe80000100a00 */
[----:B------:R0:W-:Y:S04]  /*49180*/  STL.64 [R1+0x118], R30 ;  /* 0x0001181e01007387 */ /* 0x0001e80000100a00 */
[----:B0-----:R-:W4:Y:S04]  /*49190*/  LDL.LU.64 R30, [R1+0x2d90] ;  /* 0x002d9000011e7983 */ /* 0x001f280000300a00 */
[----:B------:R-:W4:Y:S04]  /*491a0*/  LDL.LU.64 R28, [R1+0x2d88] ;  /* 0x002d8800011c7983 */ /* 0x000f280000300a00 */
[----:B------:R-:W2:Y:S04]  /*491b0*/  LDL.LU.64 R42, [R1+0x2d80] ;  /* 0x002d8000012a7983 */ /* 0x000ea80000300a00 */
[----:B------:R-:W2:Y:S04]  /*491c0*/  LDL.LU.64 R40, [R1+0x2d78] ;  /* 0x002d780001287983 */ /* 0x000ea80000300a00 */
[----:B------:R0:W-:Y:S04]  /*491d0*/  STL.64 [R1+0x100], R4 ;  /* 0x0001000401007387 */ /* 0x0001e80000100a00 */
[----:B------:R1:W-:Y:S04]  /*491e0*/  STL.64 [R1+0x108], R6 ;  /* 0x0001080601007387 */ /* 0x0003e80000100a00 */
[----:B0-----:R-:W3:Y:S04]  /*491f0*/  LDL.LU R4, [R1+0x10] ;  /* 0x0000100001047983 */ /* 0x001ee80000300800 */
[----:B------:R-:W3:Y:S04]  /*49200*/  LDL.LU R5, [R1+0x14] ;  /* 0x0000140001057983 */ /* 0x000ee80000300800 */
[----:B-1----:R-:W3:Y:S04]  /*49210*/  LDL.LU R6, [R1+0x18] ;  /* 0x0000180001067983 */ /* 0x002ee80000300800 */
[----:B------:R-:W3:Y:S04]  /*49220*/  LDL.LU R7, [R1+0x1c] ;  /* 0x00001c0001077983 */ /* 0x000ee80000300800 */
[----:B------:R-:W-:Y:S04]  /*49230*/  STL.64 [R1+0xe0], R56 ;  /* 0x0000e03801007387 */ /* 0x000fe80000100a00 */
[----:B------:R0:W-:Y:S04]  /*49240*/  STL.64 [R1+0xe8], R58 ;  /* 0x0000e83a01007387 */ /* 0x0001e80000100a00 */
[----:B0-----:R-:W4:Y:S04]  /*49250*/  LDL.LU.64 R58, [R1+0x2d70] ;  /* 0x002d7000013a7983 */ /* 0x001f280000300a00 */
[----:B------:R-:W4:Y:S01]  /*49260*/  LDL.LU.64 R56, [R1+0x2d68] ;  /* 0x002d680001387983 */ /* 0x000f220000300a00 */
[C---:B---3--:R-:W-:Y:S06]  /*49270*/  HMMA.16816.F32 R4, R20.reuse, R10, R4 ;  /* 0x0000000a1404723c */ /* 0x048fec0000001804 */
[----:B----4-:R-:W-:-:S15]  /*49280*/  HMMA.16816.F32 R56, R20, R12, R56 ;  /* 0x0000000c1438723c */ /* 0x010fde0000001838 */
[----:B------:R-:W-:-:S02]  /*49290*/  NOP ;  /* 0x0000000000007918 */ /* 0x000fc40000000000 */
[----:B------:R0:W-:Y:S04]  /*492a0*/  STL.64 [R1+0xd0], R4 ;  /* 0x0000d00401007387 */ /* 0x0001e80000100a00 */
[----:B------:R1:W-:Y:S01]  /*492b0*/  STL.64 [R1+0xd8], R6 ;  /* 0x0000d80601007387 */ /* 0x0003e20000100a00 */
[----:B--2---:R-:W-:Y:S01]  /*492c0*/  HMMA.16816.F32 R8, R20, R14, R40 ;  /* 0x0000000e1408723c */ /* 0x004fe20000001828 */
[----:B0-----:R-:W-:Y:S02]  /*492d0*/  IMAD R4, R37, 0x100, R36 ;  /* 0x0000010025047824 */ /* 0x001fe400078e0224 */
[----:B------:R-:W-:Y:S02]  /*492e0*/  IMAD R5, R39, 0x100, R38 ;  /* 0x0000010027057824 */ /* 0x000fe400078e0226 */
[----:B-1----:R-:W-:-:S02]  /*492f0*/  IMAD R6, R25, 0x100, R24 ;  /* 0x0000010019067824 */ /* 0x002fc400078e0218 */
[----:B------:R-:W-:Y:S01]  /*49300*/  IMAD R7, R53, 0x100, R52 ;  /* 0x0000010035077824 */ /* 0x000fe200078e0234 */
[----:B------:R-:W-:Y:S04]  /*49310*/  STL.64 [R1+0xc0], R56 ;  /* 0x0000c03801007387 */ /* 0x000fe80000100a00 */
[----:B------:R0:W-:Y:S02]  /*49320*/  STL.64 [R1+0xc8], R58 ;  /* 0x0000c83a01007387 */ /* 0x0001e40000100a00 */
[----:B0-----:R-:W-:Y:S07]  /*49330*/  HMMA.16816.F32 R56, R20, R16, R28 ;  /* 0x000000101438723c */ /* 0x001fee000000181c */
[----:B------:R-:W-:-:S02]  /*49340*/  F2FP.F16.E5M2.UNPACK_B R30, R6 ;  /* 0x00000006ff1e723e */ /* 0x000fc400020004ff */
[----:B------:R-:W-:Y:S02]  /*49350*/  F2FP.F16.E5M2.UNPACK_B R31, R7 ;  /* 0x00000007ff1f723e */ /* 0x000fe400020004ff */
[----:B------:R-:W-:Y:S02]  /*49360*/  F2FP.F16.E5M2.UNPACK_B R28, R4 ;  /* 0x00000004ff1c723e */ /* 0x000fe400020004ff */
[----:B------:R-:W-:Y:S02]  /*49370*/  F2FP.F16.E5M2.UNPACK_B R29, R5 ;  /* 0x00000005ff1d723e */ /* 0x000fe400020004ff */
[----:B------:R-:W-:Y:S02]  /*49380*/  F2FP.F16.E5M2.UNPACK_B R6, R54.H1 ;  /* 0x00000036ff06723e */ /* 0x000fe400030004ff */
[----:B------:R-:W-:Y:S02]  /*49390*/  F2FP.F16.E5M2.UNPACK_B R7, R55.H1 ;  /* 0x00000037ff07723e */ /* 0x000fe400030004ff */
[----:B------:R-:W-:Y:S06]  /*493a0*/  HMMA.16816.F32 R52, R20, R2, R32 ;  /* 0x000000021434723c */ /* 0x000fec0000001820 */
[----:B------:R-:W-:Y:S01]  /*493b0*/  HMMA.16816.F32 R48, R28, R6, R48 ;  /* 0x000000061c30723c */ /* 0x000fe20000001830 */
[----:B------:R0:W-:Y:S04]  /*493c0*/  STL.64 [R1+0xb0], R8 ;  /* 0x0000b00801007387 */ /* 0x0001e80000100a00 */
[----:B------:R-:W-:Y:S04]  /*493d0*/  STL.64 [R1+0xb8], R10 ;  /* 0x0000b80a01007387 */ /* 0x000fe80000100a00 */
[----:B------:R-:W-:Y:S04]  /*493e0*/  STL.64 [R1+0x2bd8], R58 ;  /* 0x002bd83a01007387 */ /* 0x000fe80000100a00 */
[----:B------:R1:W-:Y:S04]  /*493f0*/  STL.64 [R1+0x2bd0], R56 ;  /* 0x002bd03801007387 */ /* 0x0003e80000100a00 */
[----:B------:R-:W-:Y:S04]  /*49400*/  STL.64 [R1+0x2be8], R54 ;  /* 0x002be83601007387 */ /* 0x000fe80000100a00 */
[----:B------:R-:W-:Y:S04]  /*49410*/  STL.64 [R1+0x2be0], R52 ;  /* 0x002be03401007387 */ /* 0x000fe80000100a00 */
[----:B------:R-:W-:Y:S04]  /*49420*/  STL.64 [R1+0x2bf8], R50 ;  /* 0x002bf83201007387 */ /* 0x000fe80000100a00 */
[----:B------:R-:W-:Y:S04]  /*49430*/  STL.64 [R1+0x2bf0], R48 ;  /* 0x002bf03001007387 */ /* 0x000fe80000100a00 */
[----:B------:R-:W2:Y:S04]  /*49440*/  LDL.LU R16, [R1+0x20] ;  /* 0x0000200001107983 */ /* 0x000ea80000300800 */
[----:B------:R-:W2:Y:S04]  /*49450*/  LDL.LU R17, [R1+0x24] ;  /* 0x0000240001117983 */ /* 0x000ea80000300800 */
[----:B------:R-:W3:Y:S04]  /*49460*/  LDL.LU R32, [R1] ;  /* 0x0000000001207983 */ /* 0x000ee80000300800 */
[----:B------:R-:W3:Y:S04]  /*49470*/  LDL.LU R33, [R1+0x4] ;  /* 0x0000040001217983 */ /* 0x000ee80000300800 */
[----:B------:R-:W3:Y:S04]  /*49480*/  LDL.LU R34, [R1+0x8] ;  /* 0x0000080001227983 */ /* 0x000ee80000300800 */
[----:B------:R-:W3:Y:S04]  /*49490*/  LDL.LU R35, [R1+0xc] ;  /* 0x00000c0001237983 */ /* 0x000ee80000300800 */
[----:B0-----:R-:W4:Y:S04]  /*494a0*/  LDL.LU R8, [R1+0x640] ;  /* 0x0006400001087983 */ /* 0x001f280000300800 */
[----:B------:R-:W2:Y:S04]  /*494b0*/  LDL.LU R9, [R1+0x644] ;  /* 0x0006440001097983 */ /* 0x000ea80000300800 */
[----:B------:R-:W3:Y:S01]  /*494c0*/  LDL.LU R14, [R1+0xd64] ;  /* 0x000d6400010e7983 */ /* 0x000ee20000300800 */
[----:B------:R-:W-:-:S03]  /*494d0*/  F2FP.F16.E5M2.UNPACK_B R4, R26.H1 ;  /* 0x0000001aff04723e */ /* 0x000fc600030004ff */
[----:B------:R-:W3:Y:S04]  /*494e0*/  LDL.LU R24, [R1+0xd60] ;  /* 0x000d600001187983 */ /* 0x000ee80000300800 */
[----:B------:R-:W3:Y:S04]  /*494f0*/  LDL.LU R15, [R1+0xd6c] ;  /* 0x000d6c00010f7983 */ /* 0x000ee80000300800 */
[----:B------:R-:W3:Y:S04]  /*49500*/  LDL.LU R25, [R1+0xd68] ;  /* 0x000d680001197983 */ /* 0x000ee80000300800 */
[----:B------:R-:W3:Y:S01]  /*49510*/  LDL.LU R40, [R1+0xd74] ;  /* 0x000d740001287983 */ /* 0x000ee20000300800 */
[----:B-1----:R-:W-:-:S03]  /*49520*/  IMAD.MOV.U32 R57, RZ, RZ, R44 ;  /* 0x000000ffff397224 */ /* 0x002fc600078e002c */
[----:B------:R-:W3:Y:S01]  /*49530*/  LDL.LU R26, [R1+0xd70] ;  /* 0x000d7000011a7983 */ /* 0x000ee20000300800 */
[----:B------:R-:W-:-:S03]  /*49540*/  IMAD.MOV.U32 R58, RZ, RZ, R45 ;  /* 0x000000ffff3a7224 */ /* 0x000fc600078e002d */
[----:B------:R-:W3:Y:S01]  /*49550*/  LDL.LU R10, [R1+0x650] ;  /* 0x00065000010a7983 */ /* 0x000ee20000300800 */
[----:B------:R-:W-:-:S03]  /*49560*/  IMAD.MOV.U32 R59, RZ, RZ, R46 ;  /* 0x000000ffff3b7224 */ /* 0x000fc600078e002e */
[----:B------:R-:W3:Y:S04]  /*49570*/  LDL.LU R11, [R1+0x654] ;  /* 0x00065400010b7983 */ /* 0x000ee80000300800 */
[----:B------:R-:W3:Y:S01]  /*49580*/  LDL.LU R56, [R1+0x50] ;  /* 0x0000500001387983 */ /* 0x000ee20000300800 */
[----:B------:R-:W-:-:S03]  /*49590*/  F2FP.F16.E5M2.UNPACK_B R5, R27.H1 ;  /* 0x0000001bff05723e */ /* 0x000fc600030004ff */
[----:B------:R-:W3:Y:S04]  /*495a0*/  LDL.LU R44, [R1+0x2d64] ;  /* 0x002d6400012c7983 */ /* 0x000ee80000300800 */
[----:B------:R-:W3:Y:S04]  /*495b0*/  LDL.LU R45, [R1+0x2d60] ;  /* 0x002d6000012d7983 */ /* 0x000ee80000300800 */
[----:B------:R-:W3:Y:S01]  /*495c0*/  LDL.LU R46, [R1+0x2d5c] ;  /* 0x002d5c00012e7983 */ /* 0x000ee20000300800 */
[----:B------:R-:W-:-:S03]  /*495d0*/  IMAD.MOV.U32 R36, RZ, RZ, R47 ;  /* 0x000000ffff247224 */ /* 0x000fc600078e002f */
        /* <DEDUP_REMOVED lines=8> */
[----:B------:R-:W-:-:S02]  /*49660*/  F2FP.F16.E5M2.UNPACK_B R2, R61.H1 ;  /* 0x0000003dff02723e */ /* 0x000fc400030004ff */
[----:B------:R-:W-:Y:S01]  /*49670*/  F2FP.F16.E5M2.UNPACK_B R3, R60.H1 ;  /* 0x0000003cff03723e */ /* 0x000fe200030004ff */
[----:B------:R-:W3:Y:S04]  /*49680*/  LDL.LU R41, [R1+0x670] ;  /* 0x0006700001297983 */ /* 0x000ee80000300800 */
[----:B------:R-:W3:Y:S04]  /*49690*/  LDL.LU R42, [R1+0x674] ;  /* 0x00067400012a7983 */ /* 0x000ee80000300800 */
[----:B------:R-:W3:Y:S04]  /*496a0*/  LDL.LU R61, [R1+0x680] ;  /* 0x00068000013d7983 */ /* 0x000ee80000300800 */
[----:B------:R-:W3:Y:S04]  /*496b0*/  LDL.LU R60, [R1+0x684] ;  /* 0x00068400013c7983 */ /* 0x000ee80000300800 */
[----:B------:R-:W-:Y:S04]  /*496c0*/  STL.64 [R1+0x2d50], R6 ;  /* 0x002d500601007387 */ /* 0x000fe80000100a00 */
[----:B------:R0:W-:Y:S01]  /*496d0*/  STL.64 [R1+0x2d48], R4 ;  /* 0x002d480401007387 */ /* 0x0001e20000100a00 */
[----:B----4-:R-:W-:-:S02]  /*496e0*/  F2FP.F16.E5M2.UNPACK_B R8, R8.H1 ;  /* 0x00000008ff08723e */ /* 0x010fc400030004ff */
[----:B--2---:R-:W-:Y:S01]  /*496f0*/  F2FP.F16.E5M2.UNPACK_B R9, R9.H1 ;  /* 0x00000009ff09723e */ /* 0x004fe200030004ff */
[C---:B---3--:R-:W-:Y:S06]  /*49700*/  HMMA.16816.F32 R20, R28.reuse, R2, R32 ;  /* 0x000000021c14723c */ /* 0x048fec0000001820 */
[----:B------:R-:W-:Y:S01]  /*49710*/  HMMA.16816.F32 R16, R28, R8, R16 ;  /* 0x000000081c10723c */ /* 0x000fe20000001810 */
[----:B------:R-:W-:Y:S02]  /*49720*/  F2FP.F16.E5M2.UNPACK_B R10, R10.H1 ;  /* 0x0000000aff0a723e */ /* 0x000fe400030004ff */
[----:B------:R-:W-:-:S03]  /*49730*/  F2FP.F16.E5M2.UNPACK_B R11, R11.H1 ;  /* 0x0000000bff0b723e */ /* 0x000fc600030004ff */
[C---:B------:R-:W-:Y:S06]  /*49740*/  HMMA.16816.F32 R44, R28.reuse, R4, R44 ;  /* 0x000000041c2c723c */ /* 0x040fec000000182c */
[----:B0-----:R-:W-:Y:S01]  /*49750*/  HMMA.16816.F32 R4, R28, R10, R56 ;  /* 0x0000000a1c04723c */ /* 0x001fe20000001838 */
[----:B------:R-:W-:Y:S02]  /*49760*/  F2FP.F16.E5M2.UNPACK_B R12, R12.H1 ;  /* 0x0000000cff0c723e */ /* 0x000fe400030004ff */
[----:B------:R-:W-:Y:S01]  /*49770*/  F2FP.F16.E5M2.UNPACK_B R13, R13.H1 ;  /* 0x0000000dff0d723e */ /* 0x000fe200030004ff */
[----:B------:R-:W-:-:S13]  /*49780*/  IMAD R27, R27, 0x100, R43 ;  /* 0x000001001b1b7824 */ /* 0x000fda00078e022b */
[----:B------:R-:W-:Y:S04]  /*49790*/  STL.64 [R1+0x2c08], R46 ;  /* 0x002c082e01007387 */ /* 0x000fe80000100a00 */
[----:B------:R-:W-:Y:S04]  /*497a0*/  STL.64 [R1+0x2c00], R44 ;  /* 0x002c002c01007387 */ /* 0x000fe80000100a00 */
[----:B------:R-:W-:Y:S04]  /*497b0*/  STL.64 [R1+0x2c18], R22 ;  /* 0x002c181601007387 */ /* 0x000fe80000100a00 */
[----:B------:R-:W-:Y:S04]  /*497c0*/  STL.64 [R1+0x2c10], R20 ;  /* 0x002c101401007387 */ /* 0x000fe80000100a00 */
[----:B------:R-:W-:Y:S04]  /*497d0*/  STL [R1+0x2bc8], R16 ;  /* 0x002bc81001007387 */ /* 0x000fe80000100800 */
[----:B------:R-:W-:Y:S01]  /*497e0*/  STL [R1+0x2bc4], R17 ;  /* 0x002bc41101007387 */ /* 0x000fe20000100800 */
[----:B------:R-:W-:-:S03]  /*497f0*/  IMAD.MOV.U32 R43, RZ, RZ, R7 ;  /* 0x000000ffff2b7224 */ /* 0x000fc600078e0007 */
[----:B------:R-:W-:Y:S04]  /*49800*/  STL [R1+0x2bc0], R18 ;  /* 0x002bc01201007387 */ /* 0x000fe80000100800 */
[----:B------:R-:W-:Y:S04]  /*49810*/  STL [R1+0x2bbc], R19 ;  /* 0x002bbc1301007387 */ /* 0x000fe80000100800 */
[----:B------:R-:W-:Y:S04]  /*49820*/  STL.64 [R1+0x10], R4 ;  /* 0x0000100401007387 */ /* 0x000fe80000100a00 */
[----:B------:R0:W-:Y:S02]  /*49830*/  STL [R1+0x18], R6 ;  /* 0x0000180601007387 */ /* 0x0001e40000100800 */
[----:B0-----:R-:W-:Y:S02]  /*49840*/  HMMA.16816.F32 R4, R28, R12, R36 ;  /* 0x0000000c1c04723c */ /* 0x001fe40000001824 */
[----:B------:R-:W-:Y:S04]  /*49850*/  STL.64 [R1+0x2d20], R10 ;  /* 0x002d200a01007387 */ /* 0x000fe80000100a00 */
[----:B------:R-:W-:Y:S04]  /*49860*/  STL.64 [R1+0x2d18], R8 ;  /* 0x002d180801007387 */ /* 0x000fe80000100a00 */
[----:B------:R0:W-:Y:S04]  /*49870*/  STL [R1+0x2c50], R43 ;  /* 0x002c502b01007387 */ /* 0x0001e80000100800 */
[----:B------:R-:W2:Y:S09]  /*49880*/  LDL.LU R56, [R1+0x3a0] ;  /* 0x0003a00001387983 */ /* 0x000eb20000300800 */
[----:B------:R1:W-:Y:S04]  /*49890*/  STL.64 [R1+0x600], R4 ;  /* 0x0006000401007387 */ /* 0x0003e80000100a00 */
[----:B------:R3:W-:Y:S04]  /*498a0*/  STL.64 [R1+0x608], R6 ;  /* 0x0006080601007387 */ /* 0x0007e80000100a00 */
[----:B------:R-:W2:Y:S04]  /*498b0*/  LDL.LU R57, [R1+0x3a4] ;  /* 0x0003a40001397983 */ /* 0x000ea80000300800 */
[----:B------:R-:W4:Y:S04]  /*498c0*/  LDL.LU R58, [R1+0x3a8] ;  /* 0x0003a800013a7983 */ /* 0x000f280000300800 */
[----:B------:R-:W4:Y:S04]  /*498d0*/  LDL.LU R59, [R1+0x3ac] ;  /* 0x0003ac00013b7983 */ /* 0x000f280000300800 */
[----:B----4-:R-:W-:Y:S04]  /*498e0*/  STL.64 [R1+0x2d10], R58 ;  /* 0x002d103a01007387 */ /* 0x010fe80000100a00 */
[----:B--2---:R2:W-:Y:S04]  /*498f0*/  STL.64 [R1+0x2d08], R56 ;  /* 0x002d083801007387 */ /* 0x0045e80000100a00 */
[----:B------:R-:W4:Y:S04]  /*49900*/  LDL.LU R48, [R1+0x400] ;  /* 0x0004000001307983 */ /* 0x000f280000300800 */
[----:B------:R-:W4:Y:S04]  /*49910*/  LDL.LU R49, [R1+0x404] ;  /* 0x0004040001317983 */ /* 0x000f280000300800 */
[----:B------:R-:W3:Y:S04]  /*49920*/  LDL.LU R50, [R1+0x408] ;  /* 0x0004080001327983 */ /* 0x000ee80000300800 */
[----:B------:R-:W3:Y:S04]  /*49930*/  LDL.LU R51, [R1+0x40c] ;  /* 0x00040c0001337983 */ /* 0x000ee80000300800 */
[----:B---3--:R-:W-:Y:S04]  /*49940*/  STL.64 [R1+0x2d30], R50 ;  /* 0x002d303201007387 */ /* 0x008fe80000100a00 */
[----:B----4-:R-:W-:Y:S04]  /*49950*/  STL.64 [R1+0x2d28], R48 ;  /* 0x002d283001007387 */ /* 0x010fe80000100a00 */
[----:B------:R-:W3:Y:S04]  /*49960*/  LDL.LU R44, [R1+0x420] ;  /* 0x00042000012c7983 */ /* 0x000ee80000300800 */
[----:B------:R-:W3:Y:S04]  /*49970*/  LDL.LU R45, [R1+0x424] ;  /* 0x00042400012d7983 */ /* 0x000ee80000300800 */
[----:B------:R-:W4:Y:S04]  /*49980*/  LDL.LU R46, [R1+0x428] ;  /* 0x00042800012e7983 */ /* 0x000f280000300800 */
[----:B------:R-:W4:Y:S01]  /*49990*/  LDL.LU R47, [R1+0x42c] ;  /* 0x00042c00012f7983 */ /* 0x000f220000300800 */
[----:B------:R-:W-:Y:S01]  /*499a0*/  IMAD R25, R25, 0x100, R15 ;  /* 0x0000010019197824 */ /* 0x000fe200078e020f */
[----:B------:R-:W-:-:S02]  /*499b0*/  F2FP.F16.E5M2.UNPACK_B R15, R42.H1 ;  /* 0x0000002aff0f723e */ /* 0x000fc400030004ff */
[----:B----4-:R-:W-:Y:S04]  /*499c0*/  STL.64 [R1+0x2d40], R46 ;  /* 0x002d402e01007387 */ /* 0x010fe80000100a00 */
[----:B---3--:R3:W-:Y:S04]  /*499d0*/  STL.64 [R1+0x2d38], R44 ;  /* 0x002d382c01007387 */ /* 0x0087e80000100a00 */
        /* <DEDUP_REMOVED lines=8> */
[----:B-1----:R-:W4:Y:S04]  /*49a60*/  LDL.LU R4, [R1+0x490] ;  /* 0x0004900001047983 */ /* 0x002f280000300800 */
[----:B------:R-:W4:Y:S04]  /*49a70*/  LDL.LU R5, [R1+0x494] ;  /* 0x0004940001057983 */ /* 0x000f280000300800 */
[----:B------:R-:W4:Y:S04]  /*49a80*/  LDL.LU R6, [R1+0x498] ;  /* 0x0004980001067983 */ /* 0x000f280000300800 */
[----:B------:R-:W4:Y:S01]  /*49a90*/  LDL.LU R7, [R1+0x49c] ;  /* 0x00049c0001077983 */ /* 0x000f220000300800 */
[----:B------:R-:W-:Y:S01]  /*49aa0*/  IMAD R24, R24, 0x100, R14 ;  /* 0x0000010018187824 */ /* 0x000fe200078e020e */
[----:B------:R-:W-:-:S02]  /*49ab0*/  F2FP.F16.E5M2.UNPACK_B R14, R41.H1 ;  /* 0x00000029ff0e723e */ /* 0x000fc400030004ff */
[----:B------:R-:W4:Y:S04]  /*49ac0*/  LDL.LU R16, [R1+0x70] ;  /* 0x0000700001107983 */ /* 0x000f280000300800 */
[----:B------:R-:W4:Y:S04]  /*49ad0*/  LDL.LU R17, [R1+0x74] ;  /* 0x0000740001117983 */ /* 0x000f280000300800 */
[----:B------:R-:W4:Y:S04]  /*49ae0*/  LDL.LU R18, [R1+0x78] ;  /* 0x0000780001127983 */ /* 0x000f280000300800 */
        /* <DEDUP_REMOVED lines=13> */
[----:B------:R-:W-:-:S03]  /*49bc0*/  F2FP.F16.E5M2.UNPACK_B R41, R60.H1 ;  /* 0x0000003cff29723e */ /* 0x000fc600030004ff */
[----:B------:R-:W3:Y:S01]  /*49bd0*/  LDL.LU R48, [R1+0xf0] ;  /* 0x0000f00001307983 */ /* 0x000ee20000300800 */
[----:B------:R-:W-:-:S03]  /*49be0*/  IMAD R26, R26, 0x100, R40 ;  /* 0x000001001a1a7824 */ /* 0x000fc600078e0228 */
[----:B------:R-:W3:Y:S01]  /*49bf0*/  LDL.LU R49, [R1+0xf4] ;  /* 0x0000f40001317983 */ /* 0x000ee20000300800 */
[----:B------:R-:W-:-:S03]  /*49c00*/  F2FP.F16.E5M2.UNPACK_B R40, R61.H1 ;  /* 0x0000003dff28723e */ /* 0x000fc600030004ff */
        /* <DEDUP_REMOVED lines=24> */
[----:B------:R-:W-:Y:S06]  /*49d90*/  HMMA.16816.F32 R28, R28, R40, R16 ;  /* 0x000000281c1c723c */ /* 0x000fec0000001810 */
[----:B--2---:R-:W-:-:S15]  /*49da0*/  HMMA.16816.F32 R8, R24, R2, R8 ;  /* 0x000000021808723c */ /* 0x004fde0000001808 */
[----:B------:R-:W-:-:S02]  /*49db0*/  NOP ;  /* 0x0000000000007918 */ /* 0x000fc40000000000 */
[----:B------:R0:W-:Y:S01]  /*49dc0*/  STL [R1+0xa0], R28 ;  /* 0x0000a01c01007387 */ /* 0x0001e20000100800 */
[----:B------:R-:W-:Y:S02]  /*49dd0*/  IMAD.MOV.U32 R16, RZ, RZ, R29 ;  /* 0x000000ffff107224 */ /* 0x000fe400078e001d */
[----:B------:R-:W-:Y:S02]  /*49de0*/  IMAD.MOV.U32 R17, RZ, RZ, R30 ;  /* 0x000000ffff117224 */ /* 0x000fe400078e001e */
[----:B------:R-:W-:Y:S01]  /*49df0*/  IMAD.MOV.U32 R18, RZ, RZ, R31 ;  /* 0x000000ffff127224 */ /* 0x000fe200078e001f */
[----:B0-----:R-:W2:Y:S04]  /*49e00*/  LDL.LU R28, [R1+0x460] ;  /* 0x00046000011c7983 */ /* 0x001ea80000300800 */
[----:B------:R-:W2:Y:S04]  /*49e10*/  LDL.LU R29, [R1+0x464] ;  /* 0x00046400011d7983 */ /* 0x000ea80000300800 */
[----:B------:R-:W2:Y:S04]  /*49e20*/  LDL.LU R30, [R1+0x468] ;  /* 0x00046800011e7983 */ /* 0x000ea80000300800 */
[----:B------:R-:W2:Y:S01]  /*49e30*/  LDL.LU R31, [R1+0x46c] ;  /* 0x00046c00011f7983 */ /* 0x000ea20000300800 */
[C---:B---3--:R-:W-:Y:S06]  /*49e40*/  HMMA.16816.F32 R44, R24.reuse, R6, R44 ;  /* 0x00000006182c723c */ /* 0x048fec000000182c */
[----:B----4-:R-:W-:-:S15]  /*49e50*/  HMMA.16816.F32 R48, R24, R4, R48 ;  /* 0x000000041830723c */ /* 0x010fde0000001830 */
[----:B------:R-:W-:-:S02]  /*49e60*/  NOP ;  /* 0x0000000000007918 */ /* 0x000fc40000000000 */
[----:B------:R-:W-:Y:S01]  /*49e70*/  STL [R1+0x94], R45 ;  /* 0x0000942d01007387 */ /* 0x000fe20000100800 */
[----:B------:R-:W-:-:S03]  /*49e80*/  IMAD.MOV.U32 R19, RZ, RZ, R44 ;  /* 0x000000ffff137224 */ /* 0x000fc600078e002c */
[----:B------:R0:W-:Y:S04]  /*49e90*/  STL.64 [R1+0x98], R46 ;  /* 0x0000982e01007387 */ /* 0x0001e80000100a00 */
[----:B0-----:R-:W3:Y:S04]  /*49ea0*/  LDL.LU.64 R46, [R1+0x2d40] ;  /* 0x002d4000012e7983 */ /* 0x001ee80000300a00 */
[----:B------:R-:W3:Y:S04]  /*49eb0*/  LDL.LU.64 R44, [R1+0x2d38] ;  /* 0x002d3800012c7983 */ /* 0x000ee80000300a00 */
[----:B------:R-:W-:Y:S04]  /*49ec0*/  STL.64 [R1+0x2c28], R18 ;  /* 0x002c281201007387 */ /* 0x000fe80000100a00 */
[----:B------:R0:W-:Y:S04]  /*49ed0*/  STL.64 [R1+0x2c20], R16 ;  /* 0x002c201001007387 */ /* 0x0001e80000100a00 */
[----:B0-----:R-:W4:Y:S04]  /*49ee0*/  LDL.LU R16, [R1+0x430] ;  /* 0x0004300001107983 */ /* 0x001f280000300800 */
[----:B------:R-:W4:Y:S04]  /*49ef0*/  LDL.LU R17, [R1+0x434] ;  /* 0x0004340001117983 */ /* 0x000f280000300800 */
[----:B------:R-:W4:Y:S04]  /*49f00*/  LDL.LU R18, [R1+0x438] ;  /* 0x0004380001127983 */ /* 0x000f280000300800 */
[----:B------:R-:W4:Y:S04]  /*49f10*/  LDL.LU R19, [R1+0x43c] ;  /* 0x00043c0001137983 */ /* 0x000f280000300800 */
[----:B------:R-:W-:Y:S04]  /*49f20*/  STL.64 [R1+0x80], R48 ;  /* 0x0000803001007387 */ /* 0x000fe80000100a00 */
[----:B------:R0:W-:Y:S04]  /*49f30*/  STL.64 [R1+0x88], R50 ;  /* 0x0000883201007387 */ /* 0x0001e80000100a00 */
[----:B0-----:R-:W3:Y:S04]  /*49f40*/  LDL.LU.64 R50, [R1+0x2d30] ;  /* 0x002d300001327983 */ /* 0x001ee80000300a00 */
[----:B------:R-:W3:Y:S04]  /*49f50*/  LDL.LU.64 R48, [R1+0x2d28] ;  /* 0x002d280001307983 */ /* 0x000ee80000300a00 */
[----:B------:R-:W-:Y:S04]  /*49f60*/  STL.64 [R1+0x70], R8 ;  /* 0x0000700801007387 */ /* 0x000fe80000100a00 */
[----:B------:R0:W-:Y:S04]  /*49f70*/  STL.64 [R1+0x78], R10 ;  /* 0x0000780a01007387 */ /* 0x0001e80000100a00 */
[----:B0-----:R-:W4:Y:S04]  /*49f80*/  LDL.LU.64 R10, [R1+0x2d20] ;  /* 0x002d2000010a7983 */ /* 0x001f280000300a00 */
[----:B------:R-:W2:Y:S01]  /*49f90*/  LDL.LU.64 R8, [R1+0x2d18] ;  /* 0x002d180001087983 */ /* 0x000ea20000300a00 */
[----:B------:R-:W-:-:S02]  /*49fa0*/  IMAD R32, R32, 0x100, R60 ;  /* 0x0000010020207824 */ /* 0x000fc400078e023c */
[----:B------:R-:W-:Y:S02]  /*49fb0*/  IMAD R33, R33, 0x100, R61 ;  /* 0x0000010021217824 */ /* 0x000fe400078e023d */
[----:B------:R-:W-:Y:S02]  /*49fc0*/  IMAD R34, R34, 0x100, R43 ;  /* 0x0000010022227824 */ /* 0x000fe400078e022b */
[----:B------:R-:W-:Y:S01]  /*49fd0*/  IMAD R35, R42, 0x100, R35 ;  /* 0x000001002a237824 */ /* 0x000fe200078e0223 */
[----:B--2---:R-:W-:-:S15]  /*49fe0*/  HMMA.16816.F32 R56, R24, R8, R56 ;  /* 0x000000081838723c */ /* 0x004fde0000001838 */
[----:B------:R-:W-:-:S08]  /*49ff0*/  NOP ;  /* 0x0000000000007918 */ /* 0x000fd00000000000 */
[----:B------:R-:W-:Y:S04]  /*4a000*/  STL.64 [R1+0x60], R56 ;  /* 0x0000603801007387 */ /* 0x000fe80000100a00 */
[----:B------:R0:W-:Y:S04]  /*4a010*/  STL.64 [R1+0x68], R58 ;  /* 0x0000683a01007387 */ /* 0x0001e80000100a00 */
[----:B0-----:R-:W2:Y:S04]  /*4a020*/  LDL.LU.64 R58, [R1+0x2d10] ;  /* 0x002d1000013a7983 */ /* 0x001ea80000300a00 */
[----:B------:R-:W2:Y:S01]  /*4a030*/  LDL.LU.64 R56, [R1+0x2d08] ;  /* 0x002d080001387983 */ /* 0x000ea20000300a00 */
[----:B----4-:R-:W-:Y:S01]  /*4a040*/  HMMA.16816.F32 R16, R24, R10, R16 ;  /* 0x0000000a1810723c */ /* 0x010fe20000001810 */
[----:B------:R-:W-:-:S02]  /*4a050*/  F2FP.F16.E5M2.UNPACK_B R32, R32 ;  /* 0x00000020ff20723e */ /* 0x000fc400020004ff */
[----:B------:R-:W4:Y:S01]  /*4a060*/  LDL.LU R60, [R1+0x2d04] ;  /* 0x002d0400013c7983 */ /* 0x000f220000300800 */
[----:B------:R-:W-:Y:S02]  /*4a070*/  F2FP.F16.E5M2.UNPACK_B R33, R33 ;  /* 0x00000021ff21723e */ /* 0x000fe400020004ff */
[----:B------:R-:W-:Y:S01]  /*4a080*/  F2FP.F16.E5M2.UNPACK_B R34, R34 ;  /* 0x00000022ff22723e */ /* 0x000fe200020004ff */
[----:B------:R-:W4:Y:S01]  /*4a090*/  LDL.LU R61, [R1+0x2d00] ;  /* 0x002d0000013d7983 */ /* 0x000f220000300800 */
[----:B------:R-:W-:Y:S01]  /*4a0a0*/  HMMA.16816.F32 R28, R24, R12, R28 ;  /* 0x0000000c181c723c */ /* 0x000fe2000000181c */
[----:B------:R-:W-:-:S14]  /*4a0b0*/  F2FP.F16.E5M2.UNPACK_B R35, R35 ;  /* 0x00000023ff23723e */ /* 0x000fdc00020004ff */
[----:B------:R-:W-:Y:S04]  /*4a0c0*/  STL.64 [R1+0x50], R16 ;  /* 0x0000501001007387 */ /* 0x000fe80000100a00 */
[----:B------:R0:W-:Y:S02]  /*4a0d0*/  STL.64 [R1+0x58], R18 ;  /* 0x0000581201007387 */ /* 0x0001e40000100a00 */
[C---:B0-----:R-:W-:Y:S06]  /*4a0e0*/  HMMA.16816.F32 R16, R24.reuse, R14, R20 ;  /* 0x0000000e1810723c */ /* 0x041fec0000001814 */
[----:B---3--:R-:W-:Y:S06]  /*4a0f0*/  HMMA.16816.F32 R24, R24, R40, R44 ;  /* 0x000000281818723c */ /* 0x008fec000000182c */
[C---:B------:R-:W-:Y:S01]  /*4a100*/  HMMA.16816.F32 R20, R32.reuse, R6, R48 ;  /* 0x000000062014723c */ /* 0x040fe20000001830 */
[----:B------:R-:W-:Y:S04]  /*4a110*/  STL.64 [R1+0x5e0], R28 ;  /* 0x0005e01c01007387 */ /* 0x000fe80000100a00 */
[----:B------:R-:W-:Y:S06]  /*4a120*/  STL.64 [R1+0x5e8], R30 ;  /* 0x0005e81e01007387 */ /* 0x000fec0000100a00 */
[----:B------:R-:W-:Y:S04]  /*4a130*/  STL.64 [R1+0x5d0], R16 ;  /* 0x0005d01001007387 */ /* 0x000fe80000100a00 */
[----:B------:R0:W-:Y:S04]  /*4a140*/  STL.64 [R1+0x5d8], R18 ;  /* 0x0005d81201007387 */ /* 0x0001e80000100a00 */
[----:B------:R-:W-:Y:S04]  /*4a150*/  STL.64 [R1+0x40], R24 ;  /* 0x0000401801007387 */ /* 0x000fe80000100a00 */
[----:B------:R-:W-:Y:S04]  /*4a160*/  STL.64 [R1+0x48], R26 ;  /* 0x0000481a01007387 */ /* 0x000fe80000100a00 */
[----:B------:R-:W-:Y:S01]  /*4a170*/  STL.64 [R1+0x2ce8], R6 ;  /* 0x002ce80601007387 */ /* 0x000fe20000100a00 */
[----:B0-----:R-:W-:Y:S03]  /*4a180*/  HMMA.16816.F32 R16, R32, R4, R52 ;  /* 0x000000042010723c */ /* 0x001fe60000001834 */
[----:B------:R-:W-:Y:S04]  /*4a190*/  STL.64 [R1+0x30], R20 ;  /* 0x0000301401007387 */ /* 0x000fe80000100a00 */
[----:B------:R-:W-:Y:S04]  /*4a1a0*/  STL.64 [R1+0x38], R22 ;  /* 0x0000381601007387 */ /* 0x000fe80000100a00 */
[----:B------:R2:W-:-:S12]  /*4a1b0*/  STL.64 [R1+0x2ce0], R4 ;  /* 0x002ce00401007387 */ /* 0x0005d80000100a00 */
[----:B------:R0:W-:Y:S04]  /*4a1c0*/  STL.64 [R1+0x20], R16 ;  /* 0x0000201001007387 */ /* 0x0001e80000100a00 */
[----:B------:R1:W-:Y:S04]  /*4a1d0*/  STL.64 [R1+0x28], R18 ;  /* 0x0000281201007387 */ /* 0x0003e80000100a00 */
[----:B------:R-:W3:Y:S01]  /*4a1e0*/  LDL.LU R52, [R1+0x2f0] ;  /* 0x0002f00001347983 */ /* 0x000ee20000300800 */
[----:B--2---:R-:W-:-:S15]  /*4a1f0*/  HMMA.16816.F32 R4, R32, R2, R56 ;  /* 0x000000022004723c */ /* 0x004fde0000001838 */
[----:B------:R-:W-:-:S08]  /*4a200*/  NOP ;  /* 0x0000000000007918 */ /* 0x000fd00000000000 */
[----:B------:R2:W-:Y:S04]  /*4a210*/  STL.64 [R1], R4 ;  /* 0x0000000401007387 */ /* 0x0005e80000100a00 */
[----:B------:R4:W-:Y:S04]  /*4a220*/  STL.64 [R1+0x8], R6 ;  /* 0x0000080601007387 */ /* 0x0009e80000100a00 */
[----:B------:R-:W3:Y:S04]  /*4a230*/  LDL.LU R53, [R1+0x2f4] ;  /* 0x0002f40001357983 */ /* 0x000ee80000300800 */
[----:B------:R-:W2:Y:S04]  /*4a240*/  LDL.LU R54, [R1+0x2f8] ;  /* 0x0002f80001367983 */ /* 0x000ea80000300800 */
[----:B------:R-:W2:Y:S01]  /*4a250*/  LDL.LU R55, [R1+0x2fc] ;  /* 0x0002fc0001377983 */ /* 0x000ea20000300800 */
[C---:B------:R-:W-:Y:S03]  /*4a260*/  HMMA.16816.F32 R24, R32.reuse, R8, R36 ;  /* 0x000000082018723c */ /* 0x040fe60000001824 */
[----:B--2---:R-:W-:Y:S04]  /*4a270*/  STL.64 [R1+0x2cf8], R54 ;  /* 0x002cf83601007387 */ /* 0x004fe80000100a00 */
[----:B---3--:R2:W-:Y:S04]  /*4a280*/  STL.64 [R1+0x2cf0], R52 ;  /* 0x002cf03401007387 */ /* 0x0085e80000100a00 */
        /* <DEDUP_REMOVED lines=12> */
[----:B0-----:R-:W3:Y:S04]  /*4a350*/  LDL.LU R16, [R1+0x330] ;  /* 0x0003300001107983 */ /* 0x001ee80000300800 */
        /* <DEDUP_REMOVED lines=9> */
[----:B----4-:R-:W4:Y:S04]  /*4a3f0*/  LDL.LU R6, [R1+0x388] ;  /* 0x0003880001067983 */ /* 0x010f280000300800 */
[----:B------:R-:W4:Y:S04]  /*4a400*/  LDL.LU R7, [R1+0x38c] ;  /* 0x00038c0001077983 */ /* 0x000f280000300800 */
        /* <DEDUP_REMOVED lines=8> */
[----:B------:R-:W2:Y:S04]  /*4a490*/  LDL.LU R49, [R1+0xdc4] ;  /* 0x000dc40001317983 */ /* 0x000ea80000300800 */
[----:B------:R-:W2:Y:S04]  /*4a4a0*/  LDL.LU R50, [R1+0xdc0] ;  /* 0x000dc00001327983 */ /* 0x000ea80000300800 */
[----:B------:R-:W2:Y:S04]  /*4a4b0*/  LDL.LU R51, [R1+0xdcc] ;  /* 0x000dcc0001337983 */ /* 0x000ea80000300800 */
[----:B------:R-:W2:Y:S04]  /*4a4c0*/  LDL.LU R56, [R1+0xdc8] ;  /* 0x000dc80001387983 */ /* 0x000ea80000300800 */
[----:B------:R-:W-:Y:S04]  /*4a4d0*/  STL.64 [R1+0x2b88], R26 ;  /* 0x002b881a01007387 */ /* 0x000fe80000100a00 */
[----:B------:R0:W-:Y:S04]  /*4a4e0*/  STL.64 [R1+0x2b80], R24 ;  /* 0x002b801801007387 */ /* 0x0001e80000100a00 */
[----:B0-----:R-:W2:Y:S04]  /*4a4f0*/  LDL.LU R24, [R1+0x340] ;  /* 0x0003400001187983 */ /* 0x001ea80000300800 */
[----:B------:R-:W2:Y:S04]  /*4a500*/  LDL.LU R25, [R1+0x344] ;  /* 0x0003440001197983 */ /* 0x000ea80000300800 */
[----:B------:R-:W2:Y:S04]  /*4a510*/  LDL.LU R26, [R1+0x348] ;  /* 0x00034800011a7983 */ /* 0x000ea80000300800 */
[----:B------:R-:W2:Y:S04]  /*4a520*/  LDL.LU R27, [R1+0x34c] ;  /* 0x00034c00011b7983 */ /* 0x000ea80000300800 */
[----:B------:R-:W2:Y:S04]  /*4a530*/  LDL.LU R57, [R1+0xdd4] ;  /* 0x000dd40001397983 */ /* 0x000ea80000300800 */
[----:B------:R-:W2:Y:S01]  /*4a540*/  LDL.LU R58, [R1+0xdd0] ;  /* 0x000dd000013a7983 */ /* 0x000ea20000300800 */
[----:B---3--:R-:W-:Y:S01]  /*4a550*/  HMMA.16816.F32 R28, R32, R10, R28 ;  /* 0x0000000a201c723c */ /* 0x008fe2000000181c */
[----:B------:R-:W-:-:S02]  /*4a560*/  IMAD R36, R36, 0x100, R59 ;  /* 0x0000010024247824 */ /* 0x000fc400078e023b */
[----:B------:R-:W3:Y:S01]  /*4a570*/  LDL.LU R59, [R1+0xddc] ;  /* 0x000ddc00013b7983 */ /* 0x000ee20000300800 */
[----:B------:R-:W-:-:S03]  /*4a580*/  IMAD R37, R37, 0x100, R42 ;  /* 0x0000010025257824 */ /* 0x000fc600078e022a */
[----:B------:R-:W3:-:S15]  /*4a590*/  LDL.LU R42, [R1+0xdd8] ;  /* 0x000dd800012a7983 */ /* 0x000ede0000300800 */
[----:B------:R-:W-:-:S01]  /*4a5a0*/  NOP ;  /* 0x0000000000007918 */ /* 0x000fc20000000000 */
[----:B------:R0:W-:Y:S04]  /*4a5b0*/  STL [R1+0x2b7c], R28 ;  /* 0x002b7c1c01007387 */ /* 0x0001e80000100800 */
[----:B------:R1:W-:Y:S04]  /*4a5c0*/  STL [R1+0x2b78], R29 ;  /* 0x002b781d01007387 */ /* 0x0003e80000100800 */
[----:B------:R1:W-:Y:S04]  /*4a5d0*/  STL [R1+0x2b74], R30 ;  /* 0x002b741e01007387 */ /* 0x0003e80000100800 */
[----:B------:R1:W-:Y:S04]  /*4a5e0*/  STL [R1+0x2b70], R31 ;  /* 0x002b701f01007387 */ /* 0x0003e80000100800 */
[----:B0-----:R-:W3:Y:S04]  /*4a5f0*/  LDL.LU R28, [R1+0x360] ;  /* 0x00036000011c7983 */ /* 0x001ee80000300800 */
[----:B-1----:R-:W3:Y:S04]  /*4a600*/  LDL.LU R29, [R1+0x364] ;  /* 0x00036400011d7983 */ /* 0x002ee80000300800 */
[----:B------:R-:W3:Y:S04]  /*4a610*/  LDL.LU R30, [R1+0x368] ;  /* 0x00036800011e7983 */ /* 0x000ee80000300800 */
[----:B------:R-:W3:Y:S01]  /*4a620*/  LDL.LU R31, [R1+0x36c] ;  /* 0x00036c00011f7983 */ /* 0x000ee20000300800 */
        /* <DEDUP_REMOVED lines=10> */
[----:B------:R-:W2:Y:S01]  /*4a6d0*/  LDL.LU.64 R4, [R1+0x2ce0] ;  /* 0x002ce00001047983 */ /* 0x000ea20000300a00 */
[----:B------:R-:W-:-:S02]  /*4a6e0*/  IMAD R38, R38, 0x100, R43 ;  /* 0x0000010026267824 */ /* 0x000fc400078e022b */
[----:B------:R-:W-:Y:S01]  /*4a6f0*/  IMAD R39, R39, 0x100, R48 ;  /* 0x0000010027277824 */ /* 0x000fe200078e0230 */
[----:B------:R-:W-:Y:S02]  /*4a700*/  F2FP.F16.E5M2.UNPACK_B R36, R36 ;  /* 0x00000024ff24723e */ /* 0x000fe400020004ff */
[----:B------:R-:W-:Y:S02]  /*4a710*/  F2FP.F16.E5M2.UNPACK_B R37, R37 ;  /* 0x00000025ff25723e */ /* 0x000fe400020004ff */
[----:B------:R-:W-:Y:S02]  /*4a720*/  F2FP.F16.E5M2.UNPACK_B R38, R38 ;  /* 0x00000026ff26723e */ /* 0x000fe400020004ff */
[----:B------:R-:W-:Y:S01]  /*4a730*/  F2FP.F16.E5M2.UNPACK_B R39, R39 ;  /* 0x00000027ff27723e */ /* 0x000fe200020004ff */
[----:B---3--:R-:W-:-:S15]  /*4a740*/  HMMA.16816.F32 R28, R32, R40, R28 ;  /* 0x00000028201c723c */ /* 0x008fde000000181c */
[----:B------:R-:W-:-:S08]  /*4a750*/  NOP ;  /* 0x0000000000007918 */ /* 0x000fd00000000000 */
[----:B------:R-:W-:Y:S04]  /*4a760*/  STL.64 [R1+0x520], R28 ;  /* 0x0005201c01007387 */ /* 0x000fe80000100a00 */
[----:B------:R-:W-:Y:S01]  /*4a770*/  STL.64 [R1+0x528], R30 ;  /* 0x0005281e01007387 */ /* 0x000fe20000100a00 */
[C---:B----4-:R-:W-:Y:S06]  /*4a780*/  HMMA.16816.F32 R24, R36.reuse, R6, R24 ;  /* 0x000000062418723c */ /* 0x050fec0000001818 */
[----:B--2---:R-:W-:Y:S01]  /*4a790*/  HMMA.16816.F32 R16, R36, R4, R16 ;  /* 0x000000042410723c */ /* 0x004fe20000001810 */
[----:B------:R-:W-:-:S15]  /*4a7a0*/  STL.64 [R1+0x2cc8], R6 ;  /* 0x002cc80601007387 */ /* 0x000fde0000100a00 */
[----:B------:R-:W-:-:S01]  /*4a7b0*/  NOP ;  /* 0x0000000000007918 */ /* 0x000fc20000000000 */
[----:B------:R-:W-:Y:S04]  /*4a7c0*/  STL.64 [R1+0x510], R24 ;  /* 0x0005101801007387 */ /* 0x000fe80000100a00 */
[----:B------:R-:W-:Y:S04]  /*4a7d0*/  STL.64 [R1+0x518], R26 ;  /* 0x0005181a01007387 */ /* 0x000fe80000100a00 */
[----:B------:R0:W-:Y:S04]  /*4a7e0*/  STL.64 [R1+0x2cc0], R4 ;  /* 0x002cc00401007387 */ /* 0x0001e80000100a00 */
[----:B------:R-:W-:Y:S04]  /*4a7f0*/  STL.64 [R1+0x500], R16 ;  /* 0x0005001001007387 */ /* 0x000fe80000100a00 */
[----:B------:R1:W-:Y:S01]  /*4a800*/  STL.64 [R1+0x508], R18 ;  /* 0x0005081201007387 */ /* 0x0003e20000100a00 */
[C---:B0-----:R-:W-:Y:S06]  /*4a810*/  HMMA.16816.F32 R4, R36.reuse, R8, R44 ;  /* 0x000000082404723c */ /* 0x041fec000000182c */
[----:B-1----:R-:W-:-:S15]  /*4a820*/  HMMA.16816.F32 R16, R36, R2, R20 ;  /* 0x000000022410723c */ /* 0x002fde0000001814 */
[----:B------:R-:W-:-:S03]  /*4a830*/  NOP ;  /* 0x0000000000007918 */ /* 0x000fc60000000000 */
[----:B------:R-:W-:Y:S02]  /*4a840*/  IMAD.MOV.U32 R28, RZ, RZ, R6 ;  /* 0x000000ffff1c7224 */ /* 0x000fe400078e0006 */
[----:B------:R-:W-:-:S03]  /*4a850*/  IMAD.MOV.U32 R29, RZ, RZ, R7 ;  /* 0x000000ffff1d7224 */ /* 0x000fc600078e0007 */
[----:B------:R-:W-:Y:S04]  /*4a860*/  STL.64 [R1+0x4f0], R16 ;  /* 0x0004f01001007387 */ /* 0x000fe80000100a00 */
[----:B------:R-:W-:Y:S04]  /*4a870*/  STL.64 [R1+0x4f8], R18 ;  /* 0x0004f81201007387 */ /* 0x000fe80000100a00 */
[----:B------:R0:W-:Y:S02]  /*4a880*/  STL.64 [R1+0x4e0], R4 ;  /* 0x0004e00401007387 */ /* 0x0001e40000100a00 */
[----:B0-----:R-:W-:Y:S01]  /*4a890*/  HMMA.16816.F32 R4, R36, R10, R52 ;  /* 0x0000000a2404723c */ /* 0x001fe20000001834 */
[----:B------:R-:W-:-:S02]  /*4a8a0*/  IMAD R32, R50, 0x100, R49 ;  /* 0x0000010032207824 */ /* 0x000fc400078e0231 */
[----:B------:R-:W-:Y:S02]  /*4a8b0*/  IMAD R33, R56, 0x100, R51 ;  /* 0x0000010038217824 */ /* 0x000fe400078e0233 */
[----:B------:R-:W-:Y:S02]  /*4a8c0*/  IMAD R34, R58, 0x100, R57 ;  /* 0x000001003a227824 */ /* 0x000fe400078e0239 */
[----:B------:R-:W-:-:S15]  /*4a8d0*/  IMAD R35, R42, 0x100, R59 ;  /* 0x000001002a237824 */ /* 0x000fde00078e023b */
[----:B------:R-:W-:-:S02]  /*4a8e0*/  NOP ;  /* 0x0000000000007918 */ /* 0x000fc40000000000 */
[----:B------:R-:W-:Y:S02]  /*4a8f0*/  IMAD.MOV.U32 R30, RZ, RZ, R4 ;  /* 0x000000ffff1e7224 */ /* 0x000fe400078e0004 */
[----:B------:R-:W-:Y:S01]  /*4a900*/  IMAD.MOV.U32 R31, RZ, RZ, R5 ;  /* 0x000000ffff1f7224 */ /* 0x000fe200078e0005 */
[----:B------:R-:W-:Y:S04]  /*4a910*/  STL.64 [R1+0x4d8], R6 ;  /* 0x0004d80601007387 */ /* 0x000fe80000100a00 */
[----:B------:R-:W-:Y:S04]  /*4a920*/  STL.64 [R1+0x2cd8], R10 ;  /* 0x002cd80a01007387 */ /* 0x000fe80000100a00 */
[----:B------:R-:W-:Y:S04]  /*4a930*/  STL.64 [R1+0x2cd0], R8 ;  /* 0x002cd00801007387 */ /* 0x000fe80000100a00 */
        /* <DEDUP_REMOVED lines=43> */
[----:B------:R0:W-:Y:S04]  /*4abf0*/  STL.64 [R1+0x5a0], R56 ;  /* 0x0005a03801007387 */ /* 0x0001e80000100a00 */
[----:B------:R-:W-:Y:S04]  /*4ac00*/  STL.64 [R1+0x5a8], R58 ;  /* 0x0005a83a01007387 */ /* 0x000fe80000100a00 */
[----:B------:R-:W2:Y:S04]  /*4ac10*/  LDL.LU R55, [R1+0xdfc] ;  /* 0x000dfc0001377983 */ /* 0x000ea80000300800 */
[----:B------:R-:W2:Y:S04]  /*4ac20*/  LDL.LU R42, [R1+0xdf8] ;  /* 0x000df800012a7983 */ /* 0x000ea80000300800 */
[----:B0-----:R-:W3:Y:S04]  /*4ac30*/  LDL.LU R56, [R1+0x260] ;  /* 0x0002600001387983 */ /* 0x001ee80000300800 */
[----:B------:R-:W3:Y:S01]  /*4ac40*/  LDL.LU R57, [R1+0x264] ;  /* 0x0002640001397983 */ /* 0x000ee20000300800 */
[----:B----4-:R-:W-:Y:S03]  /*4ac50*/  HMMA.16816.F32 R36, R36, R40, R4 ;  /* 0x000000282424723c */ /* 0x010fe60000001804 */
        /* <DEDUP_REMOVED lines=12> */
[----:B------:R-:W-:Y:S03]  /*4ad20*/  STL.64 [R1+0x140], R36 ;  /* 0x0001402401007387 */ /* 0x000fe60000100a00 */
[C---:B------:R-:W-:Y:S01]  /*4ad30*/  HMMA.16816.F32 R16, R32.reuse, R2, R16 ;  /* 0x000000022010723c */ /* 0x040fe20000001810 */
[----:B------:R-:W-:Y:S05]  /*4ad40*/  STL.64 [R1+0x148], R38 ;  /* 0x0001482601007387 */ /* 0x000fea0000100a00 */
[C---:B---3--:R-:W-:Y:S06]  /*4ad50*/  HMMA.16816.F32 R28, R32.reuse, R6, R28 ;  /* 0x00000006201c723c */ /* 0x048fec000000181c */
[----:B----4-:R-:W-:-:S15]  /*4ad60*/  HMMA.16816.F32 R24, R32, R4, R24 ;  /* 0x000000042018723c */ /* 0x010fde0000001818 */
[----:B------:R-:W-:-:S03]  /*4ad70*/  NOP ;  /* 0x0000000000007918 */ /* 0x000fc60000000000 */
[----:B------:R-:W-:Y:S02]  /*4ad80*/  IMAD.MOV.U32 R60, RZ, RZ, R31 ;  /* 0x000000ffff3c7224 */ /* 0x000fe400078e001f */
[----:B------:R-:W-:Y:S01]  /*4ad90*/  IMAD.MOV.U32 R61, RZ, RZ, R30 ;  /* 0x000000ffff3d7224 */ /* 0x000fe200078e001e */
[----:B------:R-:W-:Y:S04]  /*4ada0*/  STL.64 [R1+0x4c0], R28 ;  /* 0x0004c01c01007387 */ /* 0x000fe80000100a00 */
[----:B------:R-:W-:Y:S04]  /*4adb0*/  STL [R1+0x2b24], R60 ;  /* 0x002b243c01007387 */ /* 0x000fe80000100800 */
[----:B------:R-:W-:Y:S04]  /*4adc0*/  STL [R1+0x2b20], R61 ;  /* 0x002b203d01007387 */ /* 0x000fe80000100800 */
[----:B------:R-:W-:Y:S04]  /*4add0*/  STL.64 [R1+0x2ca0], R6 ;  /* 0x002ca00601007387 */ /* 0x000fe80000100a00 */
[----:B------:R2:W-:Y:S02]  /*4ade0*/  STL.64 [R1+0x2c98], R4 ;  /* 0x002c980401007387 */ /* 0x0005e40000100a00 */
[----:B--2---:R-:W-:Y:S01]  /*4adf0*/  HMMA.16816.F32 R4, R32, R8, R20 ;  /* 0x000000082004723c */ /* 0x004fe20000001814 */
[----:B------:R-:W-:Y:S01]  /*4ae00*/  IMAD.MOV.U32 R60, RZ, RZ, R18 ;  /* 0x000000ffff3c7224 */ /* 0x000fe200078e0012 */
[----:B------:R-:W-:Y:S01]  /*4ae10*/  STL.64 [R1+0x120], R24 ;  /* 0x0001201801007387 */ /* 0x000fe20000100a00 */
[----:B------:R-:W-:-:S03]  /*4ae20*/  IMAD.MOV.U32 R61, RZ, RZ, R19 ;  /* 0x000000ffff3d7224 */ /* 0x000fc600078e0013 */
[----:B------:R-:W-:Y:S04]  /*4ae30*/  STL.64 [R1+0x128], R26 ;  /* 0x0001281a01007387 */ /* 0x000fe80000100a00 */
[----:B------:R-:W-:Y:S04]  /*4ae40*/  STL.64 [R1+0x4b0], R16 ;  /* 0x0004b01001007387 */ /* 0x000fe80000100a00 */
[----:B------:R-:W-:Y:S04]  /*4ae50*/  STL [R1+0x2b2c], R60 ;  /* 0x002b2c3c01007387 */ /* 0x000fe80000100800 */
[----:B------:R-:W-:Y:S05]  /*4ae60*/  STL [R1+0x2b28], R61 ;  /* 0x002b283d01007387 */ /* 0x000fea0000100800 */
[----:B------:R-:W-:Y:S04]  /*4ae70*/  STL.64 [R1+0x4a0], R4 ;  /* 0x0004a00401007387 */ /* 0x000fe80000100a00 */
[----:B------:R0:W-:Y:S02]  /*4ae80*/  STL.64 [R1+0x4a8], R6 ;  /* 0x0004a80601007387 */ /* 0x0001e40000100a00 */
[----:B0-----:R-:W-:-:S15]  /*4ae90*/  HMMA.16816.F32 R4, R32, R10, R48 ;  /* 0x0000000a2004723c */ /* 0x001fde0000001830 */
[----:B------:R-:W-:-:S08]  /*4aea0*/  NOP ;  /* 0x0000000000007918 */ /* 0x000fd00000000000 */
[----:B------:R-:W-:Y:S01]  /*4aeb0*/  STL [R1+0x490], R4 ;  /* 0x0004900401007387 */ /* 0x000fe20000100800 */
[----:B------:R-:W-:Y:S02]  /*4aec0*/  IMAD.MOV.U32 R60, RZ, RZ, R5 ;  /* 0x000000ffff3c7224 */ /* 0x000fe400078e0005 */
[----:B------:R-:W-:Y:S01]  /*4aed0*/  IMAD.MOV.U32 R61, RZ, RZ, R6 ;  /* 0x000000ffff3d7224 */ /* 0x000fe200078e0006 */
[----:B------:R0:W-:Y:S02]  /*4aee0*/  STL [R1+0x49c], R7 ;  /* 0x00049c0701007387 */ /* 0x0001e40000100800 */
[----:B0-----:R-:W-:Y:S02]  /*4aef0*/  HMMA.16816.F32 R4, R32, R12, R56 ;  /* 0x0000000c2004723c */ /* 0x001fe40000001838 */
[----:B------:R-:W-:Y:S04]  /*4af00*/  STL [R1+0x2c54], R11 ;  /* 0x002c540b01007387 */ /* 0x000fe80000100800 */
[----:B------:R-:W-:Y:S04]  /*4af10*/  STL [R1+0x2b34], R60 ;  /* 0x002b343c01007387 */ /* 0x000fe80000100800 */
[----:B------:R-:W-:Y:S01]  /*4af20*/  STL [R1+0x2b30], R61 ;  /* 0x002b303d01007387 */ /* 0x000fe20000100800 */
[----:B------:R-:W-:-:S03]  /*4af30*/  IMAD.MOV.U32 R58, RZ, RZ, R0 ;  /* 0x000000ffff3a7224 */ /* 0x000fc600078e0000 */
[----:B------:R-:W2:Y:S09]  /*4af40*/  LDL.LU R56, [R1+0x170] ;  /* 0x0001700001387983 */ /* 0x000eb20000300800 */
[----:B------:R-:W-:Y:S04]  /*4af50*/  STL.64 [R1+0x580], R4 ;  /* 0x0005800401007387 */ /* 0x000fe80000100a00 */
[----:B------:R-:W-:Y:S04]  /*4af60*/  STL.64 [R1+0x588], R6 ;  /* 0x0005880601007387 */ /* 0x000fe80000100a00 */
[----:B------:R-:W2:Y:S04]  /*4af70*/  LDL.LU R57, [R1+0x174] ;  /* 0x0001740001397983 */ /* 0x000ea80000300800 */
[----:B------:R-:W3:Y:S04]  /*4af80*/  LDL.LU R0, [R1+0x2cbc] ;  /* 0x002cbc0001007983 */ /* 0x000ee80000300800 */
[----:B------:R-:W4:Y:S04]  /*4af90*/  LDL.LU R59, [R1+0x17c] ;  /* 0x00017c00013b7983 */ /* 0x000f280000300800 */
[----:B----4-:R-:W-:Y:S04]  /*4afa0*/  STL.64 [R1+0x2c38], R58 ;  /* 0x002c383a01007387 */ /* 0x010fe80000100a00 */
[----:B--2---:R0:W-:Y:S04]  /*4afb0*/  STL.64 [R1+0x2c30], R56 ;  /* 0x002c303801007387 */ /* 0x0041e80000100a00 */
[----:B------:R-:W2:Y:S04]  /*4afc0*/  LDL.LU R48, [R1+0x180] ;  /* 0x0001800001307983 */ /* 0x000ea80000300800 */
[----:B------:R-:W2:Y:S04]  /*4afd0*/  LDL.LU R49, [R1+0x184] ;  /* 0x0001840001317983 */ /* 0x000ea80000300800 */
[----:B------:R-:W4:Y:S01]  /*4afe0*/  LDL.LU R50, [R1+0x188] ;  /* 0x0001880001327983 */ /* 0x000f220000300800 */
[----:B---3--:R-:W-:-:S03]  /*4aff0*/  IMAD.MOV.U32 R51, RZ, RZ, R0 ;  /* 0x000000ffff337224 */ /* 0x008fc600078e0000 */
[----:B------:R-:W3:Y:S01]  /*4b000*/  LDL.LU R0, [R1+0x2cb8] ;  /* 0x002cb80001007983 */ /* 0x000ee20000300800 */
[----:B------:R-:W-:Y:S02]  /*4b010*/  IMAD R36, R46, 0x100, R45 ;  /* 0x000001002e247824 */ /* 0x000fe400078e022d */
[----:B------:R-:W-:Y:S01]  /*4b020*/  IMAD R37, R52, 0x100, R47 ;  /* 0x0000010034257824 */ /* 0x000fe200078e022f */
[----:B----4-:R-:W-:Y:S04]  /*4b030*/  STL.64 [R1+0x2c48], R50 ;  /* 0x002c483201007387 */ /* 0x010fe80000100a00 */
[----:B--2---:R1:W-:Y:S04]  /*4b040*/  STL.64 [R1+0x2c40], R48 ;  /* 0x002c403001007387 */ /* 0x0043e80000100a00 */
[----:B------:R-:W2:Y:S04]  /*4b050*/  LDL.LU R44, [R1+0x190] ;  /* 0x00019000012c7983 */ /* 0x000ea80000300800 */
        /* <DEDUP_REMOVED lines=14> */
[----:B------:R-:W4:Y:S04]  /*4b140*/  LDL.LU R27, [R1+0x1cc] ;  /* 0x0001cc00011b7983 */ /* 0x000f280000300800 */
[----:B----4-:R-:W-:Y:S04]  /*4b150*/  STL.64 [R1+0x2c80], R26 ;  /* 0x002c801a01007387 */ /* 0x010fe80000100a00 */
[----:B---3--:R-:W-:Y:S04]  /*4b160*/  STL.64 [R1+0x2c78], R24 ;  /* 0x002c781801007387 */ /* 0x008fe80000100a00 */
        /* <DEDUP_REMOVED lines=42> */
[----:B------:R-:W-:-:S03]  /*4b410*/  IMAD R38, R54, 0x100, R53 ;  /* 0x0000010036267824 */ /* 0x000fc600078e0235 */
[----:B------:R-:W2:Y:S04]  /*4b420*/  LDL.LU R20, [R1+0x1a0] ;  /* 0x0001a00001147983 */ /* 0x000ea80000300800 */
[----:B------:R-:W2:Y:S01]  /*4b430*/  LDL.LU R21, [R1+0x1a4] ;  /* 0x0001a40001157983 */ /* 0x000ea20000300800 */
[----:B------:R-:W-:-:S03]  /*4b440*/  IMAD R39, R42, 0x100, R55 ;  /* 0x000001002a277824 */ /* 0x000fc600078e0237 */
[----:B------:R-:W2:Y:S04]  /*4b450*/  LDL.LU R22, [R1+0x1a8] ;  /* 0x0001a80001167983 */ /* 0x000ea80000300800 */
[----:B------:R-:W2:Y:S01]  /*4b460*/  LDL.LU R52, [R1+0xe24] ;  /* 0x000e240001347983 */ /* 0x000ea20000300800 */
[----:B------:R-:W-:-:S03]  /*4b470*/  IMAD.MOV.U32 R23, RZ, RZ, R0 ;  /* 0x000000ffff177224 */ /* 0x000fc600078e0000 */
        /* <DEDUP_REMOVED lines=8> */
[----:B------:R-:W-:Y:S04]  /*4b500*/  STL.64 [R1+0x570], R48 ;  /* 0x0005703001007387 */ /* 0x000fe80000100a00 */
[----:B------:R0:W-:Y:S04]  /*4b510*/  STL.64 [R1+0x578], R50 ;  /* 0x0005783201007387 */ /* 0x0001e80000100a00 */
[----:B0-----:R-:W3:Y:S04]  /*4b520*/  LDL.LU.64 R50, [R1+0x2cb0] ;  /* 0x002cb00001327983 */ /* 0x001ee80000300a00 */
[----:B------:R-:W3:Y:S04]  /*4b530*/  LDL.LU.64 R48, [R1+0x2ca8] ;  /* 0x002ca80001307983 */ /* 0x000ee80000300a00 */
[----:B------:R-:W4:Y:S04]  /*4b540*/  LDL.LU.64 R6, [R1+0x2ca0] ;  /* 0x002ca00001067983 */ /* 0x000f280000300a00 */
[----:B------:R-:W3:Y:S04]  /*4b550*/  LDL.LU.64 R4, [R1+0x2c98] ;  /* 0x002c980001047983 */ /* 0x000ee80000300a00 */
[----:B------:R0:W-:Y:S04]  /*4b560*/  STL.64 [R1+0xf0], R32 ;  /* 0x0000f02001007387 */ /* 0x0001e80000100a00 */
[----:B------:R1:W-:Y:S04]  /*4b570*/  STL.64 [R1+0xf8], R34 ;  /* 0x0000f82201007387 */ /* 0x0003e80000100a00 */
[----:B0-----:R-:W3:Y:S01]  /*4b580*/  LDL.LU R32, [R1+0xe00] ;  /* 0x000e000001207983 */ /* 0x001ee20000300800 */
[----:B------:R-:W-:-:S02]  /*4b590*/  F2FP.F16.E5M2.UNPACK_B R36, R36 ;  /* 0x00000024ff24723e */ /* 0x000fc400020004ff */
[----:B------:R-:W-:Y:S01]  /*4b5a0*/  F2FP.F16.E5M2.UNPACK_B R37, R37 ;  /* 0x00000025ff25723e */ /* 0x000fe200020004ff */
[----:B------:R-:W3:Y:S01]  /*4b5b0*/  LDL.LU R33, [R1+0xe08] ;  /* 0x000e080001217983 */ /* 0x000ee20000300800 */
[----:B------:R-:W-:Y:S02]  /*4b5c0*/  F2FP.F16.E5M2.UNPACK_B R38, R38 ;  /* 0x00000026ff26723e */ /* 0x000fe400020004ff */
[----:B------:R-:W-:Y:S01]  /*4b5d0*/  F2FP.F16.E5M2.UNPACK_B R39, R39 ;  /* 0x00000027ff27723e */ /* 0x000fe200020004ff */
[----:B-1----:R-:W3:Y:S04]  /*4b5e0*/  LDL.LU R34, [R1+0xe10] ;  /* 0x000e100001227983 */ /* 0x002ee80000300800 */
[----:B------:R-:W3:Y:S02]  /*4b5f0*/  LDL.LU R35, [R1+0xe18] ;  /* 0x000e180001237983 */ /* 0x000ee40000300800 */
[C---:B--2---:R-:W-:Y:S06]  /*4b600*/  HMMA.16816.F32 R16, R36.reuse, R2, R16 ;  /* 0x000000022410723c */ /* 0x044fec0000001810 */
[C---:B------:R-:W-:Y:S06]  /*4b610*/  HMMA.16816.F32 R44, R36.reuse, R8, R44 ;  /* 0x00000008242c723c */ /* 0x040fec000000182c */
[C---:B----4-:R-:W-:Y:S06]  /*4b620*/  HMMA.16816.F32 R56, R36.reuse, R6, R56 ;  /* 0x000000062438723c */ /* 0x050fec0000001838 */
[----:B---3--:R-:W-:-:S15]  /*4b630*/  HMMA.16816.F32 R24, R36, R4, R24 ;  /* 0x000000042418723c */ /* 0x008fde0000001818 */
[----:B------:R-:W-:-:S03]  /*4b640*/  NOP ;  /* 0x0000000000007918 */ /* 0x000fc60000000000 */
[----:B------:R-:W-:Y:S01]  /*4b650*/  IMAD.MOV.U32 R61, RZ, RZ, R57 ;  /* 0x000000ffff3d7224 */ /* 0x000fe200078e0039 */
[----:B------:R0:W-:Y:S01]  /*4b660*/  STL.64 [R1+0x488], R58 ;  /* 0x0004883a01007387 */ /* 0x0001e20000100a00 */
[----:B------:R-:W-:-:S03]  /*4b670*/  IMAD.MOV.U32 R60, RZ, RZ, R56 ;  /* 0x000000ffff3c7224 */ /* 0x000fc600078e0038 */
[----:B0-----:R-:W2:Y:S04]  /*4b680*/  LDL.LU.64 R58, [R1+0x2c90] ;  /* 0x002c9000013a7983 */ /* 0x001ea80000300a00 */
[----:B------:R-:W2:Y:S04]  /*4b690*/  LDL.LU.64 R56, [R1+0x2c88] ;  /* 0x002c880001387983 */ /* 0x000ea80000300a00 */
[----:B------:R0:W-:Y:S04]  /*4b6a0*/  STL [R1+0x2b6c], R61 ;  /* 0x002b6c3d01007387 */ /* 0x0001e80000100800 */
[----:B0-----:R-:W3:Y:S04]  /*4b6b0*/  LDL.LU R61, [R1+0xe1c] ;  /* 0x000e1c00013d7983 */ /* 0x001ee80000300800 */
[----:B------:R0:W-:Y:S04]  /*4b6c0*/  STL [R1+0x2b68], R60 ;  /* 0x002b683c01007387 */ /* 0x0001e80000100800 */
[----:B0-----:R-:W4:Y:S04]  /*4b6d0*/  LDL.LU R60, [R1+0xe14] ;  /* 0x000e1400013c7983 */ /* 0x001f280000300800 */
[----:B------:R-:W-:Y:S04]  /*4b6e0*/  STL.64 [R1+0x470], R24 ;  /* 0x0004701801007387 */ /* 0x000fe80000100a00 */
[----:B------:R0:W-:Y:S01]  /*4b6f0*/  STL.64 [R1+0x478], R26 ;  /* 0x0004781a01007387 */ /* 0x0001e20000100a00 */
[----:B------:R-:W-:-:S03]  /*4b700*/  IMAD R32, R32, 0x100, R11 ;  /* 0x0000010020207824 */ /* 0x000fc600078e020b */
[----:B0-----:R-:W3:Y:S04]  /*4b710*/  LDL.LU.64 R26, [R1+0x2c80] ;  /* 0x002c8000011a7983 */ /* 0x001ee80000300a00 */
[----:B------:R-:W3:Y:S04]  /*4b720*/  LDL.LU.64 R24, [R1+0x2c78] ;  /* 0x002c780001187983 */ /* 0x000ee80000300a00 */
[----:B------:R-:W-:Y:S04]  /*4b730*/  STL.64 [R1+0x460], R16 ;  /* 0x0004601001007387 */ /* 0x000fe80000100a00 */
[----:B------:R0:W-:Y:S04]  /*4b740*/  STL.64 [R1+0x468], R18 ;  /* 0x0004681201007387 */ /* 0x0001e80000100a00 */
[----:B0-----:R-:W3:Y:S04]  /*4b750*/  LDL.LU.64 R18, [R1+0x2c70] ;  /* 0x002c700001127983 */ /* 0x001ee80000300a00 */
[----:B------:R-:W3:Y:S04]  /*4b760*/  LDL.LU.64 R16, [R1+0x2c68] ;  /* 0x002c680001107983 */ /* 0x000ee80000300a00 */
[----:B------:R-:W-:Y:S04]  /*4b770*/  STL.64 [R1+0x450], R44 ;  /* 0x0004502c01007387 */ /* 0x000fe80000100a00 */
[----:B------:R0:W-:Y:S04]  /*4b780*/  STL.64 [R1+0x458], R46 ;  /* 0x0004582e01007387 */ /* 0x0001e80000100a00 */
[----:B0-----:R-:W3:Y:S04]  /*4b790*/  LDL.LU.64 R46, [R1+0x2c60] ;  /* 0x002c6000012e7983 */ /* 0x001ee80000300a00 */
[----:B------:R-:W3:Y:S04]  /*4b7a0*/  LDL.LU.64 R44, [R1+0x2c58] ;  /* 0x002c5800012c7983 */ /* 0x000ee80000300a00 */
[----:B------:R-:W4:Y:S01]  /*4b7b0*/  LDL.LU R11, [R1+0x2c54] ;  /* 0x002c5400010b7983 */ /* 0x000f220000300800 */
[----:B------:R-:W-:-:S03]  /*4b7c0*/  IMAD R33, R33, 0x100, R43 ;  /* 0x0000010021217824 */ /* 0x000fc600078e022b */
[----:B------:R-:W3:Y:S01]  /*4b7d0*/  LDL.LU R43, [R1+0x2c50] ;  /* 0x002c5000012b7983 */ /* 0x000ee20000300800 */
        /* <DEDUP_REMOVED lines=11> */
[----:B------:R-:W-:Y:S01]  /*4b890*/  HMMA.16816.F32 R28, R36, R14, R28 ;  /* 0x0000000e241c723c */ /* 0x000fe2000000181c */
[----:B------:R-:W-:-:S02]  /*4b8a0*/  IMAD R34, R34, 0x100, R60 ;  /* 0x0000010022227824 */ /* 0x000fc400078e023c */
[----:B---3--:R-:W-:Y:S01]  /*4b8b0*/  IMAD R35, R35, 0x100, R61 ;  /* 0x0000010023237824 */ /* 0x008fe200078e023d */
[----:B------:R-:W-:Y:S02]  /*4b8c0*/  F2FP.F16.E5M2.UNPACK_B R32, R32 ;  /* 0x00000020ff20723e */ /* 0x000fe400020004ff */
[----:B------:R-:W-:Y:S02]  /*4b8d0*/  F2FP.F16.E5M2.UNPACK_B R33, R33 ;  /* 0x00000021ff21723e */ /* 0x000fe400020004ff */
[----:B------:R-:W-:Y:S02]  /*4b8e0*/  F2FP.F16.E5M2.UNPACK_B R34, R34 ;  /* 0x00000022ff22723e */ /* 0x000fe400020004ff */
[----:B------:R-:W-:-:S07]  /*4b8f0*/  F2FP.F16.E5M2.UNPACK_B R35, R35 ;  /* 0x00000023ff23723e */ /* 0x000fce00020004ff */
[----:B------:R-:W-:Y:S06]  /*4b900*/  HMMA.16816.F32 R16, R32, R6, R16 ;  /* 0x000000062010723c */ /* 0x000fec0000001810 */
[----:B------:R-:W-:Y:S04]  /*4b910*/  STL.64 [R1+0x550], R28 ;  /* 0x0005501c01007387 */ /* 0x000fe80000100a00 */
[----:B------:R0:W-:Y:S02]  /*4b920*/  STL.64 [R1+0x558], R30 ;  /* 0x0005581e01007387 */ /* 0x0001e40000100a00 */
[----:B0-----:R-:W-:Y:S06]  /*4b930*/  HMMA.16816.F32 R28, R36, R40, R24 ;  /* 0x00000028241c723c */ /* 0x001fec0000001818 */
[C---:B------:R-:W-:Y:S06]  /*4b940*/  HMMA.16816.F32 R24, R32.reuse, R4, R20 ;  /* 0x000000042018723c */ /* 0x040fec0000001814 */
[----:B------:R-:W-:Y:S11]  /*4b950*/  HMMA.16816.F32 R20, R32, R2, R44 ;  /* 0x000000022014723c */ /* 0x000ff6000000182c */
[----:B------:R-:W-:Y:S04]  /*4b960*/  STL.64 [R1+0x430], R28 ;  /* 0x0004301c01007387 */ /* 0x000fe80000100a00 */
[----:B------:R-:W-:Y:S04]  /*4b970*/  STL.64 [R1+0x438], R30 ;  /* 0x0004381e01007387 */ /* 0x000fe80000100a00 */
[----:B------:R-:W-:Y:S04]  /*4b980*/  STL.64 [R1+0x420], R16 ;  /* 0x0004201001007387 */ /* 0x000fe80000100a00 */
[----:B------:R2:W-:Y:S04]  /*4b990*/  STL.64 [R1+0x428], R18 ;  /* 0x0004281201007387 */ /* 0x0005e80000100a00 */
[----:B------:R-:W-:Y:S04]  /*4b9a0*/  STL.64 [R1+0x410], R24 ;  /* 0x0004101801007387 */ /* 0x000fe80000100a00 */
[----:B------:R-:W-:Y:S04]  /*4b9b0*/  STL.64 [R1+0x418], R26 ;  /* 0x0004181a01007387 */ /* 0x000fe80000100a00 */
[----:B------:R-:W-:Y:S04]  /*4b9c0*/  STL.64 [R1+0x400], R20 ;  /* 0x0004001401007387 */ /* 0x000fe80000100a00 */
[----:B------:R-:W-:Y:S01]  /*4b9d0*/  STL.64 [R1+0x408], R22 ;  /* 0x0004081601007387 */ /* 0x000fe20000100a00 */
[----:B------:R-:W-:-:S02]  /*4b9e0*/  IMAD R38, R0, 0x100, R42 ;  /* 0x0000010000267824 */ /* 0x000fc400078e022a */
[----:B------:R-:W-:Y:S02]  /*4b9f0*/  IMAD R36, R53, 0x100, R52 ;  /* 0x0000010035247824 */ /* 0x000fe400078e0234 */
[----:B------:R-:W-:Y:S01]  /*4ba00*/  IMAD R37, R55, 0x100, R54 ;  /* 0x0000010037257824 */ /* 0x000fe200078e0236 */
[----:B--2---:R-:W-:-:S15]  /*4ba10*/  HMMA.16816.F32 R16, R32, R8, R48 ;  /* 0x000000082010723c */ /* 0x004fde0000001830 */
[----:B------:R-:W-:-:S08]  /*4ba20*/  NOP ;  /* 0x0000000000007918 */ /* 0x000fd00000000000 */
[----:B------:R-:W-:Y:S04]  /*4ba30*/  STL.64 [R1+0x1b0], R16 ;  /* 0x0001b01001007387 */ /* 0x000fe80000100a00 */
[----:B------:R4:W-:Y:S04]  /*4ba40*/  STL.64 [R1+0x1b8], R18 ;  /* 0x0001b81201007387 */ /* 0x0009e80000100a00 */
[----:B------:R-:W2:Y:S01]  /*4ba50*/  LDL.LU R42, [R1+0x262c] ;  /* 0x00262c00012a7983 */ /* 0x000ea20000300800 */
[----:B----4-:R-:W-:-:S15]  /*4ba60*/  HMMA.16816.F32 R16, R32, R10, R56 ;  /* 0x0000000a2010723c */ /* 0x010fde0000001838 */
[----:B------:R-:W-:-:S08]  /*4ba70*/  NOP ;  /* 0x0000000000007918 */ /* 0x000fd00000000000 */
[----:B------:R0:W-:Y:S04]  /*4ba80*/  STL.64 [R1+0x1a0], R16 ;  /* 0x0001a01001007387 */ /* 0x0001e80000100a00 */
[----:B------:R1:W-:Y:S04]  /*4ba90*/  STL.64 [R1+0x1a8], R18 ;  /* 0x0001a81201007387 */ /* 0x0003e80000100a00 */
        /* <DEDUP_REMOVED lines=34> */
[----:B------:R-:W-:Y:S01]  /*4bcc0*/  F2FP.F16.E5M2.UNPACK_B R37, R37 ;  /* 0x00000025ff25723e */ /* 0x000fe200020004ff */
[----:B------:R-:W4:Y:S01]  /*4bcd0*/  LDL.LU R60, [R1+0x2648] ;  /* 0x00264800013c7983 */ /* 0x000f220000300800 */
[----:B------:R-:W-:-:S03]  /*4bce0*/  F2FP.F16.E5M2.UNPACK_B R38, R38 ;  /* 0x00000026ff26723e */ /* 0x000fc600020004ff */
[----:B------:R-:W4:Y:S01]  /*4bcf0*/  LDL R61, [R1+0x618] ;  /* 0x00061800013d7983 */ /* 0x000f220000100800 */
[----:B--2---:R-:W-:-:S05]  /*4bd00*/  IMAD R39, R0, 0x100, R42 ;  /* 0x0000010000277824 */ /* 0x004fca00078e022a */
[----:B------:R-:W-:Y:S01]  /*4bd10*/  F2FP.F16.E5M2.UNPACK_B R39, R39 ;  /* 0x00000027ff27723e */ /* 0x000fe200020004ff */
[C---:B---3--:R-:W-:Y:S06]  /*4bd20*/  HMMA.16816.F32 R28, R32.reuse, R12, R28 ;  /* 0x0000000c201c723c */ /* 0x048fec000000181c */
[----:B----4-:R-:W-:-:S15]  /*4bd30*/  HMMA.16816.F32 R16, R32, R14, R16 ;  /* 0x0000000e2010723c */ /* 0x010fde0000001810 */
[----:B------:R-:W-:-:S02]  /*4bd40*/  NOP ;  /* 0x0000000000007918 */ /* 0x000fc40000000000 */
[----:B------:R0:W-:Y:S01]  /*4bd50*/  STL.64 [R1+0x540], R28 ;  /* 0x0005401c01007387 */ /* 0x0001e20000100a00 */
[----:B------:R-:W-:Y:S03]  /*4bd60*/  HMMA.16816.F32 R32, R32, R40, R20 ;  /* 0x000000282020723c */ /* 0x000fe60000001814 */
[----:B------:R1:W-:Y:S04]  /*4bd70*/  STL.64 [R1+0x548], R30 ;  /* 0x0005481e01007387 */ /* 0x0003e80000100a00 */
[----:B0-----:R-:W2:Y:S04]  /*4bd80*/  LDL R28, [R1+0x61c] ;  /* 0x00061c00011c7983 */ /* 0x001ea80000100800 */
[----:B------:R-:W3:Y:S04]  /*4bd90*/  LDL R29, [R1+0x628] ;  /* 0x00062800011d7983 */ /* 0x000ee80000100800 */
[----:B-1----:R-:W4:Y:S01]  /*4bda0*/  LDL R30, [R1+0x62c] ;  /* 0x00062c00011e7983 */ /* 0x002f220000100800 */
[C---:B------:R-:W-:Y:S03]  /*4bdb0*/  HMMA.16816.F32 R24, R36.reuse, R6, R24 ;  /* 0x000000062418723c */ /* 0x040fe60000001818 */
[----:B------:R-:W-:Y:S04]  /*4bdc0*/  STL.64 [R1+0x530], R16 ;  /* 0x0005301001007387 */ /* 0x000fe80000100a00 */
[----:B------:R0:W-:Y:S01]  /*4bdd0*/  STL.64 [R1+0x538], R18 ;  /* 0x0005381201007387 */ /* 0x0001e20000100a00 */
[C---:B------:R-:W-:Y:S06]  /*4bde0*/  HMMA.16816.F32 R52, R36.reuse, R8, R52 ;  /* 0x000000082434723c */ /* 0x040fec0000001834 */
[C---:B------:R-:W-:Y:S01]  /*4bdf0*/  HMMA.16816.F32 R48, R36.reuse, R2, R48 ;  /* 0x000000022430723c */ /* 0x040fe20000001830 */
[----:B0-----:R-:W4:Y:S04]  /*4be00*/  LDL.LU.64 R18, [R1+0x2c28] ;  /* 0x002c280001127983 */ /* 0x001f280000300a00 */
[----:B------:R-:W4:Y:S04]  /*4be10*/  LDL.LU.64 R16, [R1+0x2c20] ;  /* 0x002c200001107983 */ /* 0x000f280000300a00 */
[----:B------:R-:W4:Y:S04]  /*4be20*/  LDL R31, [R1+0x638] ;  /* 0x00063800011f7983 */ /* 0x000f280000100800 */
[----:B------:R-:W4:Y:S01]  /*4be30*/  LDL R42, [R1+0x63c] ;  /* 0x00063c00012a7983 */ /* 0x000f220000100800 */
[C---:B------:R-:W-:Y:S03]  /*4be40*/  HMMA.16816.F32 R44, R36.reuse, R4, R44 ;  /* 0x00000004242c723c */ /* 0x040fe6000000182c */
[----:B------:R-:W4:Y:S04]  /*4be50*/  LDL.LU.64 R22, [R1+0x2c18] ;  /* 0x002c180001167983 */ /* 0x000f280000300a00 */
[----:B------:R-:W4:Y:S04]  /*4be60*/  LDL.LU.64 R20, [R1+0x2c10] ;  /* 0x002c100001147983 */ /* 0x000f280000300a00 */
[----:B------:R0:W-:Y:S04]  /*4be70*/  STL.64 [R1+0x3f0], R32 ;  /* 0x0003f02001007387 */ /* 0x0001e80000100a00 */
[----:B------:R1:W-:Y:S01]  /*4be80*/  STL.64 [R1+0x3f8], R34 ;  /* 0x0003f82201007387 */ /* 0x0003e20000100a00 */
[----:B------:R-:W-:Y:S01]  /*4be90*/  IMAD.MOV.U32 R0, RZ, RZ, R27 ;  /* 0x000000ffff007224 */ /* 0x000fe200078e001b */
[----:B------:R-:W-:Y:S02]  /*4bea0*/  HMMA.16816.F32 R8, R36, R10, R56 ;  /* 0x0000000a2408723c */ /* 0x000fe40000001838 */
[----:B0-----:R-:W3:Y:S04]  /*4beb0*/  LDL.LU R32, [R1+0x2638] ;  /* 0x0026380001207983 */ /* 0x001ee80000300800 */
[----:B------:R-:W4:Y:S04]  /*4bec0*/  LDL.LU R33, [R1+0x2644] ;  /* 0x0026440001217983 */ /* 0x000f280000300800 */
[----:B-1----:R-:W4:Y:S04]  /*4bed0*/  LDL.LU R34, [R1+0x2640] ;  /* 0x0026400001227983 */ /* 0x002f280000300800 */
[----:B------:R-:W4:Y:S04]  /*4bee0*/  LDL.LU R35, [R1+0x264c] ;  /* 0x00264c0001237983 */ /* 0x000f280000300800 */
[----:B------:R0:W-:Y:S04]  /*4bef0*/  STL.64 [R1+0x3e0], R24 ;  /* 0x0003e01801007387 */ /* 0x0001e80000100a00 */
[----:B------:R-:W-:Y:S04]  /*4bf00*/  STL [R1+0x3e8], R26 ;  /* 0x0003e81a01007387 */ /* 0x000fe80000100800 */
[----:B------:R-:W3:Y:S04]  /*4bf10*/  LDL.LU R6, [R1+0x2630] ;  /* 0x0026300001067983 */ /* 0x000ee80000300800 */
[----:B------:R-:W4:Y:S04]  /*4bf20*/  LDL.LU R7, [R1+0x263c] ;  /* 0x00263c0001077983 */ /* 0x000f280000300800 */
[----:B0-----:R-:W4:Y:S04]  /*4bf30*/  LDL R24, [R1+0x648] ;  /* 0x0006480001187983 */ /* 0x001f280000100800 */
[----:B------:R-:W4:Y:S04]  /*4bf40*/  LDL R25, [R1+0x64c] ;  /* 0x00064c0001197983 */ /* 0x000f280000100800 */
[----:B------:R-:W-:Y:S04]  /*4bf50*/  STL [R1+0x2aa8], R0 ;  /* 0x002aa80001007387 */ /* 0x000fe80000100800 */
[----:B------:R-:W-:Y:S04]  /*4bf60*/  STL.64 [R1+0x3d0], R44 ;  /* 0x0003d02c01007387 */ /* 0x000fe80000100a00 */
[----:B------:R0:W-:Y:S04]  /*4bf70*/  STL.64 [R1+0x3d8], R46 ;  /* 0x0003d82e01007387 */ /* 0x0001e80000100a00 */
[----:B0-----:R-:W4:Y:S04]  /*4bf80*/  LDL.LU.64 R46, [R1+0x2c08] ;  /* 0x002c0800012e7983 */ /* 0x001f280000300a00 */
[----:B------:R-:W4:Y:S04]  /*4bf90*/  LDL.LU.64 R44, [R1+0x2c00] ;  /* 0x002c0000012c7983 */ /* 0x000f280000300a00 */
[----:B------:R-:W3:Y:S04]  /*4bfa0*/  LDL.LU R5, [R1+0x2634] ;  /* 0x0026340001057983 */ /* 0x000ee80000300800 */
[----:B------:R-:W-:Y:S04]  /*4bfb0*/  STL.64 [R1+0x3c0], R48 ;  /* 0x0003c03001007387 */ /* 0x000fe80000100a00 */
[----:B------:R0:W-:Y:S04]  /*4bfc0*/  STL.64 [R1+0x3c8], R50 ;  /* 0x0003c83201007387 */ /* 0x0001e80000100a00 */
[----:B0-----:R-:W4:Y:S04]  /*4bfd0*/  LDL.LU.64 R50, [R1+0x2bf8] ;  /* 0x002bf80001327983 */ /* 0x001f280000300a00 */
[----:B------:R-:W4:Y:S04]  /*4bfe0*/  LDL.LU.64 R48, [R1+0x2bf0] ;  /* 0x002bf00001307983 */ /* 0x000f280000300a00 */
[----:B------:R-:W-:Y:S04]  /*4bff0*/  STL.64 [R1+0x390], R52 ;  /* 0x0003903401007387 */ /* 0x000fe80000100a00 */
[----:B------:R0:W-:Y:S04]  /*4c000*/  STL.64 [R1+0x398], R54 ;  /* 0x0003983601007387 */ /* 0x0001e80000100a00 */
[----:B0-----:R-:W4:Y:S04]  /*4c010*/  LDL.LU.64 R54, [R1+0x2be8] ;  /* 0x002be80001367983 */ /* 0x001f280000300a00 */
[----:B------:R-:W4:Y:S04]  /*4c020*/  LDL.LU.64 R52, [R1+0x2be0] ;  /* 0x002be00001347983 */ /* 0x000f280000300a00 */
[----:B------:R-:W4:Y:S04]  /*4c030*/  LDL.LU.64 R58, [R1+0x2bd8] ;  /* 0x002bd800013a7983 */ /* 0x000f280000300a00 */
[----:B------:R-:W4:Y:S04]  /*4c040*/  LDL.LU.64 R56, [R1+0x2bd0] ;  /* 0x002bd00001387983 */ /* 0x000f280000300a00 */
[----:B------:R0:W-:Y:S04]  /*4c050*/  STL.64 [R1+0x380], R8 ;  /* 0x0003800801007387 */ /* 0x0001e80000100a00 */
[----:B------:R1:W-:Y:S04]  /*4c060*/  STL.64 [R1+0x388], R10 ;  /* 0x0003880a01007387 */ /* 0x0003e80000100a00 */
[----:B0-----:R-:W3:Y:S04]  /*4c070*/  LDL.LU R8, [R1+0xb0] ;  /* 0x0000b00001087983 */ /* 0x001ee80000300800 */
[----:B------:R-:W3:Y:S04]  /*4c080*/  LDL.LU R9, [R1+0xb4] ;  /* 0x0000b40001097983 */ /* 0x000ee80000300800 */
[----:B-1----:R-:W3:Y:S04]  /*4c090*/  LDL.LU R10, [R1+0xb8] ;  /* 0x0000b800010a7983 */ /* 0x002ee80000300800 */
[----:B------:R-:W3:Y:S04]  /*4c0a0*/  LDL.LU R11, [R1+0xbc] ;  /* 0x0000bc00010b7983 */ /* 0x000ee80000300800 */
[----:B------:R-:W4:Y:S04]  /*4c0b0*/  LDL.LU R26, [R1+0x2654] ;  /* 0x00265400011a7983 */ /* 0x000f280000300800 */
[----:B------:R-:W4:Y:S01]  /*4c0c0*/  LDL.LU R27, [R1+0x2650] ;  /* 0x00265000011b7983 */ /* 0x000f220000300800 */
[----:B------:R-:W-:-:S02]  /*4c0d0*/  F2FP.F16.E5M2.UNPACK_B R2, R61 ;  /* 0x0000003dff02723e */ /* 0x000fc400020004ff */
[----:B--2---:R-:W-:Y:S01]  /*4c0e0*/  F2FP.F16.E5M2.UNPACK_B R3, R28 ;  /* 0x0000001cff03723e */ /* 0x004fe200020004ff */
[----:B---3--:R-:W-:-:S15]  /*4c0f0*/  HMMA.16816.F32 R8, R36, R12, R8 ;  /* 0x0000000c2408723c */ /* 0x008fde0000001808 */
[----:B------:R-:W-:-:S08]  /*4c100*/  NOP ;  /* 0x0000000000007918 */ /* 0x000fd00000000000 */
[----:B------:R0:W-:Y:S02]  /*4c110*/  STL.64 [R1+0x350], R8 ;  /* 0x0003500801007387 */ /* 0x0001e40000100a00 */
[----:B0-----:R-:W-:Y:S02]  /*4c120*/  IMAD R8, R6, 0x100, R5 ;  /* 0x0000010006087824 */ /* 0x001fe400078e0205 */
[----:B----4-:R-:W-:Y:S02]  /*4c130*/  IMAD R9, R32, 0x100, R7 ;  /* 0x0000010020097824 */ /* 0x010fe400078e0207 */
[----:B------:R-:W-:Y:S01]  /*4c140*/  HMMA.16816.F32 R4, R36, R14, R56 ;  /* 0x0000000e2404723c */ /* 0x000fe20000001838 */
[----:B------:R-:W-:Y:S01]  /*4c150*/  STL [R1+0x358], R10 ;  /* 0x0003580a01007387 */ /* 0x000fe20000100800 */
[----:B------:R-:W-:Y:S02]  /*4c160*/  IMAD.MOV.U32 R0, RZ, RZ, R11 ;  /* 0x000000ffff007224 */ /* 0x000fe400078e000b */
[----:B------:R-:W-:-:S15]  /*4c170*/  IMAD R11, R60, 0x100, R35 ;  /* 0x000001003c0b7824 */ /* 0x000fde00078e0223 */
[----:B------:R-:W-:-:S04]  /*4c180*/  NOP ;  /* 0x0000000000007918 */ /* 0x000fc80000000000 */
[----:B------:R-:W-:Y:S04]  /*4c190*/  STL.64 [R1+0x340], R4 ;  /* 0x0003400401007387 */ /* 0x000fe80000100a00 */
[----:B------:R0:W-:Y:S02]  /*4c1a0*/  STL.64 [R1+0x348], R6 ;  /* 0x0003480601007387 */ /* 0x0001e40000100a00 */
[----:B0-----:R-:W-:Y:S01]  /*4c1b0*/  HMMA.16816.F32 R4, R36, R40, R52 ;  /* 0x000000282404723c */ /* 0x001fe20000001834 */
[----:B------:R-:W-:Y:S01]  /*4c1c0*/  IMAD R10, R34, 0x100, R33 ;  /* 0x00000100220a7824 */ /* 0x000fe200078e0221 */
[----:B------:R-:W-:Y:S02]  /*4c1d0*/  F2FP.F16.E5M2.UNPACK_B R8, R8 ;  /* 0x00000008ff08723e */ /* 0x000fe400020004ff */
[----:B------:R-:W-:-:S02]  /*4c1e0*/  F2FP.F16.E5M2.UNPACK_B R9, R9 ;  /* 0x00000009ff09723e */ /* 0x000fc400020004ff */
[----:B------:R-:W-:Y:S02]  /*4c1f0*/  F2FP.F16.E5M2.UNPACK_B R10, R10 ;  /* 0x0000000aff0a723e */ /* 0x000fe400020004ff */
[----:B------:R-:W-:-:S15]  /*4c200*/  F2FP.F16.E5M2.UNPACK_B R11, R11 ;  /* 0x0000000bff0b723e */ /* 0x000fde00020004ff */
        /* <DEDUP_REMOVED lines=10> */
[----:B------:R-:W-:-:S15]  /*4c2b0*/  F2FP.F16.E5M2.UNPACK_B R15, R42 ;  /* 0x0000002aff0f723e */ /* 0x000fde00020004ff */
[----:B------:R-:W-:-:S05]  /*4c2c0*/  NOP ;  /* 0x0000000000007918 */ /* 0x000fca0000000000 */
[----:B------:R-:W-:Y:S01]  /*4c2d0*/  STL.64 [R1+0x320], R4 ;  /* 0x0003200401007387 */ /* 0x000fe20000100a00 */
[----:B------:R-:W-:-:S03]  /*4c2e0*/  IMAD.MOV.U32 R42, RZ, RZ, R7 ;  /* 0x000000ffff2a7224 */ /* 0x000fc600078e0007 */
[----:B------:R0:W-:Y:S02]  /*4c2f0*/  STL [R1+0x328], R6 ;  /* 0x0003280601007387 */ /* 0x0001e40000100800 */
[----:B0-----:R-:W-:Y:S02]  /*4c300*/  HMMA.16816.F32 R4, R8, R14, R20 ;  /* 0x0000000e0804723c */ /* 0x001fe40000001814 */
[----:B------:R0:W-:Y:S01]  /*4c310*/  STL [R1+0x2a34], R42 ;  /* 0x002a342a01007387 */ /* 0x0001e20000100800 */
[----:B------:R-:W-:-:S15]  /*4c320*/  IMAD.MOV.U32 R55, RZ, RZ, R43 ;  /* 0x000000ffff377224 */ /* 0x000fde00078e002b */
[----:B------:R-:W-:-:S06]  /*4c330*/  NOP ;  /* 0x0000000000007918 */ /* 0x000fcc0000000000 */
[----:B------:R-:W-:Y:S02]  /*4c340*/  IMAD.MOV.U32 R47, RZ, RZ, R5 ;  /* 0x000000ffff2f7224 */ /* 0x000fe400078e0005 */
[----:B------:R-:W-:Y:S02]  /*4c350*/  IMAD.MOV.U32 R46, RZ, RZ, R6 ;  /* 0x000000ffff2e7224 */ /* 0x000fe400078e0006 */
[----:B------:R-:W-:-:S03]  /*4c360*/  IMAD.MOV.U32 R45, RZ, RZ, R7 ;  /* 0x000000ffff2d7224 */ /* 0x000fc600078e0007 */
[----:B------:R-:W-:Y:S04]  /*4c370*/  STL.64 [R1+0x2b40], R46 ;  /* 0x002b402e01007387 */ /* 0x000fe80000100a00 */
[----:B------:R-:W-:Y:S04]  /*4c380*/  STL [R1+0x2b38], R45 ;  /* 0x002b382d01007387 */ /* 0x000fe80000100800 */
[----:B------:R-:W2:Y:S04]  /*4c390*/  LDL.LU R48, [R1+0x265c] ;  /* 0x00265c0001307983 */ /* 0x000ea80000300800 */
[----:B------:R-:W2:Y:S04]  /*4c3a0*/  LDL.LU R5, [R1+0x2658] ;  /* 0x0026580001057983 */ /* 0x000ea80000300800 */
[----:B------:R-:W3:Y:S04]  /*4c3b0*/  LDL.LU R49, [R1+0x2664] ;  /* 0x0026640001317983 */ /* 0x000ee80000300800 */
[----:B------:R-:W3:Y:S04]  /*4c3c0*/  LDL.LU R6, [R1+0x2660] ;  /* 0x0026600001067983 */ /* 0x000ee80000300800 */
        /* <DEDUP_REMOVED lines=8> */
[----:B------:R-:W4:Y:S04]  /*4c450*/  LDL R38, [R1+0x668] ;  /* 0x0006680001267983 */ /* 0x000f280000100800 */
[----:B------:R-:W4:Y:S04]  /*4c460*/  LDL R39, [R1+0x66c] ;  /* 0x00066c0001277983 */ /* 0x000f280000100800 */
[----:B------:R-:W4:Y:S04]  /*4c470*/  LDL.LU R52, [R1+0x10] ;  /* 0x0000100001347983 */ /* 0x000f280000300800 */
[----:B------:R-:W4:Y:S04]  /*4c480*/  LDL.LU R53, [R1+0x14] ;  /* 0x0000140001357983 */ /* 0x000f280000300800 */
[----:B------:R-:W4:Y:S04]  /*4c490*/  LDL.LU R54, [R1+0x18] ;  /* 0x0000180001367983 */ /* 0x000f280000300800 */
[----:B------:R-:W4:Y:S04]  /*4c4a0*/  LDL R7, [R1+0x678] ;  /* 0x0006780001077983 */ /* 0x000f280000100800 */
[----:B------:R-:W4:Y:S04]  /*4c4b0*/  LDL R60, [R1+0x67c] ;  /* 0x00067c00013c7983 */ /* 0x000f280000100800 */
[----:B------:R-:W4:Y:S04]  /*4c4c0*/  LDL R61, [R1+0x688] ;  /* 0x00068800013d7983 */ /* 0x000f280000100800 */
[----:B------:R-:W4:Y:S04]  /*4c4d0*/  LDL R43, [R1+0x68c] ;  /* 0x00068c00012b7983 */ /* 0x000f280000100800 */
[----:B------:R-:W4:Y:S01]  /*4c4e0*/  LDL.LU R32, [R1+0x5f0] ;  /* 0x0005f00001207983 */ /* 0x000f220000300800 */
[----:B------:R-:W-:-:S03]  /*4c4f0*/  IMAD.MOV.U32 R29, RZ, RZ, R16 ;  /* 0x000000ffff1d7224 */ /* 0x000fc600078e0010 */
[----:B------:R-:W4:Y:S01]  /*4c500*/  LDL.LU R33, [R1+0x5f4] ;  /* 0x0005f40001217983 */ /* 0x000f220000300800 */
[----:B------:R-:W-:-:S03]  /*4c510*/  IMAD.MOV.U32 R30, RZ, RZ, R17 ;  /* 0x000000ffff1e7224 */ /* 0x000fc600078e0011 */
[----:B------:R-:W4:Y:S01]  /*4c520*/  LDL.LU R34, [R1+0x5f8] ;  /* 0x0005f80001227983 */ /* 0x000f220000300800 */
[----:B------:R-:W-:-:S03]  /*4c530*/  F2FP.F16.E5M2.UNPACK_B R40, R24 ;  /* 0x00000018ff28723e */ /* 0x000fc600020004ff */
[----:B------:R-:W4:Y:S01]  /*4c540*/  LDL.LU R35, [R1+0x5fc] ;  /* 0x0005fc0001237983 */ /* 0x000f220000300800 */
[----:B------:R-:W-:-:S03]  /*4c550*/  IMAD.MOV.U32 R31, RZ, RZ, R18 ;  /* 0x000000ffff1f7224 */ /* 0x000fc600078e0012 */
[----:B------:R-:W4:Y:S01]  /*4c560*/  LDL.LU R28, [R1+0xa0] ;  /* 0x0000a000011c7983 */ /* 0x000f220000300800 */
[----:B------:R-:W-:-:S03]  /*4c570*/  IMAD.MOV.U32 R24, RZ, RZ, R19 ;  /* 0x000000ffff187224 */ /* 0x000fc600078e0013 */
[----:B------:R-:W4:Y:S04]  /*4c580*/  LDL.LU R16, [R1+0x2bc8] ;  /* 0x002bc80001107983 */ /* 0x000f280000300800 */
[----:B------:R-:W4:Y:S04]  /*4c590*/  LDL.LU R17, [R1+0x2bc4] ;  /* 0x002bc40001117983 */ /* 0x000f280000300800 */
[----:B------:R-:W4:Y:S04]  /*4c5a0*/  LDL.LU R18, [R1+0x2bc0] ;  /* 0x002bc00001127983 */ /* 0x000f280000300800 */
[----:B------:R-:W4:Y:S01]  /*4c5b0*/  LDL.LU R19, [R1+0x2bbc] ;  /* 0x002bbc0001137983 */ /* 0x000f220000300800 */
[----:B------:R-:W-:Y:S01]  /*4c5c0*/  F2FP.F16.E5M2.UNPACK_B R41, R25 ;  /* 0x00000019ff29723e */ /* 0x000fe200020004ff */
[----:B0-----:R-:W-:-:S02]  /*4c5d0*/  IMAD.MOV.U32 R42, RZ, RZ, R4 ;  /* 0x000000ffff2a7224 */ /* 0x001fc400078e0004 */
[----:B------:R-:W-:Y:S01]  /*4c5e0*/  IMAD R4, R27, 0x100, R26 ;  /* 0x000001001b047824 */ /* 0x000fe200078e021a */
[----:B------:R-:W4:Y:S04]  /*4c5f0*/  LDL.LU R25, [R1+0x94] ;  /* 0x0000940001197983 */ /* 0x000f280000300800 */
[----:B------:R-:W4:Y:S04]  /*4c600*/  LDL.LU R26, [R1+0x98] ;  /* 0x00009800011a7983 */ /* 0x000f280000300800 */
[----:B------:R-:W4:Y:S01]  /*4c610*/  LDL.LU R27, [R1+0x9c] ;  /* 0x00009c00011b7983 */ /* 0x000f220000300800 */
[----:B--2---:R-:W-:-:S02]  /*4c620*/  IMAD R5, R5, 0x100, R48 ;  /* 0x0000010005057824 */ /* 0x004fc400078e0230 */
[----:B---3--:R-:W-:Y:S01]  /*4c630*/  IMAD R6, R6, 0x100, R49 ;  /* 0x0000010006067824 */ /* 0x008fe200078e0231 */
[----:B----4-:R-:W-:Y:S02]  /*4c640*/  F2FP.F16.E5M2.UNPACK_B R20, R50 ;  /* 0x00000032ff14723e */ /* 0x010fe400020004ff */
[----:B------:R-:W-:Y:S02]  /*4c650*/  F2FP.F16.E5M2.UNPACK_B R21, R51 ;  /* 0x00000033ff15723e */ /* 0x000fe400020004ff */
[----:B------:R-:W-:Y:S02]  /*4c660*/  F2FP.F16.E5M2.UNPACK_B R22, R38 ;  /* 0x00000026ff16723e */ /* 0x000fe400020004ff */
[----:B------:R-:W-:Y:S01]  /*4c670*/  F2FP.F16.E5M2.UNPACK_B R23, R39 ;  /* 0x00000027ff17723e */ /* 0x000fe200020004ff */
[----:B------:R-:W-:Y:S07]  /*4c680*/  HMMA.16816.F32 R48, R8, R40, R16 ;  /* 0x000000280830723c */ /* 0x000fee0000001810 */
[----:B------:R-:W-:-:S02]  /*4c690*/  IMAD R19, R37, 0x100, R36 ;  /* 0x0000010025137824 */ /* 0x000fc400078e0224 */
[----:B------:R-:W-:Y:S01]  /*4c6a0*/  HMMA.16816.F32 R36, R8, R20, R52 ;  /* 0x000000140824723c */ /* 0x000fe20000001834 */
[----:B------:R-:W-:Y:S02]  /*4c6b0*/  F2FP.F16.E5M2.UNPACK_B R18, R6 ;  /* 0x00000006ff12723e */ /* 0x000fe400020004ff */
[----:B------:R-:W-:Y:S02]  /*4c6c0*/  F2FP.F16.E5M2.UNPACK_B R6, R7 ;  /* 0x00000007ff06723e */ /* 0x000fe400020004ff */
[----:B------:R-:W-:Y:S02]  /*4c6d0*/  F2FP.F16.E5M2.UNPACK_B R7, R60 ;  /* 0x0000003cff07723e */ /* 0x000fe400020004ff */
[----:B------:R-:W-:Y:S02]  /*4c6e0*/  F2FP.F16.E5M2.UNPACK_B R16, R4 ;  /* 0x00000004ff10723e */ /* 0x000fe400020004ff */
[----:B------:R-:W-:-:S05]  /*4c6f0*/  F2FP.F16.E5M2.UNPACK_B R17, R5 ;  /* 0x00000005ff11723e */ /* 0x000fca00020004ff */
[----:B------:R-:W-:Y:S01]  /*4c700*/  STL [R1+0x2a20], R48 ;  /* 0x002a203001007387 */ /* 0x000fe20000100800 */
[----:B------:R-:W-:Y:S03]  /*4c710*/  HMMA.16816.F32 R32, R8, R6, R32 ;  /* 0x000000060820723c */ /* 0x000fe60000001820 */
[----:B------:R-:W-:Y:S04]  /*4c720*/  STL [R1+0x2a1c], R49 ;  /* 0x002a1c3101007387 */ /* 0x000fe80000100800 */
[----:B------:R-:W-:Y:S01]  /*4c730*/  STL [R1+0x2a18], R50 ;  /* 0x002a183201007387 */ /* 0x000fe20000100800 */
[----:B------:R-:W-:-:S03]  /*4c740*/  F2FP.F16.E5M2.UNPACK_B R4, R61 ;  /* 0x0000003dff04723e */ /* 0x000fc600020004ff */
[----:B------:R-:W-:Y:S01]  /*4c750*/  STL [R1+0x2a14], R51 ;  /* 0x002a143301007387 */ /* 0x000fe20000100800 */
[----:B------:R-:W-:-:S03]  /*4c760*/  F2FP.F16.E5M2.UNPACK_B R5, R43 ;  /* 0x0000002bff05723e */ /* 0x000fc600020004ff */
[----:B------:R-:W-:Y:S01]  /*4c770*/  STL.64 [R1+0x370], R36 ;  /* 0x0003702401007387 */ /* 0x000fe20000100a00 */
[----:B------:R-:W-:-:S03]  /*4c780*/  F2FP.F16.E5M2.UNPACK_B R19, R19 ;  /* 0x00000013ff13723e */ /* 0x000fc600020004ff */
[----:B------:R0:W-:Y:S04]  /*4c790*/  STL.64 [R1+0x378], R38 ;  /* 0x0003782601007387 */ /* 0x0001e80000100a00 */
[----:B------:R-:W-:Y:S01]  /*4c7a0*/  STL.64 [R1+0x2ba8], R22 ;  /* 0x002ba81601007387 */ /* 0x000fe20000100a00 */
[C---:B0-----:R-:W-:Y:S03]  /*4c7b0*/  HMMA.16816.F32 R36, R8.reuse, R22, R56 ;  /* 0x000000160824723c */ /* 0x041fe60000001838 */
[----:B------:R0:W-:Y:S03]  /*4c7c0*/  STL.64 [R1+0x2ba0], R20 ;  /* 0x002ba01401007387 */ /* 0x0001e60000100a00 */
[----:B------:R-:W-:Y:S06]  /*4c7d0*/  HMMA.16816.F32 R8, R8, R4, R28 ;  /* 0x000000040808723c */ /* 0x000fec000000181c */
[----:B0-----:R-:W-:Y:S01]  /*4c7e0*/  HMMA.16816.F32 R20, R16, R2, R24 ;  /* 0x000000021014723c */ /* 0x001fe20000001818 */
[----:B------:R-:W-:-:S10]  /*4c7f0*/  IMAD.MOV.U32 R43, RZ, RZ, R35 ;  /* 0x000000ffff2b7224 */ /* 0x000fd400078e0023 */
[----:B------:R-:W-:Y:S04]  /*4c800*/  STL.64 [R1+0x3b0], R36 ;  /* 0x0003b02401007387 */ /* 0x000fe80000100a00 */
[----:B------:R-:W-:Y:S04]  /*4c810*/  STL.64 [R1+0x3b8], R38 ;  /* 0x0003b82601007387 */ /* 0x000fe80000100a00 */
[----:B------:R-:W-:Y:S04]  /*4c820*/  STL.64 [R1+0x3a0], R32 ;  /* 0x0003a02001007387 */ /* 0x000fe80000100a00 */
[----:B------:R-:W-:Y:S04]  /*4c830*/  STL [R1+0x3a8], R34 ;  /* 0x0003a82201007387 */ /* 0x000fe80000100800 */
[----:B------:R-:W-:Y:S04]  /*4c840*/  STL [R1+0x2a24], R43 ;  /* 0x002a242b01007387 */ /* 0x000fe80000100800 */
[----:B------:R-:W-:Y:S04]  /*4c850*/  STL [R1+0x2bb8], R42 ;  /* 0x002bb82a01007387 */ /* 0x000fe80000100800 */
        /* <DEDUP_REMOVED lines=9> */
[----:B------:R-:W3:Y:S01]  /*4c8f0*/  LDL.LU R25, [R1+0x54] ;  /* 0x0000540001197983 */ /* 0x000ee20000300800 */
[----:B------:R-:W-:-:S03]  /*4c900*/  IMAD.MOV.U32 R48, RZ, RZ, R22 ;  /* 0x000000ffff307224 */ /* 0x000fc600078e0016 */
[----:B------:R-:W3:Y:S01]  /*4c910*/  LDL.LU R26, [R1+0x58] ;  /* 0x00005800011a7983 */ /* 0x000ee20000300800 */
[----:B------:R-:W-:-:S03]  /*4c920*/  IMAD.MOV.U32 R49, RZ, RZ, R23 ;  /* 0x000000ffff317224 */ /* 0x000fc600078e0017 */
        /* <DEDUP_REMOVED lines=33> */
[----:B------:R-:W3:Y:S04]  /*4cb40*/  LDL.LU R32, [R1] ;  /* 0x0000000001207983 */ /* 0x000ee80000300800 */
[----:B------:R-:W3:Y:S04]  /*4cb50*/  LDL.LU R33, [R1+0x4] ;  /* 0x0000040001217983 */ /* 0x000ee80000300800 */
[----:B------:R-:W3:Y:S04]  /*4cb60*/  LDL.LU R34, [R1+0x8] ;  /* 0x0000080001227983 */ /* 0x000ee80000300800 */
[----:B------:R-:W3:Y:S04]  /*4cb70*/  LDL.LU R35, [R1+0xc] ;  /* 0x00000c0001237983 */ /* 0x000ee80000300800 */
[----:B------:R0:W-:Y:S04]  /*4cb80*/  STL [R1+0x2a2c], R49 ;  /* 0x002a2c3101007387 */ /* 0x0001e80000100800 */
[----:B------:R1:W-:Y:S01]  /*4cb90*/  STL [R1+0x2a28], R48 ;  /* 0x002a283001007387 */ /* 0x0003e20000100800 */
[C---:B----4-:R-:W-:Y:S06]  /*4cba0*/  HMMA.16816.F32 R20, R16.reuse, R14, R20 ;  /* 0x0000000e1014723c */ /* 0x050fec0000001814 */
[----:B--2---:R-:W-:-:S15]  /*4cbb0*/  HMMA.16816.F32 R40, R16, R12, R40 ;  /* 0x0000000c1028723c */ /* 0x004fde0000001828 */
[----:B------:R-:W-:-:S03]  /*4cbc0*/  NOP ;  /* 0x0000000000007918 */ /* 0x000fc60000000000 */
[----:B0-----:R-:W-:Y:S02]  /*4cbd0*/  IMAD.MOV.U32 R49, RZ, RZ, R22 ;  /* 0x000000ffff317224 */ /* 0x001fe400078e0016 */
[----:B-1----:R-:W-:-:S03]  /*4cbe0*/  IMAD.MOV.U32 R48, RZ, RZ, R23 ;  /* 0x000000ffff307224 */ /* 0x002fc600078e0017 */
[----:B------:R-:W-:Y:S04]  /*4cbf0*/  STL.64 [R1+0x2e0], R40 ;  /* 0x0002e02801007387 */ /* 0x000fe80000100a00 */
[----:B------:R0:W-:Y:S04]  /*4cc00*/  STL [R1+0x2e8], R42 ;  /* 0x0002e82a01007387 */ /* 0x0001e80000100800 */
[----:B0-----:R-:W2:Y:S04]  /*4cc10*/  LDL.LU R42, [R1+0x2bb8] ;  /* 0x002bb800012a7983 */ /* 0x001ea80000300800 */
[----:B------:R-:W4:Y:S04]  /*4cc20*/  LDL.LU.64 R40, [R1+0x2bb0] ;  /* 0x002bb00001287983 */ /* 0x000f280000300a00 */
[----:B------:R-:W-:Y:S04]  /*4cc30*/  STL [R1+0x2a30], R43 ;  /* 0x002a302b01007387 */ /* 0x000fe80000100800 */
[----:B------:R0:W-:Y:S04]  /*4cc40*/  STL.64 [R1+0x2d0], R20 ;  /* 0x0002d01401007387 */ /* 0x0001e80000100a00 */
[----:B------:R-:W2:Y:S04]  /*4cc50*/  LDL.LU.64 R22, [R1+0x2ba8] ;  /* 0x002ba80001167983 */ /* 0x000ea80000300a00 */
[----:B0-----:R-:W2:Y:S01]  /*4cc60*/  LDL.LU.64 R20, [R1+0x2ba0] ;  /* 0x002ba00001147983 */ /* 0x001ea20000300a00 */
[----:B---3--:R-:W-:-:S02]  /*4cc70*/  IMAD R8, R9, 0x100, R8 ;  /* 0x0000010009087824 */ /* 0x008fc400078e0208 */
[----:B------:R-:W-:Y:S01]  /*4cc80*/  IMAD R9, R50, 0x100, R51 ;  /* 0x0000010032097824 */ /* 0x000fe200078e0233 */
[C---:B----4-:R-:W-:Y:S06]  /*4cc90*/  HMMA.16816.F32 R28, R16.reuse, R40, R28 ;  /* 0x00000028101c723c */ /* 0x050fec000000181c */
[----:B--2---:R-:W-:-:S15]  /*4cca0*/  HMMA.16816.F32 R24, R16, R20, R24 ;  /* 0x000000141018723c */ /* 0x004fde0000001818 */
[----:B------:R-:W-:-:S02]  /*4ccb0*/  NOP ;  /* 0x0000000000007918 */ /* 0x000fc40000000000 */
[----:B------:R-:W-:Y:S01]  /*4ccc0*/  STL.64 [R1+0x2c0], R28 ;  /* 0x0002c01c01007387 */ /* 0x000fe20000100a00 */
[----:B------:R-:W-:-:S03]  /*4ccd0*/  IMAD.MOV.U32 R43, RZ, RZ, R31 ;  /* 0x000000ffff2b7224 */ /* 0x000fc600078e001f */
[----:B------:R0:W-:Y:S04]  /*4cce0*/  STL [R1+0x2c8], R30 ;  /* 0x0002c81e01007387 */ /* 0x0001e80000100800 */
[----:B0-----:R-:W2:Y:S04]  /*4ccf0*/  LDL.LU.64 R30, [R1+0x2b98] ;  /* 0x002b9800011e7983 */ /* 0x001ea80000300a00 */
[----:B------:R-:W3:Y:S01]  /*4cd00*/  LDL.LU.64 R28, [R1+0x2b90] ;  /* 0x002b9000011c7983 */ /* 0x000ee20000300a00 */
[----:B------:R-:W-:Y:S02]  /*4cd10*/  IMAD.MOV.U32 R50, RZ, RZ, R24 ;  /* 0x000000ffff327224 */ /* 0x000fe400078e0018 */
[----:B------:R-:W-:Y:S01]  /*4cd20*/  IMAD.MOV.U32 R51, RZ, RZ, R25 ;  /* 0x000000ffff337224 */ /* 0x000fe200078e0019 */
[----:B------:R0:W-:Y:S04]  /*4cd30*/  STL.64 [R1+0x298], R26 ;  /* 0x0002981a01007387 */ /* 0x0001e80000100a00 */
[----:B0-----:R-:W4:Y:S04]  /*4cd40*/  LDL.LU.64 R26, [R1+0x2b88] ;  /* 0x002b8800011a7983 */ /* 0x001f280000300a00 */
[----:B------:R-:W4:Y:S04]  /*4cd50*/  LDL.LU.64 R24, [R1+0x2b80] ;  /* 0x002b800001187983 */ /* 0x000f280000300a00 */
[----:B------:R-:W-:Y:S04]  /*4cd60*/  STL.64 [R1+0x2a40], R50 ;  /* 0x002a403201007387 */ /* 0x000fe80000100a00 */
[----:B------:R0:W-:Y:S04]  /*4cd70*/  STL.64 [R1+0x2a38], R48 ;  /* 0x002a383001007387 */ /* 0x0001e80000100a00 */
[----:B0-----:R-:W2:Y:S04]  /*4cd80*/  LDL.LU R48, [R1+0x5e0] ;  /* 0x0005e00001307983 */ /* 0x001ea80000300800 */
[----:B------:R-:W2:Y:S04]  /*4cd90*/  LDL.LU R49, [R1+0x5e4] ;  /* 0x0005e40001317983 */ /* 0x000ea80000300800 */
[----:B------:R-:W2:Y:S04]  /*4cda0*/  LDL.LU R50, [R1+0x5e8] ;  /* 0x0005e80001327983 */ /* 0x000ea80000300800 */
[----:B------:R-:W2:Y:S01]  /*4cdb0*/  LDL.LU R51, [R1+0x5ec] ;  /* 0x0005ec0001337983 */ /* 0x000ea20000300800 */
[----:B------:R-:W-:Y:S01]  /*4cdc0*/  HMMA.16816.F32 R44, R16, R6, R44 ;  /* 0x00000006102c723c */ /* 0x000fe2000000182c */
[----:B------:R-:W-:-:S02]  /*4cdd0*/  IMAD R10, R11, 0x100, R10 ;  /* 0x000001000b0a7824 */ /* 0x000fc400078e020a */
[----:B------:R-:W-:Y:S01]  /*4cde0*/  IMAD R11, R61, 0x100, R60 ;  /* 0x000001003d0b7824 */ /* 0x000fe200078e023c */
[----:B------:R-:W-:Y:S02]  /*4cdf0*/  F2FP.F16.E5M2.UNPACK_B R8, R8 ;  /* 0x00000008ff08723e */ /* 0x000fe400020004ff */
[----:B------:R-:W-:Y:S02]  /*4ce00*/  F2FP.F16.E5M2.UNPACK_B R9, R9 ;  /* 0x00000009ff09723e */ /* 0x000fe400020004ff */
[----:B------:R-:W-:Y:S02]  /*4ce10*/  F2FP.F16.E5M2.UNPACK_B R10, R10 ;  /* 0x0000000aff0a723e */ /* 0x000fe400020004ff */
[----:B------:R-:W-:Y:S01]  /*4ce20*/  F2FP.F16.E5M2.UNPACK_B R11, R11 ;  /* 0x0000000bff0b723e */ /* 0x000fe200020004ff */
[C---:B--2---:R-:W-:Y:S06]  /*4ce30*/  HMMA.16816.F32 R48, R16.reuse, R22, R48 ;  /* 0x000000161030723c */ /* 0x044fec0000001830 */
[----:B------:R-:W-:Y:S06]  /*4ce40*/  HMMA.16816.F32 R16, R16, R4, R36 ;  /* 0x000000041010723c */ /* 0x000fec0000001824 */
[C---:B------:R-:W-:Y:S11]  /*4ce50*/  HMMA.16816.F32 R36, R8.reuse, R2, R52 ;  /* 0x000000020824723c */ /* 0x040ff60000001834 */
        /* <DEDUP_REMOVED lines=10> */
[----:B------:R-:W-:Y:S04]  /*4cf00*/  STL.64 [R1+0x270], R36 ;  /* 0x0002702401007387 */ /* 0x000fe80000100a00 */
[----:B------:R-:W-:Y:S04]  /*4cf10*/  STL.64 [R1+0x278], R38 ;  /* 0x0002782601007387 */ /* 0x000fe80000100a00 */
[----:B------:R-:W-:-:S14]  /*4cf20*/  STL.64 [R1+0x2b50], R14 ;  /* 0x002b500e01007387 */ /* 0x000fdc0000100a00 */
[----:B------:R-:W-:Y:S04]  /*4cf30*/  STL.64 [R1+0x260], R16 ;  /* 0x0002601001007387 */ /* 0x000fe80000100a00 */
[----:B------:R-:W-:Y:S04]  /*4cf40*/  STL.64 [R1+0x268], R18 ;  /* 0x0002681201007387 */ /* 0x000fe80000100a00 */
[----:B------:R-:W-:Y:S04]  /*4cf50*/  STL.64 [R1+0x2b48], R12 ;  /* 0x002b480c01007387 */ /* 0x000fe80000100a00 */
        /* <DEDUP_REMOVED lines=8> */
[----:B------:R-:W2:Y:S04]  /*4cfe0*/  LDL.LU R50, [R1+0x4f8] ;  /* 0x0004f80001327983 */ /* 0x000ea80000300800 */
[----:B------:R-:W2:Y:S04]  /*4cff0*/  LDL.LU R51, [R1+0x4fc] ;  /* 0x0004fc0001337983 */ /* 0x000ea80000300800 */
        /* <DEDUP_REMOVED lines=16> */
[----:B0-----:R-:W2:Y:S04]  /*4d100*/  LDL.LU R4, [R1+0x5c0] ;  /* 0x0005c00001047983 */ /* 0x001ea80000300800 */
[----:B------:R-:W2:Y:S04]  /*4d110*/  LDL.LU R5, [R1+0x5c4] ;  /* 0x0005c40001057983 */ /* 0x000ea80000300800 */
[----:B-1----:R-:W2:Y:S04]  /*4d120*/  LDL.LU R6, [R1+0x5c8] ;  /* 0x0005c80001067983 */ /* 0x002ea80000300800 */
[----:B------:R-:W2:Y:S04]  /*4d130*/  LDL.LU R7, [R1+0x5cc] ;  /* 0x0005cc0001077983 */ /* 0x000ea80000300800 */
[----:B------:R-:W2:Y:S04]  /*4d140*/  LDL.LU R12, [R1+0x5b0] ;  /* 0x0005b000010c7983 */ /* 0x000ea80000300800 */
[----:B------:R-:W2:Y:S01]  /*4d150*/  LDL.LU R13, [R1+0x5b4] ;  /* 0x0005b400010d7983 */ /* 0x000ea20000300800 */
[----:B---3--:R-:W-:-:S03]  /*4d160*/  IMAD.MOV.U32 R38, RZ, RZ, R28 ;  /* 0x000000ffff267224 */ /* 0x008fc600078e001c */
[----:B------:R-:W3:Y:S01]  /*4d170*/  LDL.LU R14, [R1+0x5b8] ;  /* 0x0005b800010e7983 */ /* 0x000ee20000300800 */
[----:B------:R-:W-:-:S03]  /*4d180*/  IMAD.MOV.U32 R39, RZ, RZ, R29 ;  /* 0x000000ffff277224 */ /* 0x000fc600078e001d */
[----:B------:R-:W3:Y:S04]  /*4d190*/  LDL.LU R15, [R1+0x5bc] ;  /* 0x0005bc00010f7983 */ /* 0x000ee80000300800 */
[----:B------:R-:W3:Y:S04]  /*4d1a0*/  LDL.LU R36, [R1+0x4e0] ;  /* 0x0004e00001247983 */ /* 0x000ee80000300800 */
[----:B------:R-:W3:Y:S04]  /*4d1b0*/  LDL.LU R37, [R1+0x4e4] ;  /* 0x0004e40001257983 */ /* 0x000ee80000300800 */
[----:B------:R-:W3:Y:S04]  /*4d1c0*/  LDL.LU R28, [R1+0x2b7c] ;  /* 0x002b7c00011c7983 */ /* 0x000ee80000300800 */
[----:B------:R-:W3:Y:S01]  /*4d1d0*/  LDL.LU R29, [R1+0x2b78] ;  /* 0x002b7800011d7983 */ /* 0x000ee20000300800 */
[----:B------:R-:W-:-:S03]  /*4d1e0*/  IMAD.MOV.U32 R32, RZ, RZ, R30 ;  /* 0x000000ffff207224 */ /* 0x000fc600078e001e */
        /* <DEDUP_REMOVED lines=8> */
[----:B------:R-:W3:Y:S01]  /*4d270*/  LDL.LU R35, [R1+0x4dc] ;  /* 0x0004dc0001237983 */ /* 0x000ee20000300800 */
[----:B----4-:R-:W-:-:S03]  /*4d280*/  IMAD R24, R57, 0x100, R56 ;  /* 0x0000010039187824 */ /* 0x010fc600078e0238 */
[----:B------:R-:W4:Y:S04]  /*4d290*/  LDL.LU R56, [R1+0x26c4] ;  /* 0x0026c40001387983 */ /* 0x000f280000300800 */
[----:B------:R-:W4:Y:S01]  /*4d2a0*/  LDL.LU R57, [R1+0x26c0] ;  /* 0x0026c00001397983 */ /* 0x000f220000300800 */
[----:B--2---:R-:W-:-:S03]  /*4d2b0*/  IMAD R25, R59, 0x100, R58 ;  /* 0x000001003b197824 */ /* 0x004fc600078e023a */
[----:B------:R-:W2:Y:S04]  /*4d2c0*/  LDL.LU R58, [R1+0x26cc] ;  /* 0x0026cc00013a7983 */ /* 0x000ea80000300800 */
[----:B------:R-:W2:Y:S01]  /*4d2d0*/  LDL.LU R59, [R1+0x26c8] ;  /* 0x0026c800013b7983 */ /* 0x000ea20000300800 */
[----:B------:R-:W-:Y:S01]  /*4d2e0*/  IMAD R26, R26, 0x100, R61 ;  /* 0x000001001a1a7824 */ /* 0x000fe200078e023d */
[----:B------:R-:W-:Y:S01]  /*4d2f0*/  HMMA.16816.F32 R4, R8, R22, R4 ;  /* 0x000000160804723c */ /* 0x000fe20000001804 */
[----:B------:R-:W-:-:S05]  /*4d300*/  IMAD R27, R27, 0x100, R60 ;  /* 0x000001001b1b7824 */ /* 0x000fca00078e023c */
[----:B---3--:R-:W-:-:S15]  /*4d310*/  HMMA.16816.F32 R28, R8, R20, R28 ;  /* 0x00000014081c723c */ /* 0x008fde000000181c */
[----:B------:R-:W-:-:S08]  /*4d320*/  NOP ;  /* 0x0000000000007918 */ /* 0x000fd00000000000 */
[----:B------:R0:W-:Y:S04]  /*4d330*/  STL.64 [R1+0x190], R28 ;  /* 0x0001901c01007387 */ /* 0x0001e80000100a00 */
[----:B------:R1:W-:Y:S04]  /*4d340*/  STL.64 [R1+0x198], R30 ;  /* 0x0001981e01007387 */ /* 0x0003e80000100a00 */
[----:B0-----:R-:W3:Y:S04]  /*4d350*/  LDL.LU R28, [R1+0x510] ;  /* 0x00051000011c7983 */ /* 0x001ee80000300800 */
[----:B------:R-:W3:Y:S04]  /*4d360*/  LDL.LU R29, [R1+0x514] ;  /* 0x00051400011d7983 */ /* 0x000ee80000300800 */
[----:B-1----:R-:W3:Y:S04]  /*4d370*/  LDL.LU R30, [R1+0x518] ;  /* 0x00051800011e7983 */ /* 0x002ee80000300800 */
[----:B------:R-:W3:Y:S04]  /*4d380*/  LDL.LU R31, [R1+0x51c] ;  /* 0x00051c00011f7983 */ /* 0x000ee80000300800 */
[----:B------:R-:W2:Y:S04]  /*4d390*/  LDL.LU R61, [R1+0x2b6c] ;  /* 0x002b6c00013d7983 */ /* 0x000ea80000300800 */
[----:B------:R-:W2:Y:S04]  /*4d3a0*/  LDL.LU R60, [R1+0x2b68] ;  /* 0x002b6800013c7983 */ /* 0x000ea80000300800 */
[----:B------:R-:W-:Y:S04]  /*4d3b0*/  STL.64 [R1+0x230], R4 ;  /* 0x0002300401007387 */ /* 0x000fe80000100a00 */
[----:B------:R0:W-:Y:S04]  /*4d3c0*/  STL.64 [R1+0x238], R6 ;  /* 0x0002380601007387 */ /* 0x0001e80000100a00 */
[----:B0-----:R-:W4:Y:S04]  /*4d3d0*/  LDL.LU.64 R6, [R1+0x2b60] ;  /* 0x002b600001067983 */ /* 0x001f280000300a00 */
[----:B------:R-:W3:Y:S01]  /*4d3e0*/  LDL.LU.64 R4, [R1+0x2b58] ;  /* 0x002b580001047983 */ /* 0x000ee20000300a00 */
[----:B----4-:R-:W-:-:S15]  /*4d3f0*/  HMMA.16816.F32 R12, R8, R6, R12 ;  /* 0x00000006080c723c */ /* 0x010fde000000180c */
[----:B------:R-:W-:-:S08]  /*4d400*/  NOP ;  /* 0x0000000000007918 */ /* 0x000fd00000000000 */
[----:B------:R-:W-:Y:S04]  /*4d410*/  STL.64 [R1+0x220], R12 ;  /* 0x0002200c01007387 */ /* 0x000fe80000100a00 */
[----:B------:R0:W-:Y:S04]  /*4d420*/  STL.64 [R1+0x228], R14 ;  /* 0x0002280e01007387 */ /* 0x0001e80000100a00 */
[----:B0-----:R-:W4:Y:S04]  /*4d430*/  LDL.LU.64 R14, [R1+0x2b50] ;  /* 0x002b5000010e7983 */ /* 0x001f280000300a00 */
[----:B------:R-:W2:Y:S01]  /*4d440*/  LDL.LU.64 R12, [R1+0x2b48] ;  /* 0x002b4800010c7983 */ /* 0x000ea20000300a00 */
[----:B---3--:R-:W-:Y:S01]  /*4d450*/  HMMA.16816.F32 R8, R8, R4, R44 ;  /* 0x000000040808723c */ /* 0x008fe2000000182c */
[----:B------:R-:W-:-:S02]  /*4d460*/  F2FP.F16.E5M2.UNPACK_B R24, R24 ;  /* 0x00000018ff18723e */ /* 0x000fc400020004ff */
[----:B------:R-:W-:Y:S01]  /*4d470*/  F2FP.F16.E5M2.UNPACK_B R25, R25 ;  /* 0x00000019ff19723e */ /* 0x000fe200020004ff */
[----:B------:R-:W3:Y:S01]  /*4d480*/  LDL.LU.64 R46, [R1+0x2b40] ;  /* 0x002b4000012e7983 */ /* 0x000ee20000300a00 */
[----:B------:R-:W-:Y:S02]  /*4d490*/  F2FP.F16.E5M2.UNPACK_B R26, R26 ;  /* 0x0000001aff1a723e */ /* 0x000fe400020004ff */
[----:B------:R-:W-:Y:S01]  /*4d4a0*/  F2FP.F16.E5M2.UNPACK_B R27, R27 ;  /* 0x0000001bff1b723e */ /* 0x000fe200020004ff */
[----:B------:R-:W3:Y:S04]  /*4d4b0*/  LDL.LU R45, [R1+0x2b38] ;  /* 0x002b3800012d7983 */ /* 0x000ee80000300800 */
[----:B------:R-:W-:Y:S02]  /*4d4c0*/  STL.64 [R1+0x2b18], R6 ;  /* 0x002b180601007387 */ /* 0x000fe40000100a00 */
[C---:B------:R-:W-:Y:S02]  /*4d4d0*/  HMMA.16816.F32 R28, R24.reuse, R2, R28 ;  /* 0x00000002181c723c */ /* 0x040fe4000000181c */
[----:B------:R4:W-:Y:S07]  /*4d4e0*/  STL.64 [R1+0x2b10], R4 ;  /* 0x002b100401007387 */ /* 0x0009ee0000100a00 */
[----:B------:R-:W-:Y:S04]  /*4d4f0*/  STL.64 [R1+0x180], R8 ;  /* 0x0001800801007387 */ /* 0x000fe80000100a00 */
[----:B------:R2:W-:Y:S01]  /*4d500*/  STL.64 [R1+0x188], R10 ;  /* 0x0001880a01007387 */ /* 0x0005e20000100a00 */
[C---:B------:R-:W-:Y:S09]  /*4d510*/  HMMA.16816.F32 R32, R24.reuse, R20, R32 ;  /* 0x000000141820723c */ /* 0x040ff20000001820 */
[----:B------:R-:W-:Y:S04]  /*4d520*/  STL.64 [R1+0x170], R28 ;  /* 0x0001701c01007387 */ /* 0x000fe80000100a00 */
[----:B------:R-:W-:Y:S01]  /*4d530*/  STL.64 [R1+0x178], R30 ;  /* 0x0001781e01007387 */ /* 0x000fe20000100a00 */
[C---:B----4-:R-:W-:Y:S06]  /*4d540*/  HMMA.16816.F32 R4, R24.reuse, R14, R48 ;  /* 0x0000000e1804723c */ /* 0x050fec0000001830 */
[C---:B--2---:R-:W-:Y:S06]  /*4d550*/  HMMA.16816.F32 R8, R24.reuse, R12, R16 ;  /* 0x0000000c1808723c */ /* 0x044fec0000001810 */
[----:B------:R-:W-:Y:S01]  /*4d560*/  HMMA.16816.F32 R16, R24, R40, R36 ;  /* 0x000000281810723c */ /* 0x000fe20000001824 */
[----:B------:R-:W-:-:S15]  /*4d570*/  STL.64 [R1+0x2ae8], R14 ;  /* 0x002ae80e01007387 */ /* 0x000fde0000100a00 */
[----:B------:R-:W-:-:S01]  /*4d580*/  NOP ;  /* 0x0000000000007918 */ /* 0x000fc20000000000 */
[----:B------:R-:W-:Y:S04]  /*4d590*/  STL.64 [R1+0x160], R8 ;  /* 0x0001600801007387 */ /* 0x000fe80000100a00 */
[----:B------:R0:W-:Y:S04]  /*4d5a0*/  STL.64 [R1+0x168], R10 ;  /* 0x0001680a01007387 */ /* 0x0001e80000100a00 */
[----:B------:R-:W-:Y:S04]  /*4d5b0*/  STL.64 [R1+0x2ae0], R12 ;  /* 0x002ae00c01007387 */ /* 0x000fe80000100a00 */
[----:B------:R-:W-:Y:S04]  /*4d5c0*/  STL.64 [R1+0x150], R4 ;  /* 0x0001500401007387 */ /* 0x000fe80000100a00 */
[----:B------:R-:W-:Y:S04]  /*4d5d0*/  STL.64 [R1+0x158], R6 ;  /* 0x0001580601007387 */ /* 0x000fe80000100a00 */
[----:B------:R-:W-:Y:S04]  /*4d5e0*/  STL.64 [R1+0x2ac8], R42 ;  /* 0x002ac82a01007387 */ /* 0x000fe80000100a00 */
[----:B------:R1:W-:Y:S04]  /*4d5f0*/  STL.64 [R1+0x2ac0], R40 ;  /* 0x002ac02801007387 */ /* 0x0003e80000100a00 */
[----:B------:R-:W-:Y:S01]  /*4d600*/  STL.64 [R1+0x2968], R18 ;  /* 0x0029681201007387 */ /* 0x000fe20000100a00 */
[----:B0-----:R-:W-:-:S03]  /*4d610*/  IMAD R10, R57, 0x100, R56 ;  /* 0x00000100390a7824 */ /* 0x001fc600078e0238 */
[----:B------:R-:W-:Y:S01]  /*4d620*/  STL.64 [R1+0x2960], R16 ;  /* 0x0029601001007387 */ /* 0x000fe20000100a00 */
[----:B------:R-:W-:-:S03]  /*4d630*/  IMAD.MOV.U32 R56, RZ, RZ, R60 ;  /* 0x000000ffff387224 */ /* 0x000fc600078e003c */
[----:B------:R-:W-:Y:S01]  /*4d640*/  STL [R1+0x2958], R32 ;  /* 0x0029582001007387 */ /* 0x000fe20000100800 */
[----:B------:R-:W-:-:S03]  /*4d650*/  IMAD.MOV.U32 R57, RZ, RZ, R61 ;  /* 0x000000ffff397224 */ /* 0x000fc600078e003d */
[----:B------:R-:W-:Y:S01]  /*4d660*/  STL [R1+0x2954], R33 ;  /* 0x0029542101007387 */ /* 0x000fe20000100800 */
[----:B------:R-:W-:-:S03]  /*4d670*/  IMAD R11, R59, 0x100, R58 ;  /* 0x000001003b0b7824 */ /* 0x000fc600078e023a */
[----:B------:R-:W-:Y:S04]  /*4d680*/  STL [R1+0x2950], R34 ;  /* 0x0029502201007387 */ /* 0x000fe80000100800 */
[----:B------:R-:W-:Y:S04]  /*4d690*/  STL [R1+0x294c], R35 ;  /* 0x00294c2301007387 */ /* 0x000fe80000100800 */
[----:B------:R-:W2:Y:S04]  /*4d6a0*/  LDL.LU R60, [R1+0x2b34] ;  /* 0x002b3400013c7983 */ /* 0x000ea80000300800 */
[----:B------:R-:W4:Y:S04]  /*4d6b0*/  LDL.LU R61, [R1+0x2b30] ;  /* 0x002b3000013d7983 */ /* 0x000f280000300800 */
[----:B------:R-:W3:Y:S04]  /*4d6c0*/  LDL.LU R58, [R1+0x488] ;  /* 0x00048800013a7983 */ /* 0x000ee80000300800 */
[----:B------:R-:W3:Y:S01]  /*4d6d0*/  LDL.LU R59, [R1+0x48c] ;  /* 0x00048c00013b7983 */ /* 0x000ee20000300800 */
[----:B--2---:R-:W-:-:S02]  /*4d6e0*/  IMAD.MOV.U32 R29, RZ, RZ, R60 ;  /* 0x000000ffff1d7224 */ /* 0x004fc400078e003c */
[----:B----4-:R-:W-:Y:S01]  /*4d6f0*/  IMAD.MOV.U32 R30, RZ, RZ, R61 ;  /* 0x000000ffff1e7224 */ /* 0x010fe200078e003d */
[----:B---3--:R-:W-:Y:S04]  /*4d700*/  STL.64 [R1+0x2ad8], R58 ;  /* 0x002ad83a01007387 */ /* 0x008fe80000100a00 */
[----:B------:R0:W-:Y:S04]  /*4d710*/  STL.64 [R1+0x2ad0], R56 ;  /* 0x002ad03801007387 */ /* 0x0001e80000100a00 */
[----:B------:R-:W2:Y:S04]  /*4d720*/  LDL.LU R28, [R1+0x490] ;  /* 0x00049000011c7983 */ /* 0x000ea80000300800 */
[----:B------:R-:W3:Y:S04]  /*4d730*/  LDL.LU R60, [R1+0x2b2c] ;  /* 0x002b2c00013c7983 */ /* 0x000ee80000300800 */
[----:B------:R-:W4:Y:S04]  /*4d740*/  LDL.LU R61, [R1+0x2b28] ;  /* 0x002b2800013d7983 */ /* 0x000f280000300800 */
[----:B------:R-:W2:Y:S04]  /*4d750*/  LDL.LU R31, [R1+0x49c] ;  /* 0x00049c00011f7983 */ /* 0x000ea80000300800 */
[----:B--2---:R-:W-:Y:S04]  /*4d760*/  STL.64 [R1+0x2af8], R30 ;  /* 0x002af81e01007387 */ /* 0x004fe80000100a00 */
[----:B------:R-:W-:Y:S04]  /*4d770*/  STL.64 [R1+0x2af0], R28 ;  /* 0x002af01c01007387 */ /* 0x000fe80000100a00 */
[----:B-1----:R-:W2:Y:S04]  /*4d780*/  LDL.LU R40, [R1+0x4b0] ;  /* 0x0004b00001287983 */ /* 0x002ea80000300800 */
[----:B------:R-:W2:Y:S01]  /*4d790*/  LDL.LU R41, [R1+0x4b4] ;  /* 0x0004b40001297983 */ /* 0x000ea20000300800 */
[----:B---3--:R-:W-:-:S02]  /*4d7a0*/  IMAD.MOV.U32 R42, RZ, RZ, R60 ;  /* 0x000000ffff2a7224 */ /* 0x008fc400078e003c */
[----:B----4-:R-:W-:Y:S01]  /*4d7b0*/  IMAD.MOV.U32 R43, RZ, RZ, R61 ;  /* 0x000000ffff2b7224 */ /* 0x010fe200078e003d */
[----:B------:R-:W3:Y:S04]  /*4d7c0*/  LDL.LU R60, [R1+0x2b24] ;  /* 0x002b2400013c7983 */ /* 0x000ee80000300800 */
[----:B------:R-:W4:Y:S04]  /*4d7d0*/  LDL.LU R61, [R1+0x2b20] ;  /* 0x002b2000013d7983 */ /* 0x000f280000300800 */
[----:B------:R-:W-:Y:S04]  /*4d7e0*/  STL.64 [R1+0x2b08], R42 ;  /* 0x002b082a01007387 */ /* 0x000fe80000100a00 */
[----:B--2---:R1:W-:Y:S04]  /*4d7f0*/  STL.64 [R1+0x2b00], R40 ;  /* 0x002b002801007387 */ /* 0x0043e80000100a00 */
[----:B0-----:R-:W2:Y:S04]  /*4d800*/  LDL.LU R56, [R1+0x120] ;  /* 0x0001200001387983 */ /* 0x001ea80000300800 */
[----:B------:R-:W2:Y:S04]  /*4d810*/  LDL.LU R57, [R1+0x124] ;  /* 0x0001240001397983 */ /* 0x000ea80000300800 */
[----:B------:R-:W2:Y:S04]  /*4d820*/  LDL.LU R58, [R1+0x128] ;  /* 0x00012800013a7983 */ /* 0x000ea80000300800 */
[----:B------:R-:W2:Y:S04]  /*4d830*/  LDL.LU R59, [R1+0x12c] ;  /* 0x00012c00013b7983 */ /* 0x000ea80000300800 */
[----:B-1----:R-:W2:Y:S04]  /*4d840*/  LDL.LU R40, [R1+0x590] ;  /* 0x0005900001287983 */ /* 0x002ea80000300800 */
        /* <DEDUP_REMOVED lines=15> */
[----:B----4-:R-:W-:-:S03]  /*4d940*/  IMAD.MOV.U32 R14, RZ, RZ, R61 ;  /* 0x000000ffff0e7224 */ /* 0x010fc600078e003d */
[----:B------:R-:W4:Y:S01]  /*4d950*/  LDL.LU R17, [R1+0x26dc] ;  /* 0x0026dc0001117983 */ /* 0x000f220000300800 */
[----:B---3--:R-:W-:-:S03]  /*4d960*/  IMAD.MOV.U32 R15, RZ, RZ, R60 ;  /* 0x000000ffff0f7224 */ /* 0x008fc600078e003c */
[----:B------:R-:W4:Y:S04]  /*4d970*/  LDL.LU R18, [R1+0x26d8] ;  /* 0x0026d80001127983 */ /* 0x000f280000300800 */
        /* <DEDUP_REMOVED lines=18> */
[----:B--2---:R-:W-:-:S15]  /*4daa0*/  HMMA.16816.F32 R4, R24, R22, R4 ;  /* 0x000000161804723c */ /* 0x004fde0000001804 */
[----:B------:R-:W-:-:S08]  /*4dab0*/  NOP ;  /* 0x0000000000007918 */ /* 0x000fd00000000000 */
[----:B------:R-:W-:Y:S04]  /*4dac0*/  STL.64 [R1+0x210], R4 ;  /* 0x0002100401007387 */ /* 0x000fe80000100a00 */
[----:B------:R0:W-:Y:S04]  /*4dad0*/  STL.64 [R1+0x218], R6 ;  /* 0x0002180601007387 */ /* 0x0001e80000100a00 */
[----:B0-----:R-:W2:Y:S04]  /*4dae0*/  LDL.LU.64 R6, [R1+0x2b18] ;  /* 0x002b180001067983 */ /* 0x001ea80000300a00 */
[----:B------:R-:W4:Y:S01]  /*4daf0*/  LDL.LU.64 R4, [R1+0x2b10] ;  /* 0x002b100001047983 */ /* 0x000f220000300a00 */
[----:B------:R-:W-:-:S02]  /*4db00*/  F2FP.F16.E5M2.UNPACK_B R8, R8 ;  /* 0x00000008ff08723e */ /* 0x000fc400020004ff */
[----:B------:R-:W-:Y:S02]  /*4db10*/  F2FP.F16.E5M2.UNPACK_B R9, R9 ;  /* 0x00000009ff09723e */ /* 0x000fe400020004ff */
[----:B------:R-:W-:Y:S02]  /*4db20*/  F2FP.F16.E5M2.UNPACK_B R10, R10 ;  /* 0x0000000aff0a723e */ /* 0x000fe400020004ff */
[----:B------:R-:W-:-:S07]  /*4db30*/  F2FP.F16.E5M2.UNPACK_B R11, R11 ;  /* 0x0000000bff0b723e */ /* 0x000fce00020004ff */
[----:B------:R-:W-:Y:S06]  /*4db40*/  HMMA.16816.F32 R12, R8, R2, R12 ;  /* 0x00000002080c723c */ /* 0x000fec000000180c */
[C---:B--2---:R-:W-:Y:S06]  /*4db50*/  HMMA.16816.F32 R40, R24.reuse, R6, R40 ;  /* 0x000000061828723c */ /* 0x044fec0000001828 */
[----:B----4-:R-:W-:-:S15]  /*4db60*/  HMMA.16816.F32 R24, R24, R4, R28 ;  /* 0x000000041818723c */ /* 0x010fde000000181c */
[----:B------:R-:W-:-:S02]  /*4db70*/  NOP ;  /* 0x0000000000007918 */ /* 0x000fc40000000000 */
[----:B------:R-:W-:Y:S04]  /*4db80*/  STL.64 [R1+0x200], R40 ;  /* 0x0002002801007387 */ /* 0x000fe80000100a00 */
[----:B------:R0:W-:Y:S04]  /*4db90*/  STL.64 [R1+0x208], R42 ;  /* 0x0002082a01007387 */ /* 0x0001e80000100a00 */
[----:B0-----:R-:W2:Y:S04]  /*4dba0*/  LDL.LU.64 R42, [R1+0x2b08] ;  /* 0x002b0800012a7983 */ /* 0x001ea80000300a00 */
[----:B------:R-:W2:Y:S04]  /*4dbb0*/  LDL.LU.64 R40, [R1+0x2b00] ;  /* 0x002b000001287983 */ /* 0x000ea80000300a00 */
        /* <DEDUP_REMOVED lines=22> */
[----:B------:R-:W3:Y:S01]  /*4dd20*/  LDL.LU.64 R40, [R1+0x2ac0] ;  /* 0x002ac00001287983 */ /* 0x000ee20000300a00 */
[C---:B------:R-:W-:Y:S06]  /*4dd30*/  HMMA.16816.F32 R28, R8.reuse, R20, R28 ;  /* 0x00000014081c723c */ /* 0x040fec000000181c */
[----:B---3--:R-:W-:Y:S01]  /*4dd40*/  HMMA.16816.F32 R24, R8, R40, R24 ;  /* 0x000000280818723c */ /* 0x008fe20000001818 */
[----:B----4-:R-:W-:Y:S05]  /*4dd50*/  STL.64 [R1+0x2ab8], R42 ;  /* 0x002ab82a01007387 */ /* 0x010fea0000100a00 */
[----:B------:R-:W-:-:S15]  /*4dd60*/  STL.64 [R1+0x2ab0], R40 ;  /* 0x002ab02801007387 */ /* 0x000fde0000100a00 */
[----:B------:R-:W-:-:S02]  /*4dd70*/  NOP ;  /* 0x0000000000007918 */ /* 0x000fc40000000000 */
[----:B------:R0:W-:Y:S04]  /*4dd80*/  STL.64 [R1+0x100], R24 ;  /* 0x0001001801007387 */ /* 0x0001e80000100a00 */
[----:B------:R1:W-:Y:S01]  /*4dd90*/  STL.64 [R1+0x108], R26 ;  /* 0x0001081a01007387 */ /* 0x0003e20000100a00 */
[----:B0-----:R-:W-:Y:S02]  /*4dda0*/  IMAD R24, R16, 0x100, R32 ;  /* 0x0000010010187824 */ /* 0x001fe400078e0220 */
[----:B------:R-:W-:Y:S02]  /*4ddb0*/  IMAD R25, R18, 0x100, R17 ;  /* 0x0000010012197824 */ /* 0x000fe400078e0211 */
[----:B-1----:R-:W-:Y:S02]  /*4ddc0*/  IMAD R26, R44, 0x100, R19 ;  /* 0x000001002c1a7824 */ /* 0x002fe400078e0213 */
[----:B------:R-:W-:Y:S01]  /*4ddd0*/  HMMA.16816.F32 R16, R8, R22, R48 ;  /* 0x000000160810723c */ /* 0x000fe20000001830 */
[----:B------:R-:W-:Y:S04]  /*4dde0*/  STL.64 [R1+0x2918], R30 ;  /* 0x0029181e01007387 */ /* 0x000fe80000100a00 */
[----:B------:R-:W-:Y:S01]  /*4ddf0*/  STL.64 [R1+0x2910], R28 ;  /* 0x0029101c01007387 */ /* 0x000fe20000100a00 */
[----:B------:R-:W-:-:S15]  /*4de00*/  IMAD R27, R60, 0x100, R61 ;  /* 0x000001003c1b7824 */ /* 0x000fde00078e023d */
[----:B------:R-:W-:-:S02]  /*4de10*/  NOP ;  /* 0x0000000000007918 */ /* 0x000fc40000000000 */
[----:B------:R-:W-:Y:S01]  /*4de20*/  STL.64 [R1+0x1f0], R16 ;  /* 0x0001f01001007387 */ /* 0x000fe20000100a00 */
[----:B------:R-:W-:-:S03]  /*4de30*/  IMAD.MOV.U32 R32, RZ, RZ, R19 ;  /* 0x000000ffff207224 */ /* 0x000fc600078e0013 */
[----:B------:R0:W-:Y:S02]  /*4de40*/  STL [R1+0x1f8], R18 ;  /* 0x0001f81201007387 */ /* 0x0001e40000100800 */
[C---:B0-----:R-:W-:Y:S01]  /*4de50*/  HMMA.16816.F32 R16, R8.reuse, R6, R36 ;  /* 0x000000060810723c */ /* 0x041fe20000001824 */
[----:B------:R-:W-:Y:S02]  /*4de60*/  F2FP.F16.E5M2.UNPACK_B R24, R24 ;  /* 0x00000018ff18723e */ /* 0x000fe400020004ff */
[----:B------:R-:W-:Y:S02]  /*4de70*/  F2FP.F16.E5M2.UNPACK_B R25, R25 ;  /* 0x00000019ff19723e */ /* 0x000fe400020004ff */
[----:B------:R-:W-:Y:S02]  /*4de80*/  F2FP.F16.E5M2.UNPACK_B R26, R26 ;  /* 0x0000001aff1a723e */ /* 0x000fe400020004ff */
[----:B------:R-:W-:Y:S01]  /*4de90*/  F2FP.F16.E5M2.UNPACK_B R27, R27 ;  /* 0x0000001bff1b723e */ /* 0x000fe200020004ff */
[----:B------:R-:W-:-:S15]  /*4dea0*/  HMMA.16816.F32 R8, R8, R4, R52 ;  /* 0x000000040808723c */ /* 0x000fde0000001834 */
[----:B------:R2:W-:Y:S01]  /*4deb0*/  STL [R1+0x1ec], R19 ;  /* 0x0001ec1301007387 */ /* 0x0005e20000100800 */
[----:B------:R-:W-:Y:S02]  /*4dec0*/  IMAD.MOV.U32 R33, RZ, RZ, R16 ;  /* 0x000000ffff217224 */ /* 0x000fe400078e0010 */
[----:B------:R-:W-:Y:S02]  /*4ded0*/  IMAD.MOV.U32 R34, RZ, RZ, R17 ;  /* 0x000000ffff227224 */ /* 0x000fe400078e0011 */
[----:B------:R-:W-:Y:S02]  /*4dee0*/  IMAD.MOV.U32 R35, RZ, RZ, R18 ;  /* 0x000000ffff237224 */ /* 0x000fe400078e0012 */
[----:B--2---:R-:W-:Y:S03]  /*4def0*/  HMMA.16816.F32 R16, R24, R2, R56 ;  /* 0x000000021810723c */ /* 0x004fe60000001838 */
[----:B------:R-:W-:Y:S04]  /*4df00*/  STL.64 [R1+0x2978], R34 ;  /* 0x0029782201007387 */ /* 0x000fe80000100a00 */
[----:B------:R-:W-:Y:S04]  /*4df10*/  STL.64 [R1+0x2970], R32 ;  /* 0x0029702001007387 */ /* 0x000fe80000100a00 */
[----:B------:R0:W-:Y:S04]  /*4df20*/  STL.64 [R1+0xf0], R8 ;  /* 0x0000f00801007387 */ /* 0x0001e80000100a00 */
[----:B------:R1:W-:Y:S08]  /*4df30*/  STL.64 [R1+0xf8], R10 ;  /* 0x0000f80a01007387 */ /* 0x0003f00000100a00 */
        /* <DEDUP_REMOVED lines=20> */
[----:B--2---:R-:W2:Y:S04]  /*4e080*/  LDL.LU R16, [R1+0x26f8] ;  /* 0x0026f80001107983 */ /* 0x004ea80000300800 */
        /* <DEDUP_REMOVED lines=18> */
[----:B------:R-:W-:Y:S04]  /*4e1b0*/  STL [R1+0x28f4], R60 ;  /* 0x0028f43c01007387 */ /* 0x000fe80000100800 */
[----:B------:R-:W-:Y:S01]  /*4e1c0*/  STL [R1+0x28f0], R61 ;  /* 0x0028f03d01007387 */ /* 0x000fe20000100800 */
[C---:B----4-:R-:W-:Y:S06]  /*4e1d0*/  HMMA.16816.F32 R56, R24.reuse, R12, R56 ;  /* 0x0000000c1838723c */ /* 0x050fec0000001838 */
[----:B---3--:R-:W-:-:S15]  /*4e1e0*/  HMMA.16816.F32 R40, R24, R14, R40 ;  /* 0x0000000e1828723c */ /* 0x008fde0000001828 */
[----:B------:R-:W-:-:S02]  /*4e1f0*/  NOP ;  /* 0x0000000000007918 */ /* 0x000fc40000000000 */
[----:B------:R0:W-:Y:S04]  /*4e200*/  STL.64 [R1+0xd0], R56 ;  /* 0x0000d03801007387 */ /* 0x0001e80000100a00 */
[----:B------:R1:W-:Y:S04]  /*4e210*/  STL.64 [R1+0xd8], R58 ;  /* 0x0000d83a01007387 */ /* 0x0003e80000100a00 */
[----:B0-----:R-:W3:Y:S04]  /*4e220*/  LDL.LU R56, [R1+0x420] ;  /* 0x0004200001387983 */ /* 0x001ee80000300800 */
[----:B------:R-:W3:Y:S01]  /*4e230*/  LDL.LU R57, [R1+0x424] ;  /* 0x0004240001397983 */ /* 0x000ee20000300800 */
[----:B------:R-:W-:-:S03]  /*4e240*/  IMAD.MOV.U32 R60, RZ, RZ, R42 ;  /* 0x000000ffff3c7224 */ /* 0x000fc600078e002a */
[----:B-1----:R-:W3:Y:S01]  /*4e250*/  LDL.LU R58, [R1+0x428] ;  /* 0x00042800013a7983 */ /* 0x002ee20000300800 */
[----:B------:R-:W-:-:S03]  /*4e260*/  IMAD.MOV.U32 R61, RZ, RZ, R43 ;  /* 0x000000ffff3d7224 */ /* 0x000fc600078e002b */
[----:B------:R-:W3:Y:S04]  /*4e270*/  LDL.LU R59, [R1+0x42c] ;  /* 0x00042c00013b7983 */ /* 0x000ee80000300800 */
[----:B------:R0:W-:Y:S04]  /*4e280*/  STL.64 [R1+0xc0], R40 ;  /* 0x0000c02801007387 */ /* 0x0001e80000100a00 */
[----:B------:R-:W4:Y:S04]  /*4e290*/  LDL.LU.64 R42, [R1+0x2ab8] ;  /* 0x002ab800012a7983 */ /* 0x000f280000300a00 */
[----:B0-----:R-:W2:Y:S01]  /*4e2a0*/  LDL.LU.64 R40, [R1+0x2ab0] ;  /* 0x002ab00001287983 */ /* 0x001ea20000300a00 */
[----:B------:R-:W-:Y:S03]  /*4e2b0*/  HMMA.16816.F32 R28, R24, R20, R28 ;  /* 0x00000014181c723c */ /* 0x000fe6000000181c */
[----:B------:R0:W-:Y:S04]  /*4e2c0*/  STL [R1+0x28fc], R61 ;  /* 0x0028fc3d01007387 */ /* 0x0001e80000100800 */
[----:B------:R1:W-:-:S15]  /*4e2d0*/  STL [R1+0x28f8], R60 ;  /* 0x0028f83c01007387 */ /* 0x0003de0000100800 */
[----:B------:R-:W-:-:S02]  /*4e2e0*/  NOP ;  /* 0x0000000000007918 */ /* 0x000fc40000000000 */
[----:B0-----:R-:W-:Y:S02]  /*4e2f0*/  IMAD.MOV.U32 R61, RZ, RZ, R30 ;  /* 0x000000ffff3d7224 */ /* 0x001fe400078e001e */
[----:B-1----:R-:W-:Y:S01]  /*4e300*/  IMAD.MOV.U32 R60, RZ, RZ, R31 ;  /* 0x000000ffff3c7224 */ /* 0x002fe200078e001f */
[----:B--2---:R-:W-:Y:S01]  /*4e310*/  HMMA.16816.F32 R8, R24, R40, R8 ;  /* 0x000000281808723c */ /* 0x004fe20000001808 */
[----:B----4-:R-:W-:Y:S05]  /*4e320*/  STL.64 [R1+0x2a90], R42 ;  /* 0x002a902a01007387 */ /* 0x010fea0000100a00 */
[----:B------:R-:W-:-:S15]  /*4e330*/  STL.64 [R1+0x2a88], R40 ;  /* 0x002a882801007387 */ /* 0x000fde0000100a00 */
[----:B------:R-:W-:-:S02]  /*4e340*/  NOP ;  /* 0x0000000000007918 */ /* 0x000fc40000000000 */
[----:B------:R0:W-:Y:S04]  /*4e350*/  STL.64 [R1+0xb0], R8 ;  /* 0x0000b00801007387 */ /* 0x0001e80000100a00 */
[----:B------:R1:W-:Y:S01]  /*4e360*/  STL.64 [R1+0xb8], R10 ;  /* 0x0000b80a01007387 */ /* 0x0003e20000100a00 */
[----:B0-----:R-:W-:Y:S02]  /*4e370*/  IMAD R9, R16, 0x100, R35 ;  /* 0x0000010010097824 */ /* 0x001fe400078e0223 */
[----:B-1----:R-:W-:Y:S02]  /*4e380*/  IMAD R10, R18, 0x100, R17 ;  /* 0x00000100120a7824 */ /* 0x002fe400078e0211 */
[----:B------:R-:W-:Y:S02]  /*4e390*/  IMAD R11, R44, 0x100, R19 ;  /* 0x000001002c0b7824 */ /* 0x000fe400078e0213 */
[C---:B------:R-:W-:Y:S01]  /*4e3a0*/  HMMA.16816.F32 R16, R24.reuse, R22, R48 ;  /* 0x000000161810723c */ /* 0x040fe20000001830 */
[----:B------:R-:W-:Y:S04]  /*4e3b0*/  STL.64 [R1+0xa0], R28 ;  /* 0x0000a01c01007387 */ /* 0x000fe80000100a00 */
[----:B------:R-:W-:Y:S04]  /*4e3c0*/  STL [R1+0x2904], R61 ;  /* 0x0029043d01007387 */ /* 0x000fe80000100800 */
[----:B------:R-:W-:Y:S04]  /*4e3d0*/  STL [R1+0x2900], R60 ;  /* 0x0029003c01007387 */ /* 0x000fe80000100800 */
[----:B------:R-:W-:Y:S04]  /*4e3e0*/  STL.64 [R1+0x2a80], R22 ;  /* 0x002a801601007387 */ /* 0x000fe80000100a00 */
[----:B------:R0:W-:Y:S06]  /*4e3f0*/  STL.64 [R1+0x2a78], R20 ;  /* 0x002a781401007387 */ /* 0x0001ec0000100a00 */
[----:B------:R-:W-:Y:S04]  /*4e400*/  STL.64 [R1+0x1d0], R16 ;  /* 0x0001d01001007387 */ /* 0x000fe80000100a00 */
[----:B------:R1:W-:Y:S01]  /*4e410*/  STL.64 [R1+0x1d8], R18 ;  /* 0x0001d81201007387 */ /* 0x0003e20000100a00 */
[C---:B0-----:R-:W-:Y:S06]  /*4e420*/  HMMA.16816.F32 R20, R24.reuse, R6, R36 ;  /* 0x000000061814723c */ /* 0x041fec0000001824 */
[----:B-1----:R-:W-:Y:S01]  /*4e430*/  HMMA.16816.F32 R16, R24, R4, R52 ;  /* 0x000000041810723c */ /* 0x002fe20000001834 */
[----:B------:R-:W-:Y:S01]  /*4e440*/  IMAD R8, R34, 0x100, R33 ;  /* 0x0000010022087824 */ /* 0x000fe200078e0221 */
[----:B------:R-:W-:-:S02]  /*4e450*/  F2FP.F16.E5M2.UNPACK_B R9, R9 ;  /* 0x00000009ff09723e */ /* 0x000fc400020004ff */
[----:B------:R-:W-:Y:S02]  /*4e460*/  F2FP.F16.E5M2.UNPACK_B R10, R10 ;  /* 0x0000000aff0a723e */ /* 0x000fe400020004ff */
[----:B------:R-:W-:Y:S02]  /*4e470*/  F2FP.F16.E5M2.UNPACK_B R8, R8 ;  /* 0x00000008ff08723e */ /* 0x000fe400020004ff */
[----:B------:R-:W-:-:S09]  /*4e480*/  F2FP.F16.E5M2.UNPACK_B R11, R11 ;  /* 0x0000000bff0b723e */ /* 0x000fd200020004ff */
[----:B------:R-:W-:Y:S04]  /*4e490*/  STL.64 [R1+0x1c0], R20 ;  /* 0x0001c01401007387 */ /* 0x000fe80000100a00 */
[----:B------:R-:W-:Y:S04]  /*4e4a0*/  STL.64 [R1+0x1c8], R22 ;  /* 0x0001c81601007387 */ /* 0x000fe80000100a00 */
[----:B------:R-:W-:Y:S04]  /*4e4b0*/  STL [R1+0x90], R16 ;  /* 0x0000901001007387 */ /* 0x000fe80000100800 */
[----:B------:R-:W-:Y:S04]  /*4e4c0*/  STL [R1+0x9c], R19 ;  /* 0x00009c1301007387 */ /* 0x000fe80000100800 */
[----:B------:R-:W-:Y:S04]  /*4e4d0*/  STL.64 [R1+0x2a60], R6 ;  /* 0x002a600601007387 */ /* 0x000fe80000100a00 */
[----:B------:R3:W-:Y:S02]  /*4e4e0*/  STL.64 [R1+0x2a58], R4 ;  /* 0x002a580401007387 */ /* 0x0007e40000100a00 */
[----:B---3--:R-:W-:Y:S01]  /*4e4f0*/  HMMA.16816.F32 R4, R8, R2, R56 ;  /* 0x000000020804723c */ /* 0x008fe20000001838 */
[----:B------:R-:W-:-:S02]  /*4e500*/  IMAD.MOV.U32 R60, RZ, RZ, R18 ;  /* 0x000000ffff3c7224 */ /* 0x000fc400078e0012 */
[----:B------:R-:W-:-:S03]  /*4e510*/  IMAD.MOV.U32 R61, RZ, RZ, R17 ;  /* 0x000000ffff3d7224 */ /* 0x000fc600078e0011 */
[----:B------:R-:W-:Y:S04]  /*4e520*/  STL [R1+0x290c], R60 ;  /* 0x00290c3c01007387 */ /* 0x000fe80000100800 */
[----:B------:R-:W-:Y:S04]  /*4e530*/  STL [R1+0x2908], R61 ;  /* 0x0029083d01007387 */ /* 0x000fe80000100800 */
[----:B------:R-:W2:Y:S09]  /*4e540*/  LDL.LU R52, [R1+0x380] ;  /* 0x0003800001347983 */ /* 0x000eb20000300800 */
        /* <DEDUP_REMOVED lines=21> */
[----:B------:R-:W2:Y:S04]  /*4e6a0*/  LDL.LU R34, [R1+0x1a8] ;  /* 0x0001a80001227983 */ /* 0x000ea80000300800 */
[----:B------:R-:W2:Y:S04]  /*4e6b0*/  LDL.LU R35, [R1+0x1ac] ;  /* 0x0001ac0001237983 */ /* 0x000ea80000300800 */
[----:B------:R-:W3:Y:S04]  /*4e6c0*/  LDL.LU R20, [R1+0x1b0] ;  /* 0x0001b00001147983 */ /* 0x000ee80000300800 */
[----:B------:R-:W3:Y:S04]  /*4e6d0*/  LDL.LU R21, [R1+0x1b4] ;  /* 0x0001b40001157983 */ /* 0x000ee80000300800 */
[----:B------:R-:W3:Y:S04]  /*4e6e0*/  LDL.LU R22, [R1+0x1b8] ;  /* 0x0001b80001167983 */ /* 0x000ee80000300800 */
[----:B------:R-:W3:Y:S04]  /*4e6f0*/  LDL.LU R23, [R1+0x1bc] ;  /* 0x0001bc0001177983 */ /* 0x000ee80000300800 */
[----:B-1----:R-:W4:Y:S04]  /*4e700*/  LDL.LU R48, [R1+0x410] ;  /* 0x0004100001307983 */ /* 0x002f280000300800 */
        /* <DEDUP_REMOVED lines=39> */
[----:B------:R-:W-:-:S03]  /*4e980*/  NOP ;  /* 0x0000000000007918 */ /* 0x000fc60000000000 */
[----:B------:R-:W-:Y:S01]  /*4e990*/  IMAD.MOV.U32 R61, RZ, RZ, R51 ;  /* 0x000000ffff3d7224 */ /* 0x000fe200078e0033 */
[----:B------:R0:W-:Y:S01]  /*4e9a0*/  STL.64 [R1+0x70], R48 ;  /* 0x0000703001007387 */ /* 0x0001e20000100a00 */
[----:B------:R-:W-:-:S03]  /*4e9b0*/  IMAD.MOV.U32 R60, RZ, RZ, R50 ;  /* 0x000000ffff3c7224 */ /* 0x000fc600078e0032 */
[----:B------:R-:W2:Y:S04]  /*4e9c0*/  LDL.LU.64 R50, [R1+0x2aa0] ;  /* 0x002aa00001327983 */ /* 0x000ea80000300a00 */
[----:B0-----:R-:W2:Y:S04]  /*4e9d0*/  LDL.LU.64 R48, [R1+0x2a98] ;  /* 0x002a980001307983 */ /* 0x001ea80000300a00 */
[----:B------:R0:W-:Y:S04]  /*4e9e0*/  STL [R1+0x2a10], R61 ;  /* 0x002a103d01007387 */ /* 0x0001e80000100800 */
[----:B0-----:R-:W4:Y:S04]  /*4e9f0*/  LDL.LU R61, [R1+0x2714] ;  /* 0x00271400013d7983 */ /* 0x001f280000300800 */
[----:B------:R-:W-:Y:S04]  /*4ea00*/  STL [R1+0x2948], R60 ;  /* 0x0029483c01007387 */ /* 0x000fe80000100800 */
[----:B------:R-:W-:Y:S04]  /*4ea10*/  STL.64 [R1+0x60], R40 ;  /* 0x0000602801007387 */ /* 0x000fe80000100a00 */
[----:B------:R0:W-:Y:S04]  /*4ea20*/  STL.64 [R1+0x68], R42 ;  /* 0x0000682a01007387 */ /* 0x0001e80000100a00 */
[----:B0-----:R-:W4:Y:S04]  /*4ea30*/  LDL.LU.64 R42, [R1+0x2a90] ;  /* 0x002a9000012a7983 */ /* 0x001f280000300a00 */
[----:B------:R-:W3:Y:S02]  /*4ea40*/  LDL.LU.64 R40, [R1+0x2a88] ;  /* 0x002a880001287983 */ /* 0x000ee40000300a00 */
[----:B---3--:R-:W-:-:S15]  /*4ea50*/  HMMA.16816.F32 R20, R8, R40, R20 ;  /* 0x000000280814723c */ /* 0x008fde0000001814 */
[----:B------:R-:W-:-:S08]  /*4ea60*/  NOP ;  /* 0x0000000000007918 */ /* 0x000fd00000000000 */
[----:B------:R-:W-:Y:S04]  /*4ea70*/  STL.64 [R1+0x50], R20 ;  /* 0x0000501401007387 */ /* 0x000fe80000100a00 */
[----:B------:R0:W-:Y:S04]  /*4ea80*/  STL.64 [R1+0x58], R22 ;  /* 0x0000581601007387 */ /* 0x0001e80000100a00 */
[----:B0-----:R-:W3:Y:S04]  /*4ea90*/  LDL.LU.64 R22, [R1+0x2a80] ;  /* 0x002a800001167983 */ /* 0x001ee80000300a00 */
[----:B------:R-:W2:Y:S01]  /*4eaa0*/  LDL.LU.64 R20, [R1+0x2a78] ;  /* 0x002a780001147983 */ /* 0x000ea20000300a00 */
[C---:B---3--:R-:W-:Y:S06]  /*4eab0*/  HMMA.16816.F32 R4, R8.reuse, R22, R4 ;  /* 0x000000160804723c */ /* 0x048fec0000001804 */
        /* <DEDUP_REMOVED lines=23> */
[----:B-1----:R-:W2:Y:S01]  /*4ec30*/  LDL.LU R10, [R1+0x3e8] ;  /* 0x0003e800010a7983 */ /* 0x002ea20000300800 */
[----:B------:R-:W-:-:S02]  /*4ec40*/  IMAD R36, R36, 0x100, R61 ;  /* 0x0000010024247824 */ /* 0x000fc400078e023d */
[----:B------:R-:W-:Y:S02]  /*4ec50*/  IMAD R37, R37, 0x100, R28 ;  /* 0x0000010025257824 */ /* 0x000fe400078e021c */
[----:B------:R-:W-:Y:S02]  /*4ec60*/  IMAD R38, R38, 0x100, R29 ;  /* 0x0000010026267824 */ /* 0x000fe400078e021d */
[----:B------:R-:W-:Y:S01]  /*4ec70*/  IMAD R39, R39, 0x100, R30 ;  /* 0x0000010027277824 */ /* 0x000fe200078e021e */
[----:B------:R-:W-:Y:S01]  /*4ec80*/  F2FP.F16.E5M2.UNPACK_B R36, R36 ;  /* 0x00000024ff24723e */ /* 0x000fe200020004ff */
[----:B------:R-:W-:Y:S01]  /*4ec90*/  IMAD.MOV.U32 R11, RZ, RZ, R0 ;  /* 0x000000ffff0b7224 */ /* 0x000fe200078e0000 */
[----:B------:R-:W-:Y:S02]  /*4eca0*/  F2FP.F16.E5M2.UNPACK_B R37, R37 ;  /* 0x00000025ff25723e */ /* 0x000fe400020004ff */
[----:B------:R-:W-:Y:S02]  /*4ecb0*/  F2FP.F16.E5M2.UNPACK_B R38, R38 ;  /* 0x00000026ff26723e */ /* 0x000fe400020004ff */
[----:B------:R-:W-:-:S07]  /*4ecc0*/  F2FP.F16.E5M2.UNPACK_B R39, R39 ;  /* 0x00000027ff27723e */ /* 0x000fce00020004ff */
[C---:B------:R-:W-:Y:S06]  /*4ecd0*/  HMMA.16816.F32 R24, R36.reuse, R12, R24 ;  /* 0x0000000c2418723c */ /* 0x040fec0000001818 */
[C---:B------:R-:W-:Y:S06]  /*4ece0*/  HMMA.16816.F32 R56, R36.reuse, R40, R56 ;  /* 0x000000282438723c */ /* 0x040fec0000001838 */
[C---:B--2---:R-:W-:Y:S06]  /*4ecf0*/  HMMA.16816.F32 R8, R36.reuse, R2, R8 ;  /* 0x000000022408723c */ /* 0x044fec0000001808 */
[----:B---3--:R-:W-:-:S15]  /*4ed00*/  HMMA.16816.F32 R52, R36, R20, R52 ;  /* 0x000000142434723c */ /* 0x008fde0000001834 */
[----:B------:R-:W-:-:S02]  /*4ed10*/  NOP ;  /* 0x0000000000007918 */ /* 0x000fc40000000000 */
[----:B------:R-:W-:Y:S04]  /*4ed20*/  STL.64 [R1+0x20], R8 ;  /* 0x0000200801007387 */ /* 0x000fe80000100a00 */
[----:B------:R0:W-:Y:S02]  /*4ed30*/  STL.64 [R1+0x28], R10 ;  /* 0x0000280a01007387 */ /* 0x0001e40000100a00 */
[----:B0-----:R-:W-:Y:S07]  /*4ed40*/  HMMA.16816.F32 R8, R36, R14, R32 ;  /* 0x0000000e2408723c */ /* 0x001fee0000001820 */
[----:B------:R-:W-:-:S02]  /*4ed50*/  IMAD.MOV.U32 R32, RZ, RZ, R42 ;  /* 0x000000ffff207224 */ /* 0x000fc400078e002a */
[----:B------:R-:W-:-:S14]  /*4ed60*/  IMAD.MOV.U32 R35, RZ, RZ, R45 ;  /* 0x000000ffff237224 */ /* 0x000fdc00078e002d */
[----:B------:R-:W-:Y:S01]  /*4ed70*/  STL.64 [R1], R8 ;  /* 0x0000000801007387 */ /* 0x000fe20000100a00 */
[----:B------:R-:W-:-:S03]  /*4ed80*/  IMAD.MOV.U32 R0, RZ, RZ, R11 ;  /* 0x000000ffff007224 */ /* 0x000fc600078e000b */
[----:B------:R0:W-:Y:S04]  /*4ed90*/  STL.64 [R1+0x10], R24 ;  /* 0x0000101801007387 */ /* 0x0001e80000100a00 */
[----:B------:R1:W-:Y:S04]  /*4eda0*/  STL.64 [R1+0x18], R26 ;  /* 0x0000181a01007387 */ /* 0x0003e80000100a00 */
[----:B------:R-:W-:Y:S04]  /*4edb0*/  STL [R1+0x8], R10 ;  /* 0x0000080a01007387 */ /* 0x000fe80000100800 */
[----:B------:R-:W-:Y:S04]  /*4edc0*/  STL [R1+0x28a8], R0 ;  /* 0x0028a80001007387 */ /* 0x000fe80000100800 */
[----:B------:R-:W-:Y:S04]  /*4edd0*/  STL.64 [R1+0x2840], R58 ;  /* 0x0028403a01007387 */ /* 0x000fe80000100a00 */
[----:B------:R-:W-:Y:S04]  /*4ede0*/  STL.64 [R1+0x2838], R56 ;  /* 0x0028383801007387 */ /* 0x000fe80000100a00 */
[----:B------:R2:W-:Y:S04]  /*4edf0*/  STL.64 [R1+0x2850], R54 ;  /* 0x0028503601007387 */ /* 0x0005e80000100a00 */
[----:B------:R-:W-:Y:S04]  /*4ee00*/  STL.64 [R1+0x2848], R52 ;  /* 0x0028483401007387 */ /* 0x000fe80000100a00 */
[----:B------:R-:W3:Y:S04]  /*4ee10*/  LDL.LU R42, [R1+0x2a34] ;  /* 0x002a3400012a7983 */ /* 0x000ee80000300800 */
[----:B0-----:R-:W4:Y:S04]  /*4ee20*/  LDL.LU R24, [R1+0x340] ;  /* 0x0003400001187983 */ /* 0x001f280000300800 */
[----:B------:R-:W4:Y:S04]  /*4ee30*/  LDL.LU R25, [R1+0x344] ;  /* 0x0003440001197983 */ /* 0x000f280000300800 */
[----:B-1----:R-:W4:Y:S01]  /*4ee40*/  LDL.LU R26, [R1+0x348] ;  /* 0x00034800011a7983 */ /* 0x002f220000300800 */
[----:B------:R-:W-:-:S03]  /*4ee50*/  IMAD.MOV.U32 R34, RZ, RZ, R46 ;  /* 0x000000ffff227224 */ /* 0x000fc600078e002e */
[----:B------:R-:W4:Y:S04]  /*4ee60*/  LDL.LU R27, [R1+0x34c] ;  /* 0x00034c00011b7983 */ /* 0x000f280000300800 */
[----:B--2---:R-:W2:Y:S01]  /*4ee70*/  LDL.LU R55, [R1+0x273c] ;  /* 0x00273c0001377983 */ /* 0x004ea20000300800 */
[----:B------:R-:W-:-:S03]  /*4ee80*/  IMAD.MOV.U32 R33, RZ, RZ, R47 ;  /* 0x000000ffff217224 */ /* 0x000fc600078e002f */
        /* <DEDUP_REMOVED lines=22> */
[----:B------:R-:W-:Y:S01]  /*4eff0*/  IMAD R44, R44, 0x100, R31 ;  /* 0x000001002c2c7824 */ /* 0x000fe200078e021f */
[----:B------:R-:W-:Y:S02]  /*4f000*/  HMMA.16816.F32 R20, R36, R22, R16 ;  /* 0x000000162414723c */ /* 0x000fe40000001810 */
[----:B------:R-:W3:Y:S02]  /*4f010*/  LDL.LU R29, [R1+0x648] ;  /* 0x00064800011d7983 */ /* 0x000ee40000300800 */
[----:B------:R-:W-:-:S02]  /*4f020*/  F2FP.F16.E5M2.UNPACK_B R44, R44 ;  /* 0x0000002cff2c723e */ /* 0x000fc400020004ff */
[----:B------:R-:W3:Y:S04]  /*4f030*/  LDL.LU R30, [R1+0x64c] ;  /* 0x00064c00011e7983 */ /* 0x000ee80000300800 */
[----:B------:R-:W3:Y:S04]  /*4f040*/  LDL.LU R31, [R1+0x2754] ;  /* 0x00275400011f7983 */ /* 0x000ee80000300800 */
[----:B------:R-:W3:Y:S04]  /*4f050*/  LDL.LU R16, [R1+0x2750] ;  /* 0x0027500001107983 */ /* 0x000ee80000300800 */
[----:B------:R-:W3:Y:S04]  /*4f060*/  LDL.LU R17, [R1+0x275c] ;  /* 0x00275c0001117983 */ /* 0x000ee80000300800 */
[----:B------:R-:W3:Y:S04]  /*4f070*/  LDL.LU R18, [R1+0x2758] ;  /* 0x0027580001127983 */ /* 0x000ee80000300800 */
[----:B------:R-:W3:Y:S01]  /*4f080*/  LDL.LU R19, [R1+0x2764] ;  /* 0x0027640001137983 */ /* 0x000ee20000300800 */
[----:B----4-:R-:W-:Y:S01]  /*4f090*/  HMMA.16816.F32 R24, R36, R6, R24 ;  /* 0x000000062418723c */ /* 0x010fe20000001818 */
[----:B--2---:R-:W-:-:S02]  /*4f0a0*/  IMAD R45, R45, 0x100, R55 ;  /* 0x000001002d2d7824 */ /* 0x004fc400078e0237 */
[----:B---3--:R-:W-:-:S03]  /*4f0b0*/  IMAD R46, R46, 0x100, R40 ;  /* 0x000001002e2e7824 */ /* 0x008fc600078e0228 */
[----:B------:R-:W-:Y:S01]  /*4f0c0*/  F2FP.F16.E5M2.UNPACK_B R45, R45 ;  /* 0x0000002dff2d723e */ /* 0x000fe200020004ff */
[----:B------:R-:W-:Y:S01]  /*4f0d0*/  IMAD R47, R47, 0x100, R41 ;  /* 0x000001002f2f7824 */ /* 0x000fe200078e0229 */
[----:B------:R-:W-:Y:S02]  /*4f0e0*/  F2FP.F16.E5M2.UNPACK_B R46, R46 ;  /* 0x0000002eff2e723e */ /* 0x000fe400020004ff */
[----:B------:R-:W-:Y:S02]  /*4f0f0*/  F2FP.F16.E5M2.UNPACK_B R2, R2.H1 ;  /* 0x00000002ff02723e */ /* 0x000fe400030004ff */
[----:B------:R-:W-:Y:S02]  /*4f100*/  F2FP.F16.E5M2.UNPACK_B R47, R47 ;  /* 0x0000002fff2f723e */ /* 0x000fe400020004ff */
[----:B------:R-:W-:Y:S01]  /*4f110*/  F2FP.F16.E5M2.UNPACK_B R3, R3.H1 ;  /* 0x00000003ff03723e */ /* 0x000fe200030004ff */
[----:B------:R-:W-:Y:S02]  /*4f120*/  IMAD.MOV.U32 R11, RZ, RZ, R42 ;  /* 0x000000ffff0b7224 */ /* 0x000fe400078e002a */
[----:B------:R-:W2:Y:S04]  /*4f130*/  LDL.LU R42, [R1+0x2760] ;  /* 0x00276000012a7983 */ /* 0x000ea80000300800 */
[----:B------:R-:W-:Y:S06]  /*4f140*/  HMMA.16816.F32 R12, R44, R2, R12 ;  /* 0x000000022c0c723c */ /* 0x000fec000000180c */
[----:B------:R-:W-:Y:S01]  /*4f150*/  HMMA.16816.F32 R36, R36, R4, R56 ;  /* 0x000000042424723c */ /* 0x000fe20000001838 */
[----:B------:R-:W-:Y:S04]  /*4f160*/  STL.64 [R1+0x2860], R22 ;  /* 0x0028601601007387 */ /* 0x000fe80000100a00 */
[----:B------:R-:W-:Y:S02]  /*4f170*/  STL.64 [R1+0x2858], R20 ;  /* 0x0028581401007387 */ /* 0x000fe40000100a00 */
[----:B------:R-:W-:-:S02]  /*4f180*/  F2FP.F16.E5M2.UNPACK_B R4, R0.H1 ;  /* 0x00000000ff04723e */ /* 0x000fc400030004ff */
[----:B------:R-:W-:Y:S01]  /*4f190*/  F2FP.F16.E5M2.UNPACK_B R5, R60.H1 ;  /* 0x0000003cff05723e */ /* 0x000fe200030004ff */
[----:B------:R-:W-:Y:S04]  /*4f1a0*/  STL.64 [R1+0x2870], R26 ;  /* 0x0028701a01007387 */ /* 0x000fe80000100a00 */
[----:B------:R-:W-:Y:S09]  /*4f1b0*/  STL.64 [R1+0x2868], R24 ;  /* 0x0028681801007387 */ /* 0x000ff20000100a00 */
[----:B------:R-:W-:Y:S04]  /*4f1c0*/  STL.64 [R1+0x2880], R38 ;  /* 0x0028802601007387 */ /* 0x000fe80000100a00 */
[----:B------:R-:W-:Y:S04]  /*4f1d0*/  STL.64 [R1+0x2878], R36 ;  /* 0x0028782401007387 */ /* 0x000fe80000100a00 */
[----:B------:R-:W-:Y:S04]  /*4f1e0*/  STL.64 [R1+0x330], R12 ;  /* 0x0003300c01007387 */ /* 0x000fe80000100a00 */
[----:B------:R0:W-:Y:S02]  /*4f1f0*/  STL.64 [R1+0x338], R14 ;  /* 0x0003380e01007387 */ /* 0x0001e40000100a00 */
[----:B0-----:R-:W-:Y:S01]  /*4f200*/  HMMA.16816.F32 R12, R44, R4, R8 ;  /* 0x000000042c0c723c */ /* 0x001fe20000001808 */
[----:B------:R-:W-:-:S02]  /*4f210*/  F2FP.F16.E5M2.UNPACK_B R6, R61.H1 ;  /* 0x0000003dff06723e */ /* 0x000fc400030004ff */
[----:B------:R-:W-:-:S15]  /*4f220*/  F2FP.F16.E5M2.UNPACK_B R7, R28.H1 ;  /* 0x0000001cff07723e */ /* 0x000fde00030004ff */
[----:B------:R-:W-:-:S05]  /*4f230*/  NOP ;  /* 0x0000000000007918 */ /* 0x000fca0000000000 */
[----:B------:R-:W-:Y:S04]  /*4f240*/  STL.64 [R1+0x340], R12 ;  /* 0x0003400c01007387 */ /* 0x000fe80000100a00 */
[----:B------:R0:W-:Y:S02]  /*4f250*/  STL.64 [R1+0x348], R14 ;  /* 0x0003480e01007387 */ /* 0x0001e40000100a00 */
[----:B0-----:R-:W-:Y:S06]  /*4f260*/  HMMA.16816.F32 R12, R44, R6, R32 ;  /* 0x000000062c0c723c */ /* 0x001fec0000001820 */
[----:B------:R-:W-:Y:S04]  /*4f270*/  STL.64 [R1+0x29f8], R6 ;  /* 0x0029f80601007387 */ /* 0x000fe80000100a00 */
[----:B------:R0:W-:Y:S01]  /*4f280*/  STL.64 [R1+0x29f0], R4 ;  /* 0x0029f00401007387 */ /* 0x0001e20000100a00 */
[----:B------:R-:W-:-:S12]  /*4f290*/  IMAD.MOV.U32 R59, RZ, RZ, R43 ;  /* 0x000000ffff3b7224 */ /* 0x000fd800078e002b */
[----:B------:R1:W-:Y:S04]  /*4f2a0*/  STL.64 [R1+0x310], R12 ;  /* 0x0003100c01007387 */ /* 0x0003e80000100a00 */
[----:B------:R3:W-:Y:S04]  /*4f2b0*/  STL.64 [R1+0x318], R14 ;  /* 0x0003180e01007387 */ /* 0x0007e80000100a00 */
[----:B------:R-:W4:Y:S04]  /*4f2c0*/  LDL.LU R56, [R1+0x2c0] ;  /* 0x0002c00001387983 */ /* 0x000f280000300800 */
[----:B------:R-:W4:Y:S04]  /*4f2d0*/  LDL.LU R57, [R1+0x2c4] ;  /* 0x0002c40001397983 */ /* 0x000f280000300800 */
[----:B------:R-:W3:Y:S04]  /*4f2e0*/  LDL.LU R58, [R1+0x2c8] ;  /* 0x0002c800013a7983 */ /* 0x000ee80000300800 */
[----:B------:R-:W2:Y:S01]  /*4f2f0*/  LDL.LU R43, [R1+0x2a30] ;  /* 0x002a3000012b7983 */ /* 0x000ea20000300800 */
[----:B------:R-:W-:-:S02]  /*4f300*/  IMAD.MOV.U32 R54, RZ, RZ, R49 ;  /* 0x000000ffff367224 */ /* 0x000fc400078e0031 */
[----:B------:R-:W-:Y:S01]  /*4f310*/  IMAD.MOV.U32 R55, RZ, RZ, R48 ;  /* 0x000000ffff377224 */ /* 0x000fe200078e0030 */
[----:B---3--:R-:W-:Y:S04]  /*4f320*/  STL.64 [R1+0x2a08], R58 ;  /* 0x002a083a01007387 */ /* 0x008fe80000100a00 */
[----:B----4-:R3:W-:Y:S04]  /*4f330*/  STL.64 [R1+0x2a00], R56 ;  /* 0x002a003801007387 */ /* 0x0107e80000100a00 */
[----:B------:R-:W4:Y:S04]  /*4f340*/  LDL.LU R52, [R1+0x2d0] ;  /* 0x0002d00001347983 */ /* 0x000f280000300800 */
[----:B------:R-:W4:Y:S04]  /*4f350*/  LDL.LU R53, [R1+0x2d4] ;  /* 0x0002d40001357983 */ /* 0x000f280000300800 */
[----:B------:R-:W3:Y:S01]  /*4f360*/  LDL.LU R49, [R1+0x2a2c] ;  /* 0x002a2c0001317983 */ /* 0x000ee20000300800 */
[----:B--2---:R-:W-:-:S03]  /*4f370*/  IMAD.MOV.U32 R23, RZ, RZ, R43 ;  /* 0x000000ffff177224 */ /* 0x004fc600078e002b */
        /* <DEDUP_REMOVED lines=14> */
[----:B------:R-:W4:Y:S01]  /*4f460*/  LDL.LU R61, [R1+0x276c] ;  /* 0x00276c00013d7983 */ /* 0x000f220000300800 */
[----:B------:R-:W-:Y:S01]  /*4f470*/  F2FP.F16.E5M2.UNPACK_B R8, R29.H1 ;  /* 0x0000001dff08723e */ /* 0x000fe200030004ff */
[----:B------:R-:W-:-:S02]  /*4f480*/  IMAD.MOV.U32 R28, RZ, RZ, R50 ;  /* 0x000000ffff1c7224 */ /* 0x000fc400078e0032 */
[----:B------:R-:W-:Y:S02]  /*4f490*/  IMAD.MOV.U32 R29, RZ, RZ, R51 ;  /* 0x000000ffff1d7224 */ /* 0x000fe400078e0033 */
[----:B---3--:R-:W-:Y:S02]  /*4f4a0*/  IMAD.MOV.U32 R27, RZ, RZ, R49 ;  /* 0x000000ffff1b7224 */ /* 0x008fe400078e0031 */
[----:B--2---:R-:W-:Y:S02]  /*4f4b0*/  IMAD.MOV.U32 R26, RZ, RZ, R48 ;  /* 0x000000ffff1a7224 */ /* 0x004fe400078e0030 */
[----:B----4-:R-:W-:Y:S02]  /*4f4c0*/  IMAD.MOV.U32 R7, RZ, RZ, R43 ;  /* 0x000000ffff077224 */ /* 0x010fe400078e002b */
[----:B------:R-:W2:Y:S04]  /*4f4d0*/  LDL.LU R43, [R1+0x2768] ;  /* 0x00276800012b7983 */ /* 0x000ea80000300800 */
[----:B-1----:R-:W3:Y:S04]  /*4f4e0*/  LDL.LU R12, [R1+0x668] ;  /* 0x00066800010c7983 */ /* 0x002ee80000300800 */
        /* <DEDUP_REMOVED lines=11> */
[----:B------:R-:W3:Y:S04]  /*4f5a0*/  LDL.LU R48, [R1+0x2a20] ;  /* 0x002a200001307983 */ /* 0x000ee80000300800 */
[----:B------:R-:W3:Y:S04]  /*4f5b0*/  LDL.LU R49, [R1+0x2a1c] ;  /* 0x002a1c0001317983 */ /* 0x000ee80000300800 */
[----:B------:R-:W2:Y:S04]  /*4f5c0*/  LDL.LU R32, [R1+0x2774] ;  /* 0x0027740001207983 */ /* 0x000ea80000300800 */
[----:B------:R-:W2:Y:S04]  /*4f5d0*/  LDL.LU R33, [R1+0x2770] ;  /* 0x0027700001217983 */ /* 0x000ea80000300800 */
[----:B------:R-:W2:Y:S04]  /*4f5e0*/  LDL.LU R34, [R1+0x277c] ;  /* 0x00277c0001227983 */ /* 0x000ea80000300800 */
[----:B------:R-:W2:Y:S04]  /*4f5f0*/  LDL.LU R35, [R1+0x2778] ;  /* 0x0027780001237983 */ /* 0x000ea80000300800 */
[----:B------:R-:W3:Y:S04]  /*4f600*/  LDL.LU R50, [R1+0x2a18] ;  /* 0x002a180001327983 */ /* 0x000ee80000300800 */
[----:B------:R-:W3:Y:S01]  /*4f610*/  LDL.LU R51, [R1+0x2a14] ;  /* 0x002a140001337983 */ /* 0x000ee20000300800 */
[----:B------:R-:W-:Y:S01]  /*4f620*/  F2FP.F16.E5M2.UNPACK_B R9, R30.H1 ;  /* 0x0000001eff09723e */ /* 0x000fe200030004ff */
[----:B------:R-:W-:-:S02]  /*4f630*/  IMAD R40, R16, 0x100, R31 ;  /* 0x0000010010287824 */ /* 0x000fc400078e021f */
[----:B------:R-:W2:Y:S01]  /*4f640*/  LDL.LU R30, [R1+0x298] ;  /* 0x00029800011e7983 */ /* 0x000ea20000300800 */
[----:B------:R-:W-:-:S03]  /*4f650*/  IMAD R41, R18, 0x100, R17 ;  /* 0x0000010012297824 */ /* 0x000fc600078e0211 */
[----:B------:R-:W2:Y:S01]  /*4f660*/  LDL.LU R31, [R1+0x29c] ;  /* 0x00029c00011f7983 */ /* 0x000ea20000300800 */
[----:B------:R-:W-:-:S03]  /*4f670*/  IMAD R42, R42, 0x100, R19 ;  /* 0x000001002a2a7824 */ /* 0x000fc600078e0213 */
[----:B------:R-:W2:Y:S04]  /*4f680*/  LDL.LU R16, [R1+0x2784] ;  /* 0x0027840001107983 */ /* 0x000ea80000300800 */
[----:B------:R-:W2:Y:S04]  /*4f690*/  LDL.LU R17, [R1+0x2780] ;  /* 0x0027800001117983 */ /* 0x000ea80000300800 */
[----:B------:R-:W2:Y:S04]  /*4f6a0*/  LDL.LU R18, [R1+0x278c] ;  /* 0x00278c0001127983 */ /* 0x000ea80000300800 */
[----:B------:R-:W2:Y:S01]  /*4f6b0*/  LDL.LU R19, [R1+0x2788] ;  /* 0x0027880001137983 */ /* 0x000ea20000300800 */
[----:B---3--:R-:W-:-:S15]  /*4f6c0*/  HMMA.16816.F32 R48, R44, R8, R48 ;  /* 0x000000082c30723c */ /* 0x008fde0000001830 */
[----:B------:R-:W-:-:S08]  /*4f6d0*/  NOP ;  /* 0x0000000000007918 */ /* 0x000fd00000000000 */
[----:B------:R0:W-:Y:S04]  /*4f6e0*/  STL.64 [R1+0x700], R48 ;  /* 0x0007003001007387 */ /* 0x0001e80000100a00 */
[----:B------:R1:W-:Y:S04]  /*4f6f0*/  STL.64 [R1+0x708], R50 ;  /* 0x0007083201007387 */ /* 0x0003e80000100a00 */
[----:B0-----:R-:W3:Y:S04]  /*4f700*/  LDL.LU R48, [R1+0x370] ;  /* 0x0003700001307983 */ /* 0x001ee80000300800 */
[----:B------:R-:W3:Y:S04]  /*4f710*/  LDL.LU R49, [R1+0x374] ;  /* 0x0003740001317983 */ /* 0x000ee80000300800 */
[----:B-1----:R-:W3:Y:S04]  /*4f720*/  LDL.LU R50, [R1+0x378] ;  /* 0x0003780001327983 */ /* 0x002ee80000300800 */
[----:B------:R-:W3:Y:S01]  /*4f730*/  LDL.LU R51, [R1+0x37c] ;  /* 0x00037c0001337983 */ /* 0x000ee20000300800 */
[----:B------:R-:W-:-:S02]  /*4f740*/  F2FP.F16.E5M2.UNPACK_B R10, R10.H1 ;  /* 0x0000000aff0a723e */ /* 0x000fc400030004ff */
[----:B------:R-:W-:Y:S02]  /*4f750*/  F2FP.F16.E5M2.UNPACK_B R11, R11.H1 ;  /* 0x0000000bff0b723e */ /* 0x000fe400030004ff */
[----:B------:R-:W-:Y:S02]  /*4f760*/  F2FP.F16.E5M2.UNPACK_B R12, R12.H1 ;  /* 0x0000000cff0c723e */ /* 0x000fe400030004ff */
[----:B----4-:R-:W-:Y:S02]  /*4f770*/  F2FP.F16.E5M2.UNPACK_B R13, R13.H1 ;  /* 0x0000000dff0d723e */ /* 0x010fe400030004ff */
[----:B--2---:R-:W-:Y:S02]  /*4f780*/  F2FP.F16.E5M2.UNPACK_B R14, R14.H1 ;  /* 0x0000000eff0e723e */ /* 0x004fe400030004ff */
[----:B------:R-:W-:-:S03]  /*4f790*/  F2FP.F16.E5M2.UNPACK_B R15, R15.H1 ;  /* 0x0000000fff0f723e */ /* 0x000fc600030004ff */
[C---:B------:R-:W-:Y:S06]  /*4f7a0*/  HMMA.16816.F32 R56, R44.reuse, R12, R56 ;  /* 0x0000000c2c38723c */ /* 0x040fec0000001838 */
[C---:B------:R-:W-:Y:S01]  /*4f7b0*/  HMMA.16816.F32 R4, R44.reuse, R14, R4 ;  /* 0x0000000e2c04723c */ /* 0x040fe20000001804 */
[----:B------:R-:W-:Y:S02]  /*4f7c0*/  IMAD R43, R43, 0x100, R61 ;  /* 0x000001002b2b7824 */ /* 0x000fe400078e023d */
[----:B------:R-:W2:Y:S03]  /*4f7d0*/  LDL.LU R61, [R1+0x2a10] ;  /* 0x002a1000013d7983 */ /* 0x000ea60000300800 */
[----:B---3--:R-:W-:-:S15]  /*4f7e0*/  HMMA.16816.F32 R48, R44, R10, R48 ;  /* 0x0000000a2c30723c */ /* 0x008fde0000001830 */
[----:B------:R-:W-:-:S08]  /*4f7f0*/  NOP ;  /* 0x0000000000007918 */ /* 0x000fd00000000000 */
[----:B------:R-:W-:Y:S04]  /*4f800*/  STL.64 [R1+0x850], R48 ;  /* 0x0008503001007387 */ /* 0x000fe80000100a00 */
[----:B------:R-:W-:Y:S04]  /*4f810*/  STL.64 [R1+0x858], R50 ;  /* 0x0008583201007387 */ /* 0x000fe80000100a00 */
        /* <DEDUP_REMOVED lines=8> */
[----:B------:R-:W-:-:S02]  /*4f8a0*/  F2FP.F16.E5M2.UNPACK_B R48, R0.H1 ;  /* 0x00000000ff30723e */ /* 0x000fc400030004ff */
[----:B------:R-:W-:Y:S02]  /*4f8b0*/  F2FP.F16.E5M2.UNPACK_B R49, R60.H1 ;  /* 0x0000003cff31723e */ /* 0x000fe400030004ff */
[----:B------:R-:W-:Y:S02]  /*4f8c0*/  F2FP.F16.E5M2.UNPACK_B R40, R40 ;  /* 0x00000028ff28723e */ /* 0x000fe400020004ff */
[----:B------:R-:W-:Y:S02]  /*4f8d0*/  F2FP.F16.E5M2.UNPACK_B R41, R41 ;  /* 0x00000029ff29723e */ /* 0x000fe400020004ff */
[----:B------:R-:W-:Y:S02]  /*4f8e0*/  F2FP.F16.E5M2.UNPACK_B R42, R42 ;  /* 0x0000002aff2a723e */ /* 0x000fe400020004ff */
[----:B------:R-:W-:Y:S01]  /*4f8f0*/  F2FP.F16.E5M2.UNPACK_B R43, R43 ;  /* 0x0000002bff2b723e */ /* 0x000fe200020004ff */
[----:B------:R-:W-:Y:S06]  /*4f900*/  HMMA.16816.F32 R44, R44, R48, R36 ;  /* 0x000000302c2c723c */ /* 0x000fec0000001824 */
[----:B------:R-:W-:-:S15]  /*4f910*/  HMMA.16816.F32 R36, R40, R2, R24 ;  /* 0x000000022824723c */ /* 0x000fde0000001818 */
[----:B------:R-:W-:-:S02]  /*4f920*/  NOP ;  /* 0x0000000000007918 */ /* 0x000fc40000000000 */
[----:B------:R-:W-:Y:S04]  /*4f930*/  STL.64 [R1+0x6f0], R44 ;  /* 0x0006f02c01007387 */ /* 0x000fe80000100a00 */
[----:B------:R-:W-:Y:S04]  /*4f940*/  STL.64 [R1+0x6f8], R46 ;  /* 0x0006f82e01007387 */ /* 0x000fe80000100a00 */
[----:B------:R-:W-:Y:S04]  /*4f950*/  STL.64 [R1+0x6e0], R36 ;  /* 0x0006e02401007387 */ /* 0x000fe80000100a00 */
[----:B------:R-:W-:Y:S01]  /*4f960*/  STL.64 [R1+0x6e8], R38 ;  /* 0x0006e82601007387 */ /* 0x000fe20000100a00 */
[C---:B--2---:R-:W-:Y:S03]  /*4f970*/  HMMA.16816.F32 R24, R40.reuse, R4, R20 ;  /* 0x000000042818723c */ /* 0x044fe60000001814 */
[----:B----4-:R-:W-:Y:S03]  /*4f980*/  STL.64 [R1+0x29b8], R6 ;  /* 0x0029b80601007387 */ /* 0x010fe60000100a00 */
[----:B------:R-:W-:-:S15]  /*4f990*/  HMMA.16816.F32 R20, R40, R6, R52 ;  /* 0x000000062814723c */ /* 0x000fde0000001834 */
[----:B------:R-:W-:-:S02]  /*4f9a0*/  NOP ;  /* 0x0000000000007918 */ /* 0x000fc40000000000 */
[----:B------:R-:W-:Y:S04]  /*4f9b0*/  STL.64 [R1+0x6d0], R24 ;  /* 0x0006d01801007387 */ /* 0x000fe80000100a00 */
[----:B------:R-:W-:Y:S04]  /*4f9c0*/  STL.64 [R1+0x6d8], R26 ;  /* 0x0006d81a01007387 */ /* 0x000fe80000100a00 */
[----:B------:R3:W-:Y:S02]  /*4f9d0*/  STL.64 [R1+0x29b0], R4 ;  /* 0x0029b00401007387 */ /* 0x0007e40000100a00 */
[----:B---3--:R-:W-:Y:S02]  /*4f9e0*/  HMMA.16816.F32 R4, R40, R8, R56 ;  /* 0x000000082804723c */ /* 0x008fe40000001838 */
[----:B------:R-:W-:Y:S04]  /*4f9f0*/  STL.64 [R1+0x6c0], R20 ;  /* 0x0006c01401007387 */ /* 0x000fe80000100a00 */
[----:B------:R-:W-:-:S15]  /*4fa00*/  STL.64 [R1+0x6c8], R22 ;  /* 0x0006c81601007387 */ /* 0x000fde0000100a00 */
[----:B------:R-:W-:-:S02]  /*4fa10*/  NOP ;  /* 0x0000000000007918 */ /* 0x000fc40000000000 */
[----:B------:R-:W-:Y:S04]  /*4fa20*/  STL.64 [R1+0x6b0], R4 ;  /* 0x0006b00401007387 */ /* 0x000fe80000100a00 */
[----:B------:R0:W-:Y:S02]  /*4fa30*/  STL.64 [R1+0x6b8], R6 ;  /* 0x0006b80601007387 */ /* 0x0001e40000100a00 */
[----:B0-----:R-:W-:Y:S06]  /*4fa40*/  HMMA.16816.F32 R4, R40, R10, R28 ;  /* 0x0000000a2804723c */ /* 0x001fec000000181c */
[----:B------:R-:W-:Y:S04]  /*4fa50*/  STL.64 [R1+0x2998], R10 ;  /* 0x0029980a01007387 */ /* 0x000fe80000100a00 */
[----:B------:R-:W-:-:S13]  /*4fa60*/  STL.64 [R1+0x2990], R8 ;  /* 0x0029900801007387 */ /* 0x000fda0000100a00 */
        /* <DEDUP_REMOVED lines=58> */
[----:B------:R-:W-:-:S02]  /*4fe10*/  IMAD R46, R17, 0x100, R16 ;  /* 0x00000100112e7824 */ /* 0x000fc400078e0210 */
[----:B------:R-:W-:Y:S01]  /*4fe20*/  IMAD R47, R19, 0x100, R18 ;  /* 0x00000100132f7824 */ /* 0x000fe200078e0212 */
[----:B------:R-:W4:Y:S04]  /*4fe30*/  LDL.LU R50, [R1+0x27a4] ;  /* 0x0027a40001327983 */ /* 0x000f280000300800 */
[----:B------:R-:W4:Y:S04]  /*4fe40*/  LDL.LU R51, [R1+0x27a0] ;  /* 0x0027a00001337983 */ /* 0x000f280000300800 */
[----:B------:R-:W4:Y:S01]  /*4fe50*/  LDL.LU R0, [R1+0x27ac] ;  /* 0x0027ac0001007983 */ /* 0x000f220000300800 */
[----:B------:R-:W-:-:S03]  /*4fe60*/  F2FP.F16.E5M2.UNPACK_B R44, R44 ;  /* 0x0000002cff2c723e */ /* 0x000fc600020004ff */
[----:B------:R-:W4:Y:S01]  /*4fe70*/  LDL.LU R60, [R1+0x27a8] ;  /* 0x0027a800013c7983 */ /* 0x000f220000300800 */
[----:B------:R-:W-:-:S03]  /*4fe80*/  F2FP.F16.E5M2.UNPACK_B R45, R45 ;  /* 0x0000002dff2d723e */ /* 0x000fc600020004ff */
[----:B------:R-:W4:Y:S01]  /*4fe90*/  LDL.LU R16, [R1+0x230] ;  /* 0x0002300001107983 */ /* 0x000f220000300800 */
[----:B------:R-:W-:Y:S02]  /*4fea0*/  F2FP.F16.E5M2.UNPACK_B R46, R46 ;  /* 0x0000002eff2e723e */ /* 0x000fe400020004ff */
[----:B------:R-:W-:Y:S01]  /*4feb0*/  F2FP.F16.E5M2.UNPACK_B R47, R47 ;  /* 0x0000002fff2f723e */ /* 0x000fe200020004ff */
        /* <DEDUP_REMOVED lines=16> */
[C---:B---3--:R-:W-:Y:S06]  /*4ffc0*/  HMMA.16816.F32 R52, R40.reuse, R12, R52 ;  /* 0x0000000c2834723c */ /* 0x048fec0000001834 */
[----:B----4-:R-:W-:-:S15]  /*4ffd0*/  HMMA.16816.F32 R40, R40, R48, R36 ;  /* 0x000000302828723c */ /* 0x010fde0000001824 */
[----:B------:R-:W-:-:S02]  /*4ffe0*/  NOP ;  /* 0x0000000000007918 */ /* 0x000fc40000000000 */
[----:B------:R-:W-:Y:S01]  /*4fff0*/  STL.64 [R1+0x820], R52 ;  /* 0x0008203401007387 */ /* 0x000fe20000100a00 */
[C---:B------:R-:W-:Y:S03]  /*50000*/  HMMA.16816.F32 R4, R44.reuse, R2, R4 ;  /* 0x000000022c04723c */ /* 0x040fe60000001804 */
        /* <DEDUP_REMOVED lines=11> */
[----:B0-----:R-:W4:Y:S04]  /*500c0*/  LDL.LU R40, [R1+0x2794] ;  /* 0x0027940001287983 */ /* 0x001f280000300800 */
[----:B------:R-:W4:Y:S04]  /*500d0*/  LDL.LU R41, [R1+0x2790] ;  /* 0x0027900001297983 */ /* 0x000f280000300800 */
[----:B-1----:R-:W4:Y:S04]  /*500e0*/  LDL.LU R42, [R1+0x279c] ;  /* 0x00279c00012a7983 */ /* 0x002f280000300800 */
[----:B------:R-:W4:Y:S04]  /*500f0*/  LDL.LU R43, [R1+0x2798] ;  /* 0x00279800012b7983 */ /* 0x000f280000300800 */
[----:B------:R-:W-:Y:S04]  /*50100*/  STL.64 [R1+0x600], R4 ;  /* 0x0006000401007387 */ /* 0x000fe80000100a00 */
[----:B------:R0:W-:Y:S04]  /*50110*/  STL.64 [R1+0x608], R6 ;  /* 0x0006080601007387 */ /* 0x0001e80000100a00 */
[----:B0-----:R-:W2:Y:S04]  /*50120*/  LDL.LU.64 R6, [R1+0x29b8] ;  /* 0x0029b80001067983 */ /* 0x001ea80000300a00 */
[----:B------:R-:W3:Y:S01]  /*50130*/  LDL.LU.64 R4, [R1+0x29b0] ;  /* 0x0029b00001047983 */ /* 0x000ee20000300a00 */
[C---:B--2---:R-:W-:Y:S06]  /*50140*/  HMMA.16816.F32 R8, R44.reuse, R6, R8 ;  /* 0x000000062c08723c */ /* 0x044fec0000001808 */
        /* <DEDUP_REMOVED lines=10> */
[C---:B------:R-:W-:Y:S06]  /*501f0*/  HMMA.16816.F32 R16, R44.reuse, R12, R16 ;  /* 0x0000000c2c10723c */ /* 0x040fec0000001810 */
[C---:B----4-:R-:W-:Y:S06]  /*50200*/  HMMA.16816.F32 R52, R44.reuse, R8, R52 ;  /* 0x000000082c34723c */ /* 0x050fec0000001834 */
[----:B---3--:R-:W-:-:S15]  /*50210*/  HMMA.16816.F32 R32, R44, R10, R32 ;  /* 0x0000000a2c20723c */ /* 0x008fde0000001820 */
[----:B------:R-:W-:-:S02]  /*50220*/  NOP ;  /* 0x0000000000007918 */ /* 0x000fc40000000000 */
[----:B------:R-:W-:Y:S04]  /*50230*/  STL.64 [R1+0x5d0], R52 ;  /* 0x0005d03401007387 */ /* 0x000fe80000100a00 */
[----:B------:R0:W-:Y:S04]  /*50240*/  STL.64 [R1+0x5d8], R54 ;  /* 0x0005d83601007387 */ /* 0x0001e80000100a00 */
[----:B0-----:R-:W3:Y:S04]  /*50250*/  LDL.LU.64 R54, [R1+0x2988] ;  /* 0x0029880001367983 */ /* 0x001ee80000300a00 */
[----:B------:R-:W3:Y:S04]  /*50260*/  LDL.LU.64 R52, [R1+0x2980] ;  /* 0x0029800001347983 */ /* 0x000ee80000300a00 */
[----:B------:R-:W-:Y:S04]  /*50270*/  STL.64 [R1+0x810], R32 ;  /* 0x0008102001007387 */ /* 0x000fe80000100a00 */
[----:B------:R0:W-:Y:S04]  /*50280*/  STL.64 [R1+0x818], R34 ;  /* 0x0008182201007387 */ /* 0x0001e80000100a00 */
[----:B0-----:R-:W4:Y:S04]  /*50290*/  LDL.LU.64 R34, [R1+0x2978] ;  /* 0x0029780001227983 */ /* 0x001f280000300a00 */
[----:B------:R-:W4:Y:S04]  /*502a0*/  LDL.LU.64 R32, [R1+0x2970] ;  /* 0x0029700001207983 */ /* 0x000f280000300a00 */
[----:B------:R-:W-:Y:S04]  /*502b0*/  STL.64 [R1+0x800], R16 ;  /* 0x0008001001007387 */ /* 0x000fe80000100a00 */
[----:B------:R0:W-:Y:S04]  /*502c0*/  STL.64 [R1+0x808], R18 ;  /* 0x0008081201007387 */ /* 0x0001e80000100a00 */
[----:B0-----:R-:W4:Y:S04]  /*502d0*/  LDL.LU.64 R18, [R1+0x2968] ;  /* 0x0029680001127983 */ /* 0x001f280000300a00 */
[----:B------:R-:W4:Y:S01]  /*502e0*/  LDL.LU.64 R16, [R1+0x2960] ;  /* 0x0029600001107983 */ /* 0x000f220000300a00 */
[C---:B------:R-:W-:Y:S06]  /*502f0*/  HMMA.16816.F32 R36, R44.reuse, R14, R36 ;  /* 0x0000000e2c24723c */ /* 0x040fec0000001824 */
[----:B------:R-:W-:Y:S01]  /*50300*/  HMMA.16816.F32 R24, R44, R48, R24 ;  /* 0x000000302c18723c */ /* 0x000fe20000001818 */
[----:B------:R-:W-:-:S02]  /*50310*/  IMAD R40, R41, 0x100, R40 ;  /* 0x0000010029287824 */ /* 0x000fc400078e0228 */
[----:B------:R-:W-:Y:S02]  /*50320*/  IMAD R41, R43, 0x100, R42 ;  /* 0x000001002b297824 */ /* 0x000fe400078e022a */
[----:B------:R-:W-:Y:S02]  /*50330*/  IMAD R42, R51, 0x100, R50 ;  /* 0x00000100332a7824 */ /* 0x000fe400078e0232 */
[----:B------:R-:W-:Y:S01]  /*50340*/  IMAD R43, R60, 0x100, R0 ;  /* 0x000001003c2b7824 */ /* 0x000fe200078e0200 */
[----:B------:R-:W-:Y:S02]  /*50350*/  F2FP.F16.E5M2.UNPACK_B R40, R40 ;  /* 0x00000028ff28723e */ /* 0x000fe400020004ff */
[----:B------:R-:W-:Y:S02]  /*50360*/  F2FP.F16.E5M2.UNPACK_B R41, R41 ;  /* 0x00000029ff29723e */ /* 0x000fe400020004ff */
[----:B------:R-:W-:Y:S02]  /*50370*/  F2FP.F16.E5M2.UNPACK_B R42, R42 ;  /* 0x0000002aff2a723e */ /* 0x000fe400020004ff */
[----:B------:R-:W-:Y:S01]  /*50380*/  F2FP.F16.E5M2.UNPACK_B R43, R43 ;  /* 0x0000002bff2b723e */ /* 0x000fe200020004ff */
[----:B------:R-:W-:Y:S04]  /*50390*/  STL.64 [R1+0x2930], R48 ;  /* 0x0029303001007387 */ /* 0x000fe80000100a00 */
[----:B------:R-:W-:Y:S04]  /*503a0*/  STL.64 [R1+0x750], R36 ;  /* 0x0007502401007387 */ /* 0x000fe80000100a00 */
[----:B------:R2:W-:Y:S04]  /*503b0*/  STL.64 [R1+0x758], R38 ;  /* 0x0007582601007387 */ /* 0x0005e80000100a00 */
[----:B------:R-:W-:Y:S04]  /*503c0*/  STL.64 [R1+0x5c0], R24 ;  /* 0x0005c01801007387 */ /* 0x000fe80000100a00 */
[----:B------:R3:W-:Y:S01]  /*503d0*/  STL.64 [R1+0x5c8], R26 ;  /* 0x0005c81a01007387 */ /* 0x0007e20000100a00 */
[C---:B--2---:R-:W-:Y:S06]  /*503e0*/  HMMA.16816.F32 R36, R40.reuse, R2, R20 ;  /* 0x000000022824723c */ /* 0x044fec0000001814 */
[----:B------:R-:W-:-:S15]  /*503f0*/  HMMA.16816.F32 R20, R40, R6, R56 ;  /* 0x000000062814723c */ /* 0x000fde0000001838 */
[----:B------:R-:W-:-:S02]  /*50400*/  NOP ;  /* 0x0000000000007918 */ /* 0x000fc40000000000 */
[----:B------:R-:W-:Y:S04]  /*50410*/  STL.64 [R1+0x5b0], R36 ;  /* 0x0005b02401007387 */ /* 0x000fe80000100a00 */
[----:B------:R-:W-:Y:S04]  /*50420*/  STL.64 [R1+0x5b8], R38 ;  /* 0x0005b82601007387 */ /* 0x000fe80000100a00 */
[----:B------:R-:W-:Y:S01]  /*50430*/  STL.64 [R1+0x2928], R6 ;  /* 0x0029280601007387 */ /* 0x000fe20000100a00 */
[----:B---3--:R-:W-:-:S15]  /*50440*/  HMMA.16816.F32 R24, R40, R4, R52 ;  /* 0x000000042818723c */ /* 0x008fde0000001834 */
[----:B------:R-:W-:-:S08]  /*50450*/  NOP ;  /* 0x0000000000007918 */ /* 0x000fd00000000000 */
[----:B------:R-:W-:Y:S04]  /*50460*/  STL.64 [R1+0x5a0], R24 ;  /* 0x0005a01801007387 */ /* 0x000fe80000100a00 */
[----:B------:R-:W-:Y:S04]  /*50470*/  STL.64 [R1+0x5a8], R26 ;  /* 0x0005a81a01007387 */ /* 0x000fe80000100a00 */
[----:B------:R4:W-:Y:S02]  /*50480*/  STL.64 [R1+0x2920], R4 ;  /* 0x0029200401007387 */ /* 0x0009e40000100a00 */
[----:B----4-:R-:W-:Y:S02]  /*50490*/  HMMA.16816.F32 R4, R40, R8, R16 ;  /* 0x000000082804723c */ /* 0x010fe40000001810 */
[----:B------:R-:W-:Y:S04]  /*504a0*/  STL.64 [R1+0x590], R20 ;  /* 0x0005901401007387 */ /* 0x000fe80000100a00 */
[----:B------:R0:W-:-:S15]  /*504b0*/  STL.64 [R1+0x598], R22 ;  /* 0x0005981601007387 */ /* 0x0001de0000100a00 */
[----:B------:R-:W-:-:S02]  /*504c0*/  NOP ;  /* 0x0000000000007918 */ /* 0x000fc40000000000 */
[----:B------:R1:W-:Y:S04]  /*504d0*/  STL.64 [R1+0x580], R4 ;  /* 0x0005800401007387 */ /* 0x0003e80000100a00 */
[----:B------:R2:W-:Y:S04]  /*504e0*/  STL.64 [R1+0x588], R6 ;  /* 0x0005880601007387 */ /* 0x0005e80000100a00 */
[----:B------:R-:W3:Y:S04]  /*504f0*/  LDL.LU R44, [R1+0x100] ;  /* 0x00010000012c7983 */ /* 0x000ee80000300800 */
[----:B------:R-:W3:Y:S04]  /*50500*/  LDL.LU R45, [R1+0x104] ;  /* 0x00010400012d7983 */ /* 0x000ee80000300800 */
[----:B------:R-:W4:Y:S04]  /*50510*/  LDL.LU R46, [R1+0x108] ;  /* 0x00010800012e7983 */ /* 0x000f280000300800 */
[----:B------:R-:W4:Y:S01]  /*50520*/  LDL.LU R47, [R1+0x10c] ;  /* 0x00010c00012f7983 */ /* 0x000f220000300800 */
[----:B------:R-:W-:-:S02]  /*50530*/  IMAD R16, R29, 0x100, R28 ;  /* 0x000001001d107824 */ /* 0x000fc400078e021c */
[----:B------:R-:W-:Y:S02]  /*50540*/  IMAD R17, R31, 0x100, R30 ;  /* 0x000001001f117824 */ /* 0x000fe400078e021e */
[----:B0-----:R-:W-:Y:S02]  /*50550*/  IMAD.MOV.U32 R23, RZ, RZ, R32 ;  /* 0x000000ffff177224 */ /* 0x001fe400078e0020 */
[----:B------:R-:W-:Y:S02]  /*50560*/  IMAD.MOV.U32 R52, RZ, RZ, R33 ;  /* 0x000000ffff347224 */ /* 0x000fe400078e0021 */
[----:B------:R-:W-:Y:S02]  /*50570*/  IMAD.MOV.U32 R53, RZ, RZ, R34 ;  /* 0x000000ffff357224 */ /* 0x000fe400078e0022 */
[----:B------:R-:W-:Y:S01]  /*50580*/  IMAD.MOV.U32 R54, RZ, RZ, R35 ;  /* 0x000000ffff367224 */ /* 0x000fe200078e0023 */
        /* <DEDUP_REMOVED lines=8> */
[----:B--2---:R-:W4:Y:S04]  /*50610*/  LDL.LU R6, [R1+0x148] ;  /* 0x0001480001067983 */ /* 0x004f280000300800 */
[----:B------:R-:W4:Y:S04]  /*50620*/  LDL.LU R7, [R1+0x14c] ;  /* 0x00014c0001077983 */ /* 0x000f280000300800 */
[----:B------:R-:W2:Y:S04]  /*50630*/  LDL.LU R48, [R1+0x200] ;  /* 0x0002000001307983 */ /* 0x000ea80000300800 */
[----:B------:R-:W2:Y:S04]  /*50640*/  LDL.LU R49, [R1+0x204] ;  /* 0x0002040001317983 */ /* 0x000ea80000300800 */
[----:B------:R-:W2:Y:S04]  /*50650*/  LDL.LU R50, [R1+0x208] ;  /* 0x0002080001327983 */ /* 0x000ea80000300800 */
[----:B------:R-:W2:Y:S04]  /*50660*/  LDL.LU R51, [R1+0x20c] ;  /* 0x00020c0001337983 */ /* 0x000ea80000300800 */
[----:B------:R-:W3:Y:S04]  /*50670*/  LDL.LU R60, [R1+0x27c4] ;  /* 0x0027c400013c7983 */ /* 0x000ee80000300800 */
[----:B------:R-:W3:Y:S04]  /*50680*/  LDL.LU R18, [R1+0x27c0] ;  /* 0x0027c00001127983 */ /* 0x000ee80000300800 */
        /* <DEDUP_REMOVED lines=26> */
[----:B--2---:R-:W-:Y:S01]  /*50830*/  HMMA.16816.F32 R48, R40, R14, R48 ;  /* 0x0000000e2830723c */ /* 0x004fe20000001830 */
[----:B---3--:R-:W-:-:S05]  /*50840*/  IMAD R18, R18, 0x100, R60 ;  /* 0x0000010012127824 */ /* 0x008fca00078e023c */
[C---:B----4-:R-:W-:Y:S06]  /*50850*/  HMMA.16816.F32 R44, R40.reuse, R12, R44 ;  /* 0x0000000c282c723c */ /* 0x050fec000000182c */
[----:B------:R-:W-:-:S15]  /*50860*/  HMMA.16816.F32 R32, R40, R10, R32 ;  /* 0x0000000a2820723c */ /* 0x000fde0000001820 */
[----:B------:R-:W-:-:S08]  /*50870*/  NOP ;  /* 0x0000000000007918 */ /* 0x000fd00000000000 */
[----:B------:R0:W-:Y:S04]  /*50880*/  STL.64 [R1+0x7f0], R32 ;  /* 0x0007f02001007387 */ /* 0x0001e80000100a00 */
[----:B------:R1:W-:Y:S04]  /*50890*/  STL.64 [R1+0x7f8], R34 ;  /* 0x0007f82201007387 */ /* 0x0003e80000100a00 */
[----:B0-----:R-:W2:Y:S04]  /*508a0*/  LDL.LU R32, [R1+0x110] ;  /* 0x0001100001207983 */ /* 0x001ea80000300800 */
[----:B------:R-:W2:Y:S04]  /*508b0*/  LDL.LU R33, [R1+0x114] ;  /* 0x0001140001217983 */ /* 0x000ea80000300800 */
[----:B-1----:R-:W2:Y:S04]  /*508c0*/  LDL.LU R34, [R1+0x118] ;  /* 0x0001180001227983 */ /* 0x002ea80000300800 */
[----:B------:R-:W2:Y:S04]  /*508d0*/  LDL.LU R35, [R1+0x11c] ;  /* 0x00011c0001237983 */ /* 0x000ea80000300800 */
[----:B------:R-:W3:Y:S04]  /*508e0*/  LDL.LU R60, [R1+0x2948] ;  /* 0x00294800013c7983 */ /* 0x000ee80000300800 */
[----:B------:R-:W-:Y:S04]  /*508f0*/  STL.64 [R1+0x7e0], R44 ;  /* 0x0007e02c01007387 */ /* 0x000fe80000100a00 */
[----:B------:R0:W-:Y:S04]  /*50900*/  STL.64 [R1+0x7e8], R46 ;  /* 0x0007e82e01007387 */ /* 0x0001e80000100a00 */
[----:B0-----:R-:W4:Y:S04]  /*50910*/  LDL.LU.64 R46, [R1+0x2940] ;  /* 0x00294000012e7983 */ /* 0x001f280000300a00 */
[----:B------:R-:W4:Y:S04]  /*50920*/  LDL.LU.64 R44, [R1+0x2938] ;  /* 0x00293800012c7983 */ /* 0x000f280000300a00 */
[----:B------:R0:W-:Y:S04]  /*50930*/  STL.64 [R1+0x740], R48 ;  /* 0x0007403001007387 */ /* 0x0001e80000100a00 */
[----:B------:R-:W-:Y:S04]  /*50940*/  STL.64 [R1+0x748], R50 ;  /* 0x0007483201007387 */ /* 0x000fe80000100a00 */
[----:B0-----:R-:W2:Y:S01]  /*50950*/  LDL.LU.64 R48, [R1+0x2930] ;  /* 0x0029300001307983 */ /* 0x001ea20000300a00 */
[----:B------:R-:W-:Y:S01]  /*50960*/  IMAD R19, R36, 0x100, R19 ;  /* 0x0000010024137824 */ /* 0x000fe200078e0213 */
[----:B------:R-:W-:-:S02]  /*50970*/  F2FP.F16.E5M2.UNPACK_B R16, R16 ;  /* 0x00000010ff10723e */ /* 0x000fc400020004ff */
[----:B------:R-:W-:Y:S02]  /*50980*/  F2FP.F16.E5M2.UNPACK_B R17, R17 ;  /* 0x00000011ff11723e */ /* 0x000fe400020004ff */
[----:B------:R-:W-:Y:S02]  /*50990*/  F2FP.F16.E5M2.UNPACK_B R18, R18 ;  /* 0x00000012ff12723e */ /* 0x000fe400020004ff */
[----:B------:R-:W-:-:S07]  /*509a0*/  F2FP.F16.E5M2.UNPACK_B R19, R19 ;  /* 0x00000013ff13723e */ /* 0x000fce00020004ff */
[----:B------:R-:W-:Y:S06]  /*509b0*/  HMMA.16816.F32 R28, R16, R2, R28 ;  /* 0x00000002101c723c */ /* 0x000fec000000181c */
[----:B--2---:R-:W-:Y:S01]  /*509c0*/  HMMA.16816.F32 R40, R40, R48, R4 ;  /* 0x000000302828723c */ /* 0x004fe20000001804 */
[----:B------:R-:W2:Y:S04]  /*509d0*/  LDL.LU.64 R6, [R1+0x2928] ;  /* 0x0029280001067983 */ /* 0x000ea80000300a00 */
[----:B------:R-:W3:-:S15]  /*509e0*/  LDL.LU.64 R4, [R1+0x2920] ;  /* 0x0029200001047983 */ /* 0x000ede0000300a00 */
[----:B------:R-:W-:-:S03]  /*509f0*/  NOP ;  /* 0x0000000000007918 */ /* 0x000fc60000000000 */
        /* <DEDUP_REMOVED lines=10> */
[C---:B------:R-:W-:Y:S03]  /*50aa0*/  HMMA.16816.F32 R20, R16.reuse, R12, R20 ;  /* 0x0000000c1014723c */ /* 0x040fe60000001814 */
[----:B--2---:R-:W-:Y:S03]  /*50ab0*/  STL.64 [R1+0x28e8], R6 ;  /* 0x0028e80601007387 */ /* 0x004fe60000100a00 */
[C---:B------:R-:W-:Y:S06]  /*50ac0*/  HMMA.16816.F32 R32, R16.reuse, R6, R32 ;  /* 0x000000061020723c */ /* 0x040fec0000001820 */
[----:B---3--:R-:W-:-:S15]  /*50ad0*/  HMMA.16816.F32 R40, R16, R4, R40 ;  /* 0x000000041028723c */ /* 0x008fde0000001828 */
[----:B------:R-:W-:-:S08]  /*50ae0*/  NOP ;  /* 0x0000000000007918 */ /* 0x000fd00000000000 */
[----:B------:R-:W-:Y:S04]  /*50af0*/  STL.64 [R1+0x550], R40 ;  /* 0x0005502801007387 */ /* 0x000fe80000100a00 */
[----:B------:R-:W-:Y:S04]  /*50b00*/  STL.64 [R1+0x558], R42 ;  /* 0x0005582a01007387 */ /* 0x000fe80000100a00 */
[----:B------:R4:W-:Y:S02]  /*50b10*/  STL.64 [R1+0x28e0], R4 ;  /* 0x0028e00401007387 */ /* 0x0009e40000100a00 */
[----:B----4-:R-:W-:Y:S02]  /*50b20*/  HMMA.16816.F32 R4, R16, R8, R44 ;  /* 0x000000081004723c */ /* 0x010fe4000000182c */
[----:B------:R-:W-:Y:S04]  /*50b30*/  STL.64 [R1+0x4c0], R32 ;  /* 0x0004c02001007387 */ /* 0x000fe80000100a00 */
[----:B------:R-:W-:-:S15]  /*50b40*/  STL.64 [R1+0x4c8], R34 ;  /* 0x0004c82201007387 */ /* 0x000fde0000100a00 */
[----:B------:R-:W-:-:S02]  /*50b50*/  NOP ;  /* 0x0000000000007918 */ /* 0x000fc40000000000 */
[----:B------:R-:W-:Y:S04]  /*50b60*/  STL.64 [R1+0x4b0], R4 ;  /* 0x0004b00401007387 */ /* 0x000fe80000100a00 */
[----:B------:R0:W-:Y:S02]  /*50b70*/  STL.64 [R1+0x4b8], R6 ;  /* 0x0004b80601007387 */ /* 0x0001e40000100a00 */
[----:B0-----:R-:W-:Y:S06]  /*50b80*/  HMMA.16816.F32 R4, R16, R10, R28 ;  /* 0x0000000a1004723c */ /* 0x001fec000000181c */
[----:B------:R-:W-:-:S15]  /*50b90*/  STL [R1+0x28ac], R11 ;  /* 0x0028ac0b01007387 */ /* 0x000fde0000100800 */
[----:B------:R-:W-:-:S02]  /*50ba0*/  NOP ;  /* 0x0000000000007918 */ /* 0x000fc40000000000 */
[----:B------:R-:W-:Y:S04]  /*50bb0*/  STL.64 [R1+0x7d0], R4 ;  /* 0x0007d00401007387 */ /* 0x000fe80000100a00 */
[----:B------:R0:W-:Y:S02]  /*50bc0*/  STL.64 [R1+0x7d8], R6 ;  /* 0x0007d80601007387 */ /* 0x0001e40000100a00 */
[C---:B0-----:R-:W-:Y:S02]  /*50bd0*/  HMMA.16816.F32 R4, R16.reuse, R14, R52 ;  /* 0x0000000e1004723c */ /* 0x041fe40000001834 */
[----:B------:R-:W-:Y:S04]  /*50be0*/  STL.64 [R1+0x7c0], R20 ;  /* 0x0007c01401007387 */ /* 0x000fe80000100a00 */
[----:B------:R-:W-:Y:S04]  /*50bf0*/  STL.64 [R1+0x7c8], R22 ;  /* 0x0007c81601007387 */ /* 0x000fe80000100a00 */
[----:B------:R-:W-:Y:S04]  /*50c00*/  STL.64 [R1+0x28a0], R14 ;  /* 0x0028a00e01007387 */ /* 0x000fe80000100a00 */
[----:B------:R-:W-:Y:S09]  /*50c10*/  STL.64 [R1+0x2898], R12 ;  /* 0x0028980c01007387 */ /* 0x000ff20000100a00 */
[----:B------:R-:W-:Y:S04]  /*50c20*/  STL.64 [R1+0x730], R4 ;  /* 0x0007300401007387 */ /* 0x000fe80000100a00 */
[----:B------:R0:W-:Y:S02]  /*50c30*/  STL.64 [R1+0x738], R6 ;  /* 0x0007380601007387 */ /* 0x0001e40000100a00 */
[----:B0-----:R-:W-:Y:S06]  /*50c40*/  HMMA.16816.F32 R4, R16, R48, R56 ;  /* 0x000000301004723c */ /* 0x001fec0000001838 */
[----:B------:R-:W-:Y:S01]  /*50c50*/  STL.64 [R1+0x2890], R48 ;  /* 0x0028903001007387 */ /* 0x000fe20000100a00 */
[----:B------:R-:W-:-:S03]  /*50c60*/  IMAD R32, R38, 0x100, R37 ;  /* 0x0000010026207824 */ /* 0x000fc600078e0225 */
[----:B------:R-:W2:-:S13]  /*50c70*/  LDL.LU R36, [R1+0x70] ;  /* 0x0000700001247983 */ /* 0x000e9a0000300800 */
[----:B------:R-:W-:Y:S04]  /*50c80*/  STL.64 [R1+0x4a0], R4 ;  /* 0x0004a00401007387 */ /* 0x000fe80000100a00 */
[----:B------:R-:W-:Y:S04]  /*50c90*/  STL.64 [R1+0x4a8], R6 ;  /* 0x0004a80601007387 */ /* 0x000fe80000100a00 */
[----:B------:R-:W2:Y:S01]  /*50ca0*/  LDL.LU R37, [R1+0x74] ;  /* 0x0000740001257983 */ /* 0x000ea20000300800 */
[----:B------:R-:W-:Y:S02]  /*50cb0*/  IMAD R33, R24, 0x100, R39 ;  /* 0x0000010018217824 */ /* 0x000fe400078e0227 */
[----:B------:R-:W-:-:S02]  /*50cc0*/  IMAD.MOV.U32 R38, RZ, RZ, R60 ;  /* 0x000000ffff267224 */ /* 0x000fc400078e003c */
[----:B------:R-:W-:Y:S01]  /*50cd0*/  IMAD.MOV.U32 R39, RZ, RZ, R61 ;  /* 0x000000ffff277224 */ /* 0x000fe200078e003d */
[----:B------:R-:W3:Y:S04]  /*50ce0*/  LDL.LU R60, [R1+0x290c] ;  /* 0x00290c00013c7983 */ /* 0x000ee80000300800 */
[----:B------:R-:W4:Y:S04]  /*50cf0*/  LDL.LU R61, [R1+0x2908] ;  /* 0x00290800013d7983 */ /* 0x000f280000300800 */
[----:B------:R-:W-:Y:S04]  /*50d00*/  STL.64 [R1+0x28b8], R38 ;  /* 0x0028b82601007387 */ /* 0x000fe80000100a00 */
[----:B--2---:R0:W-:Y:S04]  /*50d10*/  STL.64 [R1+0x28b0], R36 ;  /* 0x0028b02401007387 */ /* 0x0041e80000100a00 */
[----:B------:R-:W2:Y:S04]  /*50d20*/  LDL.LU R44, [R1+0x80] ;  /* 0x00008000012c7983 */ /* 0x000ea80000300800 */
[----:B------:R-:W2:Y:S04]  /*50d30*/  LDL.LU R45, [R1+0x84] ;  /* 0x00008400012d7983 */ /* 0x000ea80000300800 */
[----:B------:R-:W2:Y:S04]  /*50d40*/  LDL.LU R46, [R1+0x88] ;  /* 0x00008800012e7983 */ /* 0x000ea80000300800 */
[----:B------:R-:W2:Y:S01]  /*50d50*/  LDL.LU R47, [R1+0x8c] ;  /* 0x00008c00012f7983 */ /* 0x000ea20000300800 */
[----:B----4-:R-:W-:-:S02]  /*50d60*/  IMAD.MOV.U32 R41, RZ, RZ, R61 ;  /* 0x000000ffff297224 */ /* 0x010fc400078e003d */
[----:B---3--:R-:W-:Y:S01]  /*50d70*/  IMAD.MOV.U32 R42, RZ, RZ, R60 ;  /* 0x000000ffff2a7224 */ /* 0x008fe200078e003c */
[----:B--2---:R-:W-:Y:S04]  /*50d80*/  STL.64 [R1+0x28c8], R46 ;  /* 0x0028c82e01007387 */ /* 0x004fe80000100a00 */
[----:B------:R1:W-:Y:S04]  /*50d90*/  STL.64 [R1+0x28c0], R44 ;  /* 0x0028c02c01007387 */ /* 0x0003e80000100a00 */
[----:B------:R-:W2:Y:S04]  /*50da0*/  LDL.LU R40, [R1+0x90] ;  /* 0x0000900001287983 */ /* 0x000ea80000300800 */
[----:B------:R-:W3:Y:S04]  /*50db0*/  LDL.LU R61, [R1+0x2904] ;  /* 0x00290400013d7983 */ /* 0x000ee80000300800 */
[----:B------:R-:W4:Y:S04]  /*50dc0*/  LDL.LU R60, [R1+0x2900] ;  /* 0x00290000013c7983 */ /* 0x000f280000300800 */
[----:B------:R-:W2:Y:S01]  /*50dd0*/  LDL.LU R43, [R1+0x9c] ;  /* 0x00009c00012b7983 */ /* 0x000ea20000300800 */
[----:B---3--:R-:W-:-:S02]  /*50de0*/  IMAD.MOV.U32 R14, RZ, RZ, R61 ;  /* 0x000000ffff0e7224 */ /* 0x008fc400078e003d */
[----:B----4-:R-:W-:Y:S01]  /*50df0*/  IMAD.MOV.U32 R15, RZ, RZ, R60 ;  /* 0x000000ffff0f7224 */ /* 0x010fe200078e003c */
[----:B--2---:R-:W-:Y:S04]  /*50e00*/  STL.64 [R1+0x28d8], R42 ;  /* 0x0028d82a01007387 */ /* 0x004fe80000100a00 */
[----:B------:R2:W-:Y:S04]  /*50e10*/  STL.64 [R1+0x28d0], R40 ;  /* 0x0028d02801007387 */ /* 0x0005e80000100a00 */
[----:B------:R-:W3:Y:S04]  /*50e20*/  LDL.LU R12, [R1+0xa0] ;  /* 0x0000a000010c7983 */ /* 0x000ee80000300800 */
[----:B------:R-:W3:Y:S04]  /*50e30*/  LDL.LU R13, [R1+0xa4] ;  /* 0x0000a400010d7983 */ /* 0x000ee80000300800 */
[----:B------:R-:W4:Y:S04]  /*50e40*/  LDL.LU R61, [R1+0x28fc] ;  /* 0x0028fc00013d7983 */ /* 0x000f280000300800 */
[----:B------:R-:W2:Y:S04]  /*50e50*/  LDL.LU R60, [R1+0x28f8] ;  /* 0x0028f800013c7983 */ /* 0x000ea80000300800 */
[----:B0-----:R-:W3:Y:S04]  /*50e60*/  LDL.LU R36, [R1+0xb0] ;  /* 0x0000b00001247983 */ /* 0x001ee80000300800 */
[----:B------:R-:W3:Y:S04]  /*50e70*/  LDL.LU R37, [R1+0xb4] ;  /* 0x0000b40001257983 */ /* 0x000ee80000300800 */
[----:B------:R-:W3:Y:S04]  /*50e80*/  LDL.LU R38, [R1+0xb8] ;  /* 0x0000b80001267983 */ /* 0x000ee80000300800 */
[----:B------:R-:W3:Y:S04]  /*50e90*/  LDL.LU R39, [R1+0xbc] ;  /* 0x0000bc0001277983 */ /* 0x000ee80000300800 */
[----:B-1----:R-:W3:Y:S04]  /*50ea0*/  LDL.LU R44, [R1+0xc0] ;  /* 0x0000c000012c7983 */ /* 0x002ee80000300800 */
[----:B------:R-:W3:Y:S01]  /*50eb0*/  LDL.LU R45, [R1+0xc4] ;  /* 0x0000c400012d7983 */ /* 0x000ee20000300800 */
[----:B----4-:R-:W-:-:S02]  /*50ec0*/  IMAD.MOV.U32 R47, RZ, RZ, R61 ;  /* 0x000000ffff2f7224 */ /* 0x010fc400078e003d */
[----:B--2---:R-:W-:Y:S02]  /*50ed0*/  IMAD.MOV.U32 R46, RZ, RZ, R60 ;  /* 0x000000ffff2e7224 */ /* 0x004fe400078e003c */
[----:B------:R-:W2:Y:S04]  /*50ee0*/  LDL.LU R60, [R1+0x28f4] ;  /* 0x0028f400013c7983 */ /* 0x000ea80000300800 */
[----:B------:R-:W4:Y:S04]  /*50ef0*/  LDL.LU R61, [R1+0x28f0] ;  /* 0x0028f000013d7983 */ /* 0x000f280000300800 */
[----:B------:R-:W3:Y:S04]  /*50f00*/  LDL.LU R40, [R1+0xd0] ;  /* 0x0000d00001287983 */ /* 0x000ee80000300800 */
[----:B------:R-:W3:Y:S04]  /*50f10*/  LDL.LU R41, [R1+0xd4] ;  /* 0x0000d40001297983 */ /* 0x000ee80000300800 */
[----:B------:R-:W3:Y:S04]  /*50f20*/  LDL.LU R42, [R1+0xd8] ;  /* 0x0000d800012a7983 */ /* 0x000ee80000300800 */
[----:B------:R-:W3:Y:S04]  /*50f30*/  LDL.LU R43, [R1+0xdc] ;  /* 0x0000dc00012b7983 */ /* 0x000ee80000300800 */
[----:B------:R-:W3:Y:S04]  /*50f40*/  LDL.LU R4, [R1+0xe0] ;  /* 0x0000e00001047983 */ /* 0x000ee80000300800 */
[----:B------:R-:W3:Y:S01]  /*50f50*/  LDL.LU R5, [R1+0xe4] ;  /* 0x0000e40001057983 */ /* 0x000ee20000300800 */
[----:B------:R-:W-:-:S02]  /*50f60*/  IMAD R30, R26, 0x100, R25 ;  /* 0x000001001a1e7824 */ /* 0x000fc400078e0219 */
[----:B------:R-:W-:Y:S01]  /*50f70*/  IMAD R31, R0, 0x100, R27 ;  /* 0x00000100001f7824 */ /* 0x000fe200078e021b */
[----:B------:R-:W3:Y:S01]  /*50f80*/  LDL.LU R11, [R1+0x27f4] ;  /* 0x0027f400010b7983 */ /* 0x000ee20000300800 */
[----:B------:R-:W-:Y:S02]  /*50f90*/  F2FP.F16.E5M2.UNPACK_B R28, R32 ;  /* 0x00000020ff1c723e */ /* 0x000fe400020004ff */
[----:B------:R-:W-:Y:S01]  /*50fa0*/  F2FP.F16.E5M2.UNPACK_B R29, R33 ;  /* 0x00000021ff1d723e */ /* 0x000fe200020004ff */
[----:B------:R-:W3:Y:S01]  /*50fb0*/  LDL.LU R16, [R1+0x27f0] ;  /* 0x0027f00001107983 */ /* 0x000ee20000300800 */
[----:B------:R-:W-:Y:S02]  /*50fc0*/  F2FP.F16.E5M2.UNPACK_B R30, R30 ;  /* 0x0000001eff1e723e */ /* 0x000fe400020004ff */
[----:B------:R-:W-:Y:S01]  /*50fd0*/  F2FP.F16.E5M2.UNPACK_B R31, R31 ;  /* 0x0000001fff1f723e */ /* 0x000fe200020004ff */
[----:B------:R-:W3:Y:S04]  /*50fe0*/  LDL.LU R0, [R1+0x27fc] ;  /* 0x0027fc0001007983 */ /* 0x000ee80000300800 */
[----:B------:R-:W3:Y:S04]  /*50ff0*/  LDL.LU R17, [R1+0x27f8] ;  /* 0x0027f80001117983 */ /* 0x000ee80000300800 */
[----:B------:R-:W3:Y:S04]  /*51000*/  LDL.LU R18, [R1+0x2804] ;  /* 0x0028040001127983 */ /* 0x000ee80000300800 */
[----:B------:R-:W3:Y:S01]  /*51010*/  LDL.LU R19, [R1+0x2800] ;  /* 0x0028000001137983 */ /* 0x000ee20000300800 */
[----:B--2---:R-:W-:-:S02]  /*51020*/  IMAD.MOV.U32 R7, RZ, RZ, R60 ;  /* 0x000000ffff077224 */ /* 0x004fc400078e003c */
[----:B----4-:R-:W-:Y:S02]  /*51030*/  IMAD.MOV.U32 R6, RZ, RZ, R61 ;  /* 0x000000ffff067224 */ /* 0x010fe400078e003d */
[----:B------:R-:W2:Y:S04]  /*51040*/  LDL.LU R61, [R1+0x280c] ;  /* 0x00280c00013d7983 */ /* 0x000ea80000300800 */
[----:B------:R-:W2:Y:S04]  /*51050*/  LDL.LU R60, [R1+0x2808] ;  /* 0x00280800013c7983 */ /* 0x000ea80000300800 */
[----:B------:R-:W4:Y:S04]  /*51060*/  LDL.LU R48, [R1+0x1d0] ;  /* 0x0001d00001307983 */ /* 0x000f280000300800 */
[----:B------:R-:W4:Y:S04]  /*51070*/  LDL.LU R49, [R1+0x1d4] ;  /* 0x0001d40001317983 */ /* 0x000f280000300800 */
[----:B------:R-:W4:Y:S04]  /*51080*/  LDL.LU R50, [R1+0x1d8] ;  /* 0x0001d80001327983 */ /* 0x000f280000300800 */
[----:B------:R-:W4:Y:S01]  /*51090*/  LDL.LU R51, [R1+0x1dc] ;  /* 0x0001dc0001337983 */ /* 0x000f220000300800 */
[C---:B---3--:R-:W-:Y:S03]  /*510a0*/  HMMA.16816.F32 R4, R28.reuse, R2, R4 ;  /* 0x000000021c04723c */ /* 0x048fe60000001804 */
        /* <DEDUP_REMOVED lines=22> */
[----:B0-----:R-:W4:Y:S04]  /*51210*/  LDL.LU.64 R6, [R1+0x28e8] ;  /* 0x0028e80001067983 */ /* 0x001f280000300a00 */
[----:B------:R-:W3:Y:S01]  /*51220*/  LDL.LU.64 R4, [R1+0x28e0] ;  /* 0x0028e00001047983 */ /* 0x000ee20000300a00 */
[----:B------:R-:W-:Y:S01]  /*51230*/  HMMA.16816.F32 R36, R28, R8, R36 ;  /* 0x000000081c24723c */ /* 0x000fe20000001824 */
[----:B------:R-:W-:-:S05]  /*51240*/  IMAD R16, R16, 0x100, R11 ;  /* 0x0000010010107824 */ /* 0x000fca00078e020b */
        /* <DEDUP_REMOVED lines=13> */
[----:B0-----:R-:W3:Y:S04]  /*51320*/  LDL.LU.64 R38, [R1+0x28b8] ;  /* 0x0028b80001267983 */ /* 0x001ee80000300a00 */
[----:B------:R-:W3:Y:S04]  /*51330*/  LDL.LU.64 R36, [R1+0x28b0] ;  /* 0x0028b00001247983 */ /* 0x000ee80000300a00 */
[----:B------:R-:W2:Y:S01]  /*51340*/  LDL.LU R11, [R1+0x28ac] ;  /* 0x0028ac00010b7983 */ /* 0x000ea20000300800 */
[----:B------:R-:W-:-:S03]  /*51350*/  IMAD R17, R17, 0x100, R0 ;  /* 0x0000010011117824 */ /* 0x000fc600078e0200 */
[----:B------:R-:W3:Y:S01]  /*51360*/  LDL.LU R0, [R1+0x28a8] ;  /* 0x0028a80001007983 */ /* 0x000ee20000300800 */
[----:B--2---:R-:W-:-:S15]  /*51370*/  HMMA.16816.F32 R12, R28, R10, R12 ;  /* 0x0000000a1c0c723c */ /* 0x004fde000000180c */
[----:B------:R-:W-:-:S08]  /*51380*/  NOP ;  /* 0x0000000000007918 */ /* 0x000fd00000000000 */
[----:B------:R-:W-:Y:S04]  /*51390*/  STL.64 [R1+0x7b0], R12 ;  /* 0x0007b00c01007387 */ /* 0x000fe80000100a00 */
[----:B------:R0:W-:Y:S04]  /*513a0*/  STL.64 [R1+0x7b8], R14 ;  /* 0x0007b80e01007387 */ /* 0x0001e80000100a00 */
[----:B0-----:R-:W2:Y:S04]  /*513b0*/  LDL.LU.64 R14, [R1+0x28a0] ;  /* 0x0028a000010e7983 */ /* 0x001ea80000300a00 */
[----:B------:R-:W4:Y:S02]  /*513c0*/  LDL.LU.64 R12, [R1+0x2898] ;  /* 0x00289800010c7983 */ /* 0x000f240000300a00 */
[----:B----4-:R-:W-:-:S15]  /*513d0*/  HMMA.16816.F32 R48, R28, R12, R48 ;  /* 0x0000000c1c30723c */ /* 0x010fde0000001830 */
[----:B------:R-:W-:-:S08]  /*513e0*/  NOP ;  /* 0x0000000000007918 */ /* 0x000fd00000000000 */
[----:B------:R0:W-:Y:S04]  /*513f0*/  STL.64 [R1+0x7a0], R48 ;  /* 0x0007a03001007387 */ /* 0x0001e80000100a00 */
[----:B------:R-:W-:Y:S04]  /*51400*/  STL.64 [R1+0x7a8], R50 ;  /* 0x0007a83201007387 */ /* 0x000fe80000100a00 */
[----:B0-----:R-:W3:Y:S01]  /*51410*/  LDL.LU.64 R48, [R1+0x2890] ;  /* 0x0028900001307983 */ /* 0x001ee20000300a00 */
[----:B--2---:R-:W-:Y:S01]  /*51420*/  HMMA.16816.F32 R32, R28, R14, R32 ;  /* 0x0000000e1c20723c */ /* 0x004fe20000001820 */
[----:B------:R-:W-:-:S02]  /*51430*/  IMAD R18, R19, 0x100, R18 ;  /* 0x0000010013127824 */ /* 0x000fc400078e0212 */
[----:B------:R-:W-:Y:S01]  /*51440*/  IMAD R19, R60, 0x100, R61 ;  /* 0x000001003c137824 */ /* 0x000fe200078e023d */
[----:B------:R-:W-:Y:S02]  /*51450*/  F2FP.F16.E5M2.UNPACK_B R16, R16 ;  /* 0x00000010ff10723e */ /* 0x000fe400020004ff */
[----:B------:R-:W-:Y:S02]  /*51460*/  F2FP.F16.E5M2.UNPACK_B R17, R17 ;  /* 0x00000011ff11723e */ /* 0x000fe400020004ff */
[----:B------:R-:W-:Y:S02]  /*51470*/  F2FP.F16.E5M2.UNPACK_B R18, R18 ;  /* 0x00000012ff12723e */ /* 0x000fe400020004ff */
[----:B------:R-:W-:-:S13]  /*51480*/  F2FP.F16.E5M2.UNPACK_B R19, R19 ;  /* 0x00000013ff13723e */ /* 0x000fda00020004ff */
[----:B------:R-:W-:Y:S04]  /*51490*/  STL.64 [R1+0x720], R32 ;  /* 0x0007202001007387 */ /* 0x000fe80000100a00 */
[----:B------:R0:W-:Y:S01]  /*514a0*/  STL.64 [R1+0x728], R34 ;  /* 0x0007282201007387 */ /* 0x0001e20000100a00 */
[C---:B------:R-:W-:Y:S06]  /*514b0*/  HMMA.16816.F32 R24, R16.reuse, R6, R24 ;  /* 0x000000061018723c */ /* 0x040fec0000001818 */
[C---:B0-----:R-:W-:Y:S06]  /*514c0*/  HMMA.16816.F32 R32, R16.reuse, R2, R44 ;  /* 0x000000021020723c */ /* 0x041fec000000182c */
[----:B------:R-:W-:Y:S06]  /*514d0*/  HMMA.16816.F32 R20, R16, R8, R20 ;  /* 0x000000081014723c */ /* 0x000fec0000001814 */
[----:B---3--:R-:W-:Y:S06]  /*514e0*/  HMMA.16816.F32 R40, R28, R48, R40 ;  /* 0x000000301c28723c */ /* 0x008fec0000001828 */
[----:B------:R-:W-:-:S15]  /*514f0*/  HMMA.16816.F32 R28, R16, R4, R36 ;  /* 0x00000004101c723c */ /* 0x000fde0000001824 */
[----:B------:R-:W-:-:S02]  /*51500*/  NOP ;  /* 0x0000000000007918 */ /* 0x000fc40000000000 */
[----:B------:R-:W-:Y:S04]  /*51510*/  STL.64 [R1+0x450], R40 ;  /* 0x0004502801007387 */ /* 0x000fe80000100a00 */
[----:B------:R-:W-:Y:S04]  /*51520*/  STL.64 [R1+0x458], R42 ;  /* 0x0004582a01007387 */ /* 0x000fe80000100a00 */
[----:B------:R-:W2:Y:S04]  /*51530*/  LDL.LU R50, [R1+0x2824] ;  /* 0x0028240001327983 */ /* 0x000ea80000300800 */
[----:B------:R-:W-:Y:S04]  /*51540*/  STL.64 [R1+0x440], R32 ;  /* 0x0004402001007387 */ /* 0x000fe80000100a00 */
[----:B------:R-:W-:Y:S04]  /*51550*/  STL.64 [R1+0x448], R34 ;  /* 0x0004482201007387 */ /* 0x000fe80000100a00 */
[----:B------:R-:W2:Y:S04]  /*51560*/  LDL.LU R51, [R1+0x2820] ;  /* 0x0028200001337983 */ /* 0x000ea80000300800 */
[----:B------:R-:W-:Y:S04]  /*51570*/  STL.64 [R1+0x430], R28 ;  /* 0x0004301c01007387 */ /* 0x000fe80000100a00 */
[----:B------:R-:W-:Y:S04]  /*51580*/  STL.64 [R1+0x438], R30 ;  /* 0x0004381e01007387 */ /* 0x000fe80000100a00 */
[----:B------:R-:W3:Y:S04]  /*51590*/  LDL.LU R61, [R1+0x282c] ;  /* 0x00282c00013d7983 */ /* 0x000ee80000300800 */
[----:B------:R-:W3:Y:S04]  /*515a0*/  LDL.LU R60, [R1+0x2828] ;  /* 0x00282800013c7983 */ /* 0x000ee80000300800 */
[----:B------:R-:W4:Y:S04]  /*515b0*/  LDL.LU R44, [R1+0x1b0] ;  /* 0x0001b000012c7983 */ /* 0x000f280000300800 */
[----:B------:R-:W4:Y:S04]  /*515c0*/  LDL.LU R45, [R1+0x1b4] ;  /* 0x0001b400012d7983 */ /* 0x000f280000300800 */
[----:B------:R-:W4:Y:S04]  /*515d0*/  LDL.LU R46, [R1+0x1b8] ;  /* 0x0001b800012e7983 */ /* 0x000f280000300800 */
[----:B------:R-:W4:Y:S04]  /*515e0*/  LDL.LU R47, [R1+0x1bc] ;  /* 0x0001bc00012f7983 */ /* 0x000f280000300800 */
[----:B------:R-:W-:Y:S04]  /*515f0*/  STL.64 [R1+0x420], R24 ;  /* 0x0004201801007387 */ /* 0x000fe80000100a00 */
[----:B------:R-:W-:Y:S04]  /*51600*/  STL.64 [R1+0x428], R26 ;  /* 0x0004281a01007387 */ /* 0x000fe80000100a00 */
[----:B------:R-:W-:Y:S04]  /*51610*/  STL.64 [R1+0x410], R20 ;  /* 0x0004101401007387 */ /* 0x000fe80000100a00 */
[----:B------:R0:W-:Y:S02]  /*51620*/  STL.64 [R1+0x418], R22 ;  /* 0x0004181601007387 */ /* 0x0001e40000100a00 */
[----:B0-----:R-:W-:Y:S01]  /*51630*/  HMMA.16816.F32 R20, R16, R10, R56 ;  /* 0x0000000a1014723c */ /* 0x001fe20000001838 */
[----:B------:R-:W-:-:S02]  /*51640*/  IMAD R28, R53, 0x100, R52 ;  /* 0x00000100351c7824 */ /* 0x000fc400078e0234 */
[----:B------:R-:W4:Y:S01]  /*51650*/  LDL.LU R52, [R1+0x10] ;  /* 0x0000100001347983 */ /* 0x000f220000300800 */
[----:B------:R-:W-:-:S15]  /*51660*/  IMAD R29, R55, 0x100, R54 ;  /* 0x00000100371d7824 */ /* 0x000fde00078e0236 */
[----:B------:R-:W-:-:S04]  /*51670*/  NOP ;  /* 0x0000000000007918 */ /* 0x000fc80000000000 */
        /* <DEDUP_REMOVED lines=17> */
[----:B------:R-:W4:Y:S04]  /*51790*/  LDL.LU R56, [R1] ;  /* 0x0000000001387983 */ /* 0x000f280000300800 */
[----:B------:R-:W4:Y:S04]  /*517a0*/  LDL.LU R57, [R1+0x4] ;  /* 0x0000040001397983 */ /* 0x000f280000300800 */
[----:B------:R-:W4:Y:S01]  /*517b0*/  LDL.LU R58, [R1+0x8] ;  /* 0x00000800013a7983 */ /* 0x000f220000300800 */
[----:B------:R-:W-:Y:S01]  /*517c0*/  IMAD.MOV.U32 R59, RZ, RZ, R0 ;  /* 0x000000ffff3b7224 */ /* 0x000fe200078e0000 */
[----:B------:R-:W-:-:S02]  /*517d0*/  F2FP.F16.E5M2.UNPACK_B R28, R28 ;  /* 0x0000001cff1c723e */ /* 0x000fc400020004ff */
[----:B------:R0:W5:Y:S01]  /*517e0*/  LDL.LU R0, [R1+0x2888] ;  /* 0x0028880001007983 */ /* 0x0001620000300800 */
[----:B------:R-:W-:-:S03]  /*517f0*/  F2FP.F16.E5M2.UNPACK_B R29, R29 ;  /* 0x0000001dff1d723e */ /* 0x000fc600020004ff */
[----:B------:R-:W4:Y:S01]  /*51800*/  LDL.LU R33, [R1+0x8fc] ;  /* 0x0008fc0001217983 */ /* 0x000f220000300800 */
[----:B--2---:R-:W-:-:S05]  /*51810*/  IMAD R30, R51, 0x100, R50 ;  /* 0x00000100331e7824 */ /* 0x004fca00078e0232 */
[----:B------:R-:W-:Y:S01]  /*51820*/  F2FP.F16.E5M2.UNPACK_B R30, R30 ;  /* 0x0000001eff1e723e */ /* 0x000fe200020004ff */
[----:B---3--:R-:W-:Y:S02]  /*51830*/  IMAD R31, R60, 0x100, R61 ;  /* 0x000001003c1f7824 */ /* 0x008fe400078e023d */
[----:B------:R-:W2:Y:S01]  /*51840*/  LDL.LU R61, [R1+0x904] ;  /* 0x00090400013d7983 */ /* 0x000ea20000300800 */
[----:B----4-:R-:W-:Y:S02]  /*51850*/  HMMA.16816.F32 R40, R16, R12, R44 ;  /* 0x0000000c1028723c */ /* 0x010fe4000000182c */
[----:B------:R-:W-:-:S15]  /*51860*/  F2FP.F16.E5M2.UNPACK_B R31, R31 ;  /* 0x0000001fff1f723e */ /* 0x000fde00020004ff */
[----:B------:R-:W-:-:S06]  /*51870*/  NOP ;  /* 0x0000000000007918 */ /* 0x000fcc0000000000 */
[----:B------:R1:W-:Y:S04]  /*51880*/  STL.64 [R1+0x780], R40 ;  /* 0x0007802801007387 */ /* 0x0003e80000100a00 */
[----:B------:R3:W-:Y:S04]  /*51890*/  STL.64 [R1+0x788], R42 ;  /* 0x0007882a01007387 */ /* 0x0007e80000100a00 */
[----:B------:R-:W4:Y:S04]  /*518a0*/  LDL.LU R32, [R1+0x14b0] ;  /* 0x0014b00001207983 */ /* 0x000f280000300800 */
[----:B-1----:R-:W4:Y:S04]  /*518b0*/  LDL.LU R40, [R1+0x14a8] ;  /* 0x0014a80001287983 */ /* 0x002f280000300800 */
[----:B------:R-:W4:Y:S04]  /*518c0*/  LDL.LU R41, [R1+0x8e8] ;  /* 0x0008e80001297983 */ /* 0x000f280000300800 */
[----:B---3--:R-:W3:Y:S04]  /*518d0*/  LDL.LU R42, [R1+0x14a0] ;  /* 0x0014a000012a7983 */ /* 0x008ee80000300800 */
[----:B------:R-:W3:Y:S04]  /*518e0*/  LDL.LU R43, [R1+0x8f0] ;  /* 0x0008f000012b7983 */ /* 0x000ee80000300800 */
[----:B------:R-:W3:Y:S04]  /*518f0*/  LDL.LU R34, [R1+0x1498] ;  /* 0x0014980001227983 */ /* 0x000ee80000300800 */
[----:B------:R-:W3:Y:S04]  /*51900*/  LDL.LU R35, [R1+0x8f8] ;  /* 0x0008f80001237983 */ /* 0x000ee80000300800 */
[----:B------:R-:W3:Y:S04]  /*51910*/  LDL.LU R44, [R1+0x1490] ;  /* 0x00149000012c7983 */ /* 0x000ee80000300800 */
[----:B------:R-:W3:Y:S01]  /*51920*/  LDL.LU R45, [R1+0x900] ;  /* 0x00090000012d7983 */ /* 0x000ee20000300800 */
[----:B------:R-:W-:Y:S03]  /*51930*/  HMMA.16816.F32 R52, R28, R4, R52 ;  /* 0x000000041c34723c */ /* 0x000fe60000001834 */
[----:B------:R-:W3:Y:S04]  /*51940*/  LDL.LU R46, [R1+0x1488] ;  /* 0x00148800012e7983 */ /* 0x000ee80000300800 */
[----:B------:R-:W3:Y:S04]  /*51950*/  LDL.LU R47, [R1+0x14ac] ;  /* 0x0014ac00012f7983 */ /* 0x000ee80000300800 */
[----:B------:R-:W3:Y:S04]  /*51960*/  LDL.LU R50, [R1+0x1480] ;  /* 0x0014800001327983 */ /* 0x000ee80000300800 */
[----:B------:R-:W3:Y:S01]  /*51970*/  LDL.LU R60, [R1+0x14a4] ;  /* 0x0014a400013c7983 */ /* 0x000ee20000300800 */
[C---:B------:R-:W-:Y:S06]  /*51980*/  HMMA.16816.F32 R36, R16.reuse, R14, R36 ;  /* 0x0000000e1024723c */ /* 0x040fec0000001824 */
[----:B------:R-:W-:Y:S06]  /*51990*/  HMMA.16816.F32 R16, R16, R48, R24 ;  /* 0x000000301010723c */ /* 0x000fec0000001818 */
[C---:B------:R-:W-:Y:S01]  /*519a0*/  HMMA.16816.F32 R20, R28.reuse, R2, R20 ;  /* 0x000000021c14723c */ /* 0x040fe20000001814 */
[----:B------:R-:W1:Y:S10]  /*519b0*/  LDC R3, c[0x0][0x230] ;  /* 0x00008c00ff037b82 */ /* 0x000e740000000800 */
[----:B------:R-:W-:Y:S04]  /*519c0*/  STL.64 [R1+0x710], R36 ;  /* 0x0007102401007387 */ /* 0x000fe80000100a00 */
[----:B------:R0:W-:Y:S04]  /*519d0*/  STL.64 [R1+0x718], R38 ;  /* 0x0007182601007387 */ /* 0x0001e80000100a00 */
[----:B0-----:R-:W3:Y:S04]  /*519e0*/  LDL.LU.64 R38, [R1+0x2880] ;  /* 0x0028800001267983 */ /* 0x001ee80000300a00 */
[----:B------:R-:W3:Y:S04]  /*519f0*/  LDL.LU.64 R36, [R1+0x2878] ;  /* 0x0028780001247983 */ /* 0x000ee80000300a00 */
[----:B------:R-:W3:Y:S04]  /*51a00*/  LDL.LU.64 R26, [R1+0x2870] ;  /* 0x00287000011a7983 */ /* 0x000ee80000300a00 */
[----:B------:R-:W3:Y:S04]  /*51a10*/  LDL.LU.64 R24, [R1+0x2868] ;  /* 0x0028680001187983 */ /* 0x000ee80000300a00 */
[----:B------:R0:W-:Y:S04]  /*51a20*/  STL.64 [R1+0x400], R16 ;  /* 0x0004001001007387 */ /* 0x0001e80000100a00 */
[----:B------:R1:W-:Y:S04]  /*51a30*/  STL.64 [R1+0x408], R18 ;  /* 0x0004081201007387 */ /* 0x0003e80000100a00 */
[----:B0-----:R-:W3:Y:S04]  /*51a40*/  LDL.LU R17, [R1+0xd5c] ;  /* 0x000d5c0001117983 */ /* 0x001ee80000300800 */
[----:B-1----:R-:W3:Y:S04]  /*51a50*/  LDL.LU R18, [R1+0x8ec] ;  /* 0x0008ec0001127983 */ /* 0x002ee80000300800 */
[----:B------:R-:W3:Y:S04]  /*51a60*/  LDL.LU R19, [R1+0x8f4] ;  /* 0x0008f40001137983 */ /* 0x000ee80000300800 */
[----:B------:R-:W3:Y:S04]  /*51a70*/  LDL.LU R51, [R1+0x1478] ;  /* 0x0014780001337983 */ /* 0x000ee80000300800 */
[----:B------:R-:W-:Y:S04]  /*51a80*/  STL.64 [R1+0x380], R20 ;  /* 0x0003801401007387 */ /* 0x000fe80000100a00 */
[----:B------:R0:W-:Y:S01]  /*51a90*/  STL.64 [R1+0x388], R22 ;  /* 0x0003881601007387 */ /* 0x0001e20000100a00 */
[----:B------:R-:W-:Y:S03]  /*51aa0*/  HMMA.16816.F32 R4, R28, R6, R56 ;  /* 0x000000061c04723c */ /* 0x000fe60000001838 */
[----:B0-----:R-:W3:Y:S04]  /*51ab0*/  LDL.LU.64 R22, [R1+0x2860] ;  /* 0x0028600001167983 */ /* 0x001ee80000300a00 */
[----:B------:R-:W3:Y:S04]  /*51ac0*/  LDL.LU.64 R20, [R1+0x2858] ;  /* 0x0028580001147983 */ /* 0x000ee80000300a00 */
[----:B------:R-:W-:Y:S04]  /*51ad0*/  STL.64 [R1+0x370], R52 ;  /* 0x0003703401007387 */ /* 0x000fe80000100a00 */
[----:B------:R0:W-:Y:S04]  /*51ae0*/  STL.64 [R1+0x378], R54 ;  /* 0x0003783601007387 */ /* 0x0001e80000100a00 */
[----:B0-----:R-:W3:Y:S04]  /*51af0*/  LDL.LU.64 R54, [R1+0x2850] ;  /* 0x0028500001367983 */ /* 0x001ee80000300a00 */
[----:B------:R-:W3:Y:S04]  /*51b00*/  LDL.LU.64 R52, [R1+0x2848] ;  /* 0x0028480001347983 */ /* 0x000ee80000300a00 */
[----:B------:R-:W3:Y:S04]  /*51b10*/  LDL.LU.64 R58, [R1+0x2840] ;  /* 0x00284000013a7983 */ /* 0x000ee80000300a00 */
[----:B------:R-:W3:Y:S04]  /*51b20*/  LDL.LU.64 R56, [R1+0x2838] ;  /* 0x0028380001387983 */ /* 0x000ee80000300a00 */
[----:B------:R-:W-:Y:S04]  /*51b30*/  STL.64 [R1+0x360], R4 ;  /* 0x0003600401007387 */ /* 0x000fe80000100a00 */
[----:B------:R0:W-:Y:S01]  /*51b40*/  STL.64 [R1+0x368], R6 ;  /* 0x0003680601007387 */ /* 0x0001e20000100a00 */
[----:B------:R-:W-:-:S02]  /*51b50*/  IADD3 R33, P6, R33, UR9, RZ ;  /* 0x0000000921217c10 */ /* 0x000fc4000ffde0ff */
[----:B--2---:R-:W-:Y:S02]  /*51b60*/  IADD3 R61, P1, R61, UR9, RZ ;  /* 0x000000093d3d7c10 */ /* 0x004fe4000ff3e0ff */
[----:B----4-:R-:W-:Y:S02]  /*51b70*/  IADD3 R32, P2, R32, UR9, RZ ;  /* 0x0000000920207c10 */ /* 0x010fe4000ff5e0ff */
[----:B------:R-:W-:Y:S02]  /*51b80*/  IADD3 R40, P3, R40, UR9, RZ ;  /* 0x0000000928287c10 */ /* 0x000fe4000ff7e0ff */
[----:B---3--:R-:W-:Y:S02]  /*51b90*/  IADD3.X R35, R35, UR30, RZ, P6, !PT ;  /* 0x0000001e23237c10 */ /* 0x008fe4000b7fe4ff */
[----:B------:R-:W-:Y:S02]  /*51ba0*/  IADD3 R44, P6, R44, UR9, RZ ;  /* 0x000000092c2c7c10 */ /* 0x000fe4000ffde0ff */
[----:B------:R-:W-:-:S02]  /*51bb0*/  IADD3.X R45, R45, UR30, RZ, P1, !PT ;  /* 0x0000001e2d2d7c10 */ /* 0x000fc40008ffe4ff */
[----:B------:R-:W-:Y:S02]  /*51bc0*/  IADD3 R46, P1, R46, UR9, RZ ;  /* 0x000000092e2e7c10 */ /* 0x000fe4000ff3e0ff */
[----:B------:R-:W-:Y:S02]  /*51bd0*/  IADD3.X R47, R47, UR30, RZ, P2, !PT ;  /* 0x0000001e2f2f7c10 */ /* 0x000fe400097fe4ff */
[----:B------:R-:W-:Y:S02]  /*51be0*/  IADD3 R50, P2, R50, UR9, RZ ;  /* 0x0000000932327c10 */ /* 0x000fe4000ff5e0ff */
[----:B------:R-:W-:Y:S01]  /*51bf0*/  IADD3.X R60, R60, UR30, RZ, P3, !PT ;  /* 0x0000001e3c3c7c10 */ /* 0x000fe20009ffe4ff */
[----:B------:R-:W-:Y:S01]  /*51c00*/  VIADD R17, R17, 0x1 ;  /* 0x0000000111117836 */ /* 0x000fe20000000000 */
[C---:B0-----:R-:W-:Y:S06]  /*51c10*/  HMMA.16816.F32 R4, R28.reuse, R8, R56 ;  /* 0x000000081c04723c */ /* 0x041fec0000001838 */
[C---:B------:R-:W-:Y:S06]  /*51c20*/  HMMA.16816.F32 R52, R28.reuse, R10, R52 ;  /* 0x0000000a1c34723c */ /* 0x040fec0000001834 */
[C---:B------:R-:W-:Y:S11]  /*51c30*/  HMMA.16816.F32 R8, R28.reuse, R12, R20 ;  /* 0x0000000c1c08723c */ /* 0x040ff60000001814 */
        /* <DEDUP_REMOVED lines=9> */
[----:B0-----:R-:W-:Y:S01]  /*51cd0*/  HMMA.16816.F32 R4, R28, R48, R36 ;  /* 0x000000301c04723c */ /* 0x001fe20000001824 */
[----:B------:R-:W-:Y:S01]  /*51ce0*/  IADD3 R18, P4, R18, UR9, RZ ;  /* 0x0000000912127c10 */ /* 0x000fe2000ff9e0ff */
[----:B------:R-:W-:Y:S01]  /*51cf0*/  STL [R1+0xd5c], R17 ;  /* 0x000d5c1101007387 */ /* 0x000fe20000100800 */
[----:B------:R-:W-:-:S02]  /*51d00*/  IADD3 R19, P5, R19, UR9, RZ ;  /* 0x0000000913137c10 */ /* 0x000fc4000ffbe0ff */
[----:B------:R-:W-:Y:S02]  /*51d10*/  IADD3.X R41, R41, UR30, RZ, P4, !PT ;  /* 0x0000001e29297c10 */ /* 0x000fe4000a7fe4ff */
[----:B------:R-:W-:Y:S02]  /*51d20*/  IADD3 R42, P4, R42, UR9, RZ ;  /* 0x000000092a2a7c10 */ /* 0x000fe4000ff9e0ff */
[----:B------:R-:W-:Y:S02]  /*51d30*/  IADD3.X R43, R43, UR30, RZ, P5, !PT ;  /* 0x0000001e2b2b7c10 */ /* 0x000fe4000affe4ff */
[----:B------:R-:W-:-:S12]  /*51d40*/  IADD3 R34, P5, R34, UR9, RZ ;  /* 0x0000000922227c10 */ /* 0x000fd8000ffbe0ff */
[----:B------:R-:W-:Y:S04]  /*51d50*/  STL.64 [R1+0x3e0], R4 ;  /* 0x0003e00401007387 */ /* 0x000fe80000100a00 */
[----:B------:R-:W-:Y:S04]  /*51d60*/  STL.64 [R1+0x3e8], R6 ;  /* 0x0003e80601007387 */ /* 0x000fe80000100a00 */
[----:B------:R-:W-:Y:S04]  /*51d70*/  STL [R1+0x8ec], R18 ;  /* 0x0008ec1201007387 */ /* 0x000fe80000100800 */
[----:B------:R0:W-:Y:S04]  /*51d80*/  STL [R1+0x904], R61 ;  /* 0x0009043d01007387 */ /* 0x0001e80000100800 */
[----:B------:R-:W-:Y:S04]  /*51d90*/  STL [R1+0x8f4], R19 ;  /* 0x0008f41301007387 */ /* 0x000fe80000100800 */
[----:B0-----:R-:W2:Y:S04]  /*51da0*/  LDL.LU R61, [R1+0x149c] ;  /* 0x00149c00013d7983 */ /* 0x001ea80000300800 */
        /* <DEDUP_REMOVED lines=11> */
[----:B------:R-:W3:Y:S04]  /*51e60*/  LDL.LU R57, [R1+0x1470] ;  /* 0x0014700001397983 */ /* 0x000ee80000300800 */
[----:B------:R-:W-:Y:S04]  /*51e70*/  STL [R1+0x14ac], R47 ;  /* 0x0014ac2f01007387 */ /* 0x000fe80000100800 */
[----:B------:R0:W-:Y:S04]  /*51e80*/  STL [R1+0x14a4], R60 ;  /* 0x0014a43c01007387 */ /* 0x0001e80000100800 */
[----:B------:R-:W-:Y:S04]  /*51e90*/  STL [R1+0x1480], R50 ;  /* 0x0014803201007387 */ /* 0x000fe80000100800 */
[----:B0-----:R-:W4:Y:S01]  /*51ea0*/  LDL.LU R60, [R1+0x1494] ;  /* 0x00149400013c7983 */ /* 0x001f220000300800 */
[----:B------:R-:W-:Y:S01]  /*51eb0*/  VIADD R3, R3, 0x7f ;  /* 0x0000007f03037836 */ /* 0x000fe20000000000 */
[----:B------:R-:W-:-:S02]  /*51ec0*/  IADD3 R51, P3, R51, UR9, RZ ;  /* 0x0000000933337c10 */ /* 0x000fc4000ff7e0ff */
[----:B------:R-:W3:Y:S02]  /*51ed0*/  LDL.LU R58, [R1+0x1468] ;  /* 0x00146800013a7983 */ /* 0x000ee40000300800 */
[----:B------:R-:W-:Y:S02]  /*51ee0*/  SHF.R.S32.HI R16, RZ, 0x1f, R3 ;  /* 0x0000001fff107819 */ /* 0x000fe40000011403 */
[----:B------:R-:W3:Y:S02]  /*51ef0*/  LDL.LU R59, [R1+0x148c] ;  /* 0x00148c00013b7983 */ /* 0x000ee40000300800 */
[----:B------:R-:W-:Y:S02]  /*51f00*/  LEA.HI R16, R16, R3, RZ, 0x7 ;  /* 0x0000000310107211 */ /* 0x000fe400078f38ff */
[----:B------:R-:W3:Y:S02]  /*51f10*/  LDL.LU R6, [R1+0x1460] ;  /* 0x0014600001067983 */ /* 0x000ee40000300800 */
[----:B------:R-:W-:-:S02]  /*51f20*/  SHF.R.S32.HI R16, RZ, 0x7, R16 ;  /* 0x00000007ff107819 */ /* 0x000fc40000011410 */
[----:B------:R0:W-:Y:S04]  /*51f30*/  STL [R1+0x1478], R51 ;  /* 0x0014783301007387 */ /* 0x0001e80000100800 */
[----:B------:R-:W3:Y:S01]  /*51f40*/  LDL.LU R7, [R1+0x1484] ;  /* 0x0014840001077983 */ /* 0x000ee20000300800 */
[----:B------:R-:W-:-:S03]  /*51f50*/  ISETP.NE.U32.AND P0, PT, R17, R16, PT ;  /* 0x000000101100720c */ /* 0x000fc60003f05070 */
        /* <DEDUP_REMOVED lines=11> */
[----:B------:R-:W3:Y:S04]  /*52010*/  LDL.LU R40, [R1+0x1454] ;  /* 0x0014540001287983 */ /* 0x000ee80000300800 */
[----:B------:R-:W3:Y:S01]  /*52020*/  LDL.LU R41, [R1+0x1428] ;  /* 0x0014280001297983 */ /* 0x000ee20000300800 */
[----:B--2---:R-:W-:-:S05]  /*52030*/  IADD3.X R61, R61, UR30, RZ, P4, !PT ;  /* 0x0000001e3d3d7c10 */ /* 0x004fca000a7fe4ff */
[----:B------:R0:W-:Y:S04]  /*52040*/  STL [R1+0x149c], R61 ;  /* 0x00149c3d01007387 */ /* 0x0001e80000100800 */
        /* <DEDUP_REMOVED lines=9> */
[----:B0-----:R-:W2:Y:S01]  /*520e0*/  LDL.LU R61, [R1+0x1400] ;  /* 0x00140000013d7983 */ /* 0x001ea20000300800 */
[----:B----4-:R-:W-:-:S05]  /*520f0*/  IADD3.X R60, R60, UR30, RZ, P5, !PT ;  /* 0x0000001e3c3c7c10 */ /* 0x010fca000affe4ff */
[----:B------:R0:W-:Y:S04]  /*52100*/  STL [R1+0x1494], R60 ;  /* 0x0014943c01007387 */ /* 0x0001e80000100800 */
[----:B0-----:R-:W4:Y:S01]  /*52110*/  LDL.LU R60, [R1+0x1424] ;  /* 0x00142400013c7983 */ /* 0x001f220000300800 */
[----:B---3--:R-:W-:Y:S02]  /*52120*/  IADD3 R57, P4, R57, UR9, RZ ;  /* 0x0000000939397c10 */ /* 0x008fe4000ff9e0ff */
[----:B------:R-:W-:Y:S02]  /*52130*/  IADD3 R58, P5, R58, UR9, RZ ;  /* 0x000000093a3a7c10 */ /* 0x000fe4000ffbe0ff */
[----:B------:R-:W-:Y:S02]  /*52140*/  IADD3.X R59, R59, UR30, RZ, P6, !PT ;  /* 0x0000001e3b3b7c10 */ /* 0x000fe4000b7fe4ff */
[----:B------:R-:W-:Y:S01]  /*52150*/  IADD3 R6, P6, R6, UR9, RZ ;  /* 0x0000000906067c10 */ /* 0x000fe2000ffde0ff */
[----:B------:R-:W-:Y:S01]  /*52160*/  STL [R1+0x1470], R57 ;  /* 0x0014703901007387 */ /* 0x000fe20000100800 */
[----:B------:R-:W-:-:S02]  /*52170*/  IADD3.X R7, R7, UR30, RZ, P1, !PT ;  /* 0x0000001e07077c10 */ /* 0x000fc40008ffe4ff */
[----:B------:R-:W-:Y:S01]  /*52180*/  IADD3 R4, P1, R4, UR9, RZ ;  /* 0x0000000904047c10 */ /* 0x000fe2000ff3e0ff */
[----:B------:R-:W-:Y:S01]  /*52190*/  STL [R1+0x1468], R58 ;  /* 0x0014683a01007387 */ /* 0x000fe20000100800 */
[----:B------:R-:W-:-:S03]  /*521a0*/  IADD3.X R5, R5, UR30, RZ, P2, !PT ;  /* 0x0000001e05057c10 */ /* 0x000fc600097fe4ff */
[----:B------:R-:W-:Y:S01]  /*521b0*/  STL [R1+0x148c], R59 ;  /* 0x00148c3b01007387 */ /* 0x000fe20000100800 */
[----:B------:R-:W-:-:S03]  /*521c0*/  IADD3 R2, P2, R2, UR9, RZ ;  /* 0x0000000902027c10 */ /* 0x000fc6000ff5e0ff */
        /* <DEDUP_REMOVED lines=11> */
[----:B------:R-:W-:-:S03]  /*52280*/  IADD3.X R51, R51, UR30, RZ, P6, !PT ;  /* 0x0000001e33337c10 */ /* 0x000fc6000b7fe4ff */
[----:B------:R-:W-:Y:S04]  /*52290*/  STL [R1+0x1448], R16 ;  /* 0x0014481001007387 */ /* 0x000fe80000100800 */
[----:B------:R-:W-:Y:S04]  /*522a0*/  STL [R1+0x146c], R17 ;  /* 0x00146c1101007387 */ /* 0x000fe80000100800 */
[----:B------:R-:W-:Y:S04]  /*522b0*/  STL [R1+0x1440], R18 ;  /* 0x0014401201007387 */ /* 0x000fe80000100800 */
[----:B------:R0:W-:Y:S04]  /*522c0*/  STL [R1+0x145c], R51 ;  /* 0x00145c3301007387 */ /* 0x0001e80000100800 */
[----:B------:R-:W-:Y:S04]  /*522d0*/  STL [R1+0x1464], R19 ;  /* 0x0014641301007387 */ /* 0x000fe80000100800 */
[----:B0-----:R-:W3:Y:S01]  /*522e0*/  LDL.LU R51, [R1+0x13f8] ;  /* 0x0013f80001337983 */ /* 0x001ee20000300800 */
[----:B------:R-:W-:-:S02]  /*522f0*/  IADD3 R33, P5, R33, UR9, RZ ;  /* 0x0000000921217c10 */ /* 0x000fc4000ffbe0ff */
[----:B------:R-:W-:Y:S02]  /*52300*/  IADD3 R32, P6, R32, UR9, RZ ;  /* 0x0000000920207c10 */ /* 0x000fe4000ffde0ff */
[----:B------:R-:W-:Y:S02]  /*52310*/  IADD3.X R40, R40, UR30, RZ, P1, !PT ;  /* 0x0000001e28287c10 */ /* 0x000fe40008ffe4ff */
[----:B------:R-:W-:Y:S01]  /*52320*/  IADD3 R41, P1, R41, UR9, RZ ;  /* 0x0000000929297c10 */ /* 0x000fe2000ff3e0ff */
[----:B------:R-:W-:Y:S04]  /*52330*/  STL [R1+0x1438], R33 ;  /* 0x0014382101007387 */ /* 0x000fe80000100800 */
[----:B------:R-:W-:Y:S04]  /*52340*/  STL [R1+0x1430], R32 ;  /* 0x0014302001007387 */ /* 0x000fe80000100800 */
[----:B------:R-:W-:Y:S04]  /*52350*/  STL [R1+0x1454], R40 ;  /* 0x0014542801007387 */ /* 0x000fe80000100800 */
[----:B------:R-:W-:Y:S01]  /*52360*/  STL [R1+0x1428], R41 ;  /* 0x0014282901007387 */ /* 0x000fe20000100800 */
[----:B--2---:R-:W-:-:S02]  /*52370*/  IADD3.X R42, R42, UR30, RZ, P2, !PT ;  /* 0x0000001e2a2a7c10 */ /* 0x004fc400097fe4ff */
        /* <DEDUP_REMOVED lines=15> */
[----:B------:R-:W2:Y:S01]  /*52470*/  LDL.LU R57, [R1+0x141c] ;  /* 0x00141c0001397983 */ /* 0x000ea20000300800 */
[----:B------:R-:W-:-:S03]  /*52480*/  IADD3 R61, P6, R61, UR9, RZ ;  /* 0x000000093d3d7c10 */ /* 0x000fc6000ffde0ff */
[----:B------:R-:W-:Y:S04]  /*52490*/  STL [R1+0x1408], R47 ;  /* 0x0014082f01007387 */ /* 0x000fe80000100800 */
[----:B------:R0:W-:Y:S04]  /*524a0*/  STL [R1+0x1400], R61 ;  /* 0x0014003d01007387 */ /* 0x0001e80000100800 */
[----:B------:R-:W-:Y:S04]  /*524b0*/  STL [R1+0x142c], R50 ;  /* 0x00142c3201007387 */ /* 0x000fe80000100800 */
[----:B0-----:R-:W2:Y:S04]  /*524c0*/  LDL.LU R61, [R1+0x13f0] ;  /* 0x0013f000013d7983 */ /* 0x001ea80000300800 */
[----:B------:R-:W2:Y:S04]  /*524d0*/  LDL.LU R58, [R1+0x1414] ;  /* 0x00141400013a7983 */ /* 0x000ea80000300800 */
[----:B------:R-:W2:Y:S04]  /*524e0*/  LDL.LU R59, [R1+0x13e8] ;  /* 0x0013e800013b7983 */ /* 0x000ea80000300800 */
[----:B------:R-:W2:Y:S01]  /*524f0*/  LDL.LU R6, [R1+0x140c] ;  /* 0x00140c0001067983 */ /* 0x000ea20000300800 */
[----:B----4-:R-:W-:-:S05]  /*52500*/  IADD3.X R60, R60, UR30, RZ, P1, !PT ;  /* 0x0000001e3c3c7c10 */ /* 0x010fca0008ffe4ff */
[----:B------:R0:W-:Y:S04]  /*52510*/  STL [R1+0x1424], R60 ;  /* 0x0014243c01007387 */ /* 0x0001e80000100800 */
        /* <DEDUP_REMOVED lines=14> */
[----:B---3--:R-:W-:-:S05]  /*52600*/  IADD3 R51, P1, R51, UR9, RZ ;  /* 0x0000000933337c10 */ /* 0x008fca000ff3e0ff */
[----:B------:R0:W-:Y:S04]  /*52610*/  STL [R1+0x13f8], R51 ;  /* 0x0013f83301007387 */ /* 0x0001e80000100800 */
        /* <DEDUP_REMOVED lines=9> */
[----:B0-----:R-:W3:Y:S01]  /*526b0*/  LDL.LU R51, [R1+0x13ac] ;  /* 0x0013ac0001337983 */ /* 0x001ee20000300800 */
[----:B--2---:R-:W-:-:S02]  /*526c0*/  IADD3.X R57, R57, UR30, RZ, P2, !PT ;  /* 0x0000001e39397c10 */ /* 0x004fc400097fe4ff */
[----:B------:R-:W-:Y:S02]  /*526d0*/  IADD3 R61, P2, R61, UR9, RZ ;  /* 0x000000093d3d7c10 */ /* 0x000fe4000ff5e0ff */
[----:B------:R-:W-:-:S03]  /*526e0*/  IADD3.X R58, R58, UR30, RZ, P3, !PT ;  /* 0x0000001e3a3a7c10 */ /* 0x000fc60009ffe4ff */
[----:B------:R0:W-:Y:S01]  /*526f0*/  STL [R1+0x13f0], R61 ;  /* 0x0013f03d01007387 */ /* 0x0001e20000100800 */
[----:B------:R-:W-:Y:S02]  /*52700*/  IADD3 R59, P3, R59, UR9, RZ ;  /* 0x000000093b3b7c10 */ /* 0x000fe4000ff7e0ff */
[----:B------:R-:W-:Y:S01]  /*52710*/  IADD3.X R6, R6, UR30, RZ, P4, !PT ;  /* 0x0000001e06067c10 */ /* 0x000fe2000a7fe4ff */
[----:B0-----:R-:W2:Y:S04]  /*52720*/  LDL.LU R61, [R1+0x1380] ;  /* 0x00138000013d7983 */ /* 0x001ea80000300800 */
[----:B------:R-:W-:Y:S04]  /*52730*/  STL [R1+0x141c], R57 ;  /* 0x00141c3901007387 */ /* 0x000fe80000100800 */
[----:B------:R-:W-:Y:S04]  /*52740*/  STL [R1+0x1414], R58 ;  /* 0x0014143a01007387 */ /* 0x000fe80000100800 */
[----:B------:R-:W-:Y:S01]  /*52750*/  STL [R1+0x13e8], R59 ;  /* 0x0013e83b01007387 */ /* 0x000fe20000100800 */
[----:B----4-:R-:W-:-:S03]  /*52760*/  IADD3 R7, P4, R7, UR9, RZ ;  /* 0x0000000907077c10 */ /* 0x010fc6000ff9e0ff */
        /* <DEDUP_REMOVED lines=15> */
[----:B------:R-:W-:Y:S02]  /*52860*/  IADD3 R19, P2, R19, UR9, RZ ;  /* 0x0000000913137c10 */ /* 0x000fe4000ff5e0ff */
[----:B------:R-:W-:Y:S02]  /*52870*/  IADD3.X R33, R33, UR30, RZ, P3, !PT ;  /* 0x0000001e21217c10 */ /* 0x000fe40009ffe4ff */
[----:B------:R-:W-:Y:S01]  /*52880*/  IADD3 R60, P3, R60, UR9, RZ ;  /* 0x000000093c3c7c10 */ /* 0x000fe2000ff7e0ff */
[----:B------:R-:W-:Y:S04]  /*52890*/  STL [R1+0x13ec], R18 ;  /* 0x0013ec1201007387 */ /* 0x000fe80000100800 */
[----:B------:R0:W-:Y:S04]  /*528a0*/  STL [R1+0x13b8], R60 ;  /* 0x0013b83c01007387 */ /* 0x0001e80000100800 */
[----:B------:R-:W-:Y:S04]  /*528b0*/  STL [R1+0x13c0], R19 ;  /* 0x0013c01301007387 */ /* 0x000fe80000100800 */
[----:B0-----:R-:W4:Y:S01]  /*528c0*/  LDL.LU R60, [R1+0x13a4] ;  /* 0x0013a400013c7983 */ /* 0x001f220000300800 */
[----:B------:R-:W-:-:S02]  /*528d0*/  IADD3.X R32, R32, UR30, RZ, P4, !PT ;  /* 0x0000001e20207c10 */ /* 0x000fc4000a7fe4ff */
[----:B------:R-:W-:Y:S02]  /*528e0*/  IADD3 R40, P4, R40, UR9, RZ ;  /* 0x0000000928287c10 */ /* 0x000fe4000ff9e0ff */
[----:B------:R-:W-:Y:S01]  /*528f0*/  IADD3.X R41, R41, UR30, RZ, P5, !PT ;  /* 0x0000001e29297c10 */ /* 0x000fe2000affe4ff */
[----:B------:R-:W-:Y:S04]  /*52900*/  STL [R1+0x13e4], R33 ;  /* 0x0013e42101007387 */ /* 0x000fe80000100800 */
[----:B------:R-:W-:Y:S01]  /*52910*/  STL [R1+0x13dc], R32 ;  /* 0x0013dc2001007387 */ /* 0x000fe20000100800 */
[----:B---3--:R-:W-:-:S03]  /*52920*/  IADD3 R42, P5, R42, UR9, RZ ;  /* 0x000000092a2a7c10 */ /* 0x008fc6000ffbe0ff */
        /* <DEDUP_REMOVED lines=18> */
[----:B------:R-:W3:Y:S04]  /*52a50*/  LDL.LU R57, [R1+0x1378] ;  /* 0x0013780001397983 */ /* 0x000ee80000300800 */
[----:B------:R-:W-:Y:S04]  /*52a60*/  STL [R1+0x13b4], R47 ;  /* 0x0013b42f01007387 */ /* 0x000fe80000100800 */
[----:B------:R0:W-:Y:S04]  /*52a70*/  STL [R1+0x13ac], R51 ;  /* 0x0013ac3301007387 */ /* 0x0001e80000100800 */
[----:B------:R-:W-:Y:S04]  /*52a80*/  STL [R1+0x1388], R50 ;  /* 0x0013883201007387 */ /* 0x000fe80000100800 */
[----:B0-----:R-:W3:Y:S04]  /*52a90*/  LDL.LU R51, [R1+0x139c] ;  /* 0x00139c0001337983 */ /* 0x001ee80000300800 */
[----:B------:R-:W3:Y:S04]  /*52aa0*/  LDL.LU R58, [R1+0x1370] ;  /* 0x00137000013a7983 */ /* 0x000ee80000300800 */
[----:B------:R-:W3:Y:S04]  /*52ab0*/  LDL.LU R59, [R1+0x1394] ;  /* 0x00139400013b7983 */ /* 0x000ee80000300800 */
[----:B------:R-:W3:Y:S01]  /*52ac0*/  LDL.LU R6, [R1+0x1368] ;  /* 0x0013680001067983 */ /* 0x000ee20000300800 */
[----:B--2---:R-:W-:-:S05]  /*52ad0*/  IADD3 R61, P4, R61, UR9, RZ ;  /* 0x000000093d3d7c10 */ /* 0x004fca000ff9e0ff */
        /* <DEDUP_REMOVED lines=26> */
[----:B0-----:R-:W4:Y:S01]  /*52c80*/  LDL.LU R60, [R1+0x1308] ;  /* 0x00130800013c7983 */ /* 0x001f220000300800 */
[----:B---3--:R-:W-:-:S05]  /*52c90*/  IADD3.X R51, R51, UR30, RZ, P6, !PT ;  /* 0x0000001e33337c10 */ /* 0x008fca000b7fe4ff */
[----:B------:R0:W-:Y:S04]  /*52ca0*/  STL [R1+0x139c], R51 ;  /* 0x00139c3301007387 */ /* 0x0001e80000100800 */
[----:B0-----:R-:W3:Y:S01]  /*52cb0*/  LDL.LU R51, [R1+0x132c] ;  /* 0x00132c0001337983 */ /* 0x001ee20000300800 */
[----:B------:R-:W-:Y:S02]  /*52cc0*/  IADD3 R57, P5, R57, UR9, RZ ;  /* 0x0000000939397c10 */ /* 0x000fe4000ffbe0ff */
        /* <DEDUP_REMOVED lines=26> */
[----:B------:R-:W-:-:S03]  /*52e70*/  IADD3 R32, P1, R32, UR9, RZ ;  /* 0x0000000920207c10 */ /* 0x000fc6000ff3e0ff */
[----:B------:R0:W-:Y:S01]  /*52e80*/  STL [R1+0x1364], R61 ;  /* 0x0013643d01007387 */ /* 0x0001e20000100800 */
[----:B------:R-:W-:-:S03]  /*52e90*/  IADD3.X R40, R40, UR30, RZ, P2, !PT ;  /* 0x0000001e28287c10 */ /* 0x000fc600097fe4ff */
[----:B------:R-:W-:Y:S01]  /*52ea0*/  STL [R1+0x136c], R19 ;  /* 0x00136c1301007387 */ /* 0x000fe20000100800 */
[----:B------:R-:W-:-:S03]  /*52eb0*/  IADD3 R41, P2, R41, UR9, RZ ;  /* 0x0000000929297c10 */ /* 0x000fc6000ff5e0ff */
[----:B0-----:R-:W2:Y:S04]  /*52ec0*/  LDL.LU R61, [R1+0x1300] ;  /* 0x00130000013d7983 */ /* 0x001ea80000300800 */
[----:B------:R-:W-:Y:S04]  /*52ed0*/  STL [R1+0x1340], R33 ;  /* 0x0013402101007387 */ /* 0x000fe80000100800 */
[----:B------:R-:W-:Y:S04]  /*52ee0*/  STL [R1+0x1338], R32 ;  /* 0x0013382001007387 */ /* 0x000fe80000100800 */
[----:B------:R-:W-:Y:S01]  /*52ef0*/  STL [R1+0x135c], R40 ;  /* 0x00135c2801007387 */ /* 0x000fe20000100800 */
[----:B----4-:R-:W-:-:S03]  /*52f00*/  IADD3.X R42, R42, UR30, RZ, P3, !PT ;  /* 0x0000001e2a2a7c10 */ /* 0x010fc60009ffe4ff */
        /* <DEDUP_REMOVED lines=16> */
[----:B------:R-:W4:Y:S01]  /*53010*/  LDL.LU R57, [R1+0x1324] ;  /* 0x0013240001397983 */ /* 0x000f220000300800 */
[----:B------:R-:W-:-:S03]  /*53020*/  IADD3 R60, P1, R60, UR9, RZ ;  /* 0x000000093c3c7c10 */ /* 0x000fc6000ff3e0ff */
[----:B------:R-:W-:Y:S04]  /*53030*/  STL [R1+0x1310], R47 ;  /* 0x0013102f01007387 */ /* 0x000fe80000100800 */
[----:B------:R0:W-:Y:S04]  /*53040*/  STL [R1+0x1308], R60 ;  /* 0x0013083c01007387 */ /* 0x0001e80000100800 */
[----:B------:R-:W-:Y:S04]  /*53050*/  STL [R1+0x1334], R50 ;  /* 0x0013343201007387 */ /* 0x000fe80000100800 */
[----:B0-----:R-:W4:Y:S04]  /*53060*/  LDL.LU R60, [R1+0x12f8] ;  /* 0x0012f800013c7983 */ /* 0x001f280000300800 */
[----:B------:R-:W4:Y:S04]  /*53070*/  LDL.LU R58, [R1+0x131c] ;  /* 0x00131c00013a7983 */ /* 0x000f280000300800 */
[----:B------:R-:W4:Y:S04]  /*53080*/  LDL.LU R59, [R1+0x12f0] ;  /* 0x0012f000013b7983 */ /* 0x000f280000300800 */
[----:B------:R-:W4:Y:S01]  /*53090*/  LDL.LU R6, [R1+0x1314] ;  /* 0x0013140001067983 */ /* 0x000f220000300800 */
[----:B---3--:R-:W-:-:S05]  /*530a0*/  IADD3.X R51, R51, UR30, RZ, P2, !PT ;  /* 0x0000001e33337c10 */ /* 0x008fca00097fe4ff */
        /* <DEDUP_REMOVED lines=27> */
[----:B----4-:R-:W-:-:S02]  /*53260*/  IADD3.X R57, R57, UR30, RZ, P3, !PT ;  /* 0x0000001e39397c10 */ /* 0x010fc40009ffe4ff */
[----:B------:R-:W-:-:S05]  /*53270*/  IADD3 R60, P3, R60, UR9, RZ ;  /* 0x000000093c3c7c10 */ /* 0x000fca000ff7e0ff */
[----:B------:R0:W-:Y:S04]  /*53280*/  STL [R1+0x12f8], R60 ;  /* 0x0012f83c01007387 */ /* 0x0001e80000100800 */
[----:B0-----:R-:W4:Y:S01]  /*53290*/  LDL.LU R60, [R1+0x1288] ;  /* 0x00128800013c7983 */ /* 0x001f220000300800 */
[----:B------:R-:W-:Y:S02]  /*532a0*/  IADD3.X R58, R58, UR30, RZ, P4, !PT ;  /* 0x0000001e3a3a7c10 */ /* 0x000fe4000a7fe4ff */
[----:B------:R-:W-:Y:S02]  /*532b0*/  IADD3 R59, P4, R59, UR9, RZ ;  /* 0x000000093b3b7c10 */ /* 0x000fe4000ff9e0ff */
[----:B------:R-:W-:Y:S01]  /*532c0*/  IADD3.X R6, R6, UR30, RZ, P5, !PT ;  /* 0x0000001e06067c10 */ /* 0x000fe2000affe4ff */
[----:B------:R-:W-:Y:S04]  /*532d0*/  STL [R1+0x1324], R57 ;  /* 0x0013243901007387 */ /* 0x000fe80000100800 */
        /* <DEDUP_REMOVED lines=24> */
[----:B0-----:R-:W3:Y:S01]  /*53460*/  LDL.LU R51, [R1+0x12ac] ;  /* 0x0012ac0001337983 */ /* 0x001ee20000300800 */
[----:B------:R-:W-:-:S02]  /*53470*/  IADD3.X R32, R32, UR30, RZ, P5, !PT ;  /* 0x0000001e20207c10 */ /* 0x000fc4000affe4ff */
[----:B------:R-:W-:Y:S02]  /*53480*/  IADD3 R40, P5, R40, UR9, RZ ;  /* 0x0000000928287c10 */ /* 0x000fe4000ffbe0ff */
[----:B------:R-:W-:Y:S01]  /*53490*/  IADD3.X R41, R41, UR30, RZ, P6, !PT ;  /* 0x0000001e29297c10 */ /* 0x000fe2000b7fe4ff */
[----:B------:R-:W-:Y:S04]  /*534a0*/  STL [R1+0x12ec], R33 ;  /* 0x0012ec2101007387 */ /* 0x000fe80000100800 */
[----:B------:R-:W-:Y:S04]  /*534b0*/  STL [R1+0x12e4], R32 ;  /* 0x0012e42001007387 */ /* 0x000fe80000100800 */
[----:B------:R-:W-:Y:S04]  /*534c0*/  STL [R1+0x12b8], R40 ;  /* 0x0012b82801007387 */ /* 0x000fe80000100800 */
[----:B------:R-:W-:Y:S01]  /*534d0*/  STL [R1+0x12dc], R41 ;  /* 0x0012dc2901007387 */ /* 0x000fe20000100800 */
[----:B--2---:R-:W-:-:S02]  /*534e0*/  IADD3 R42, P6, R42, UR9, RZ ;  /* 0x000000092a2a7c10 */ /* 0x004fc4000ffde0ff */
        /* <DEDUP_REMOVED lines=15> */
[----:B------:R-:W2:Y:S01]  /*535e0*/  LDL.LU R57, [R1+0x1280] ;  /* 0x0012800001397983 */ /* 0x000ea20000300800 */
[----:B------:R-:W-:-:S03]  /*535f0*/  IADD3.X R61, R61, UR30, RZ, P5, !PT ;  /* 0x0000001e3d3d7c10 */ /* 0x000fc6000affe4ff */
[----:B------:R-:W-:Y:S04]  /*53600*/  STL [R1+0x12bc], R47 ;  /* 0x0012bc2f01007387 */ /* 0x000fe80000100800 */
[----:B------:R0:W-:Y:S04]  /*53610*/  STL [R1+0x12b4], R61 ;  /* 0x0012b43d01007387 */ /* 0x0001e80000100800 */
[----:B------:R-:W-:Y:S04]  /*53620*/  STL [R1+0x1290], R50 ;  /* 0x0012903201007387 */ /* 0x000fe80000100800 */
[----:B0-----:R-:W2:Y:S04]  /*53630*/  LDL.LU R61, [R1+0x12a4] ;  /* 0x0012a400013d7983 */ /* 0x001ea80000300800 */
[----:B------:R-:W2:Y:S04]  /*53640*/  LDL.LU R58, [R1+0x1278] ;  /* 0x00127800013a7983 */ /* 0x000ea80000300800 */
[----:B------:R-:W2:Y:S04]  /*53650*/  LDL.LU R59, [R1+0x129c] ;  /* 0x00129c00013b7983 */ /* 0x000ea80000300800 */
[----:B------:R-:W2:Y:S01]  /*53660*/  LDL.LU R6, [R1+0x1270] ;  /* 0x0012700001067983 */ /* 0x000ea20000300800 */
[----:B----4-:R-:W-:-:S05]  /*53670*/  IADD3 R60, P5, R60, UR9, RZ ;  /* 0x000000093c3c7c10 */ /* 0x010fca000ffbe0ff */
        /* <DEDUP_REMOVED lines=27> */
[----:B--2---:R-:W-:-:S02]  /*53830*/  IADD3 R57, P6, R57, UR9, RZ ;  /* 0x0000000939397c10 */ /* 0x004fc4000ffde0ff */
[----:B------:R-:W-:Y:S02]  /*53840*/  IADD3.X R61, R61, UR30, RZ, P1, !PT ;  /* 0x0000001e3d3d7c10 */ /* 0x000fe40008ffe4ff */
[----:B------:R-:W-:-:S03]  /*53850*/  IADD3 R58, P1, R58, UR9, RZ ;  /* 0x000000093a3a7c10 */ /* 0x000fc6000ff3e0ff */
[----:B------:R0:W-:Y:S01]  /*53860*/  STL [R1+0x12a4], R61 ;  /* 0x0012a43d01007387 */ /* 0x0001e20000100800 */
[----:B------:R-:W-:Y:S02]  /*53870*/  IADD3.X R59, R59, UR30, RZ, P2, !PT ;  /* 0x0000001e3b3b7c10 */ /* 0x000fe400097fe4ff */
[----:B------:R-:W-:Y:S01]  /*53880*/  IADD3 R6, P2, R6, UR9, RZ ;  /* 0x0000000906067c10 */ /* 0x000fe2000ff5e0ff */
        /* <DEDUP_REMOVED lines=22> */
[----:B------:R-:W-:-:S05]  /*539f0*/  IADD3.X R60, R60, UR30, RZ, P2, !PT ;  /* 0x0000001e3c3c7c10 */ /* 0x000fca00097fe4ff */
[----:B------:R0:W-:Y:S04]  /*53a00*/  STL [R1+0x126c], R60 ;  /* 0x00126c3c01007387 */ /* 0x0001e80000100800 */
[----:B------:R-:W-:Y:S04]  /*53a10*/  STL [R1+0x1274], R19 ;  /* 0x0012741301007387 */ /* 0x000fe80000100800 */
[----:B0-----:R-:W4:Y:S01]  /*53a20*/  LDL.LU R60, [R1+0x1208] ;  /* 0x00120800013c7983 */ /* 0x001f220000300800 */
[----:B------:R-:W-:Y:S02]  /*53a30*/  IADD3 R33, P1, R33, UR9, RZ ;  /* 0x0000000921217c10 */ /* 0x000fe4000ff3e0ff */
[----:B------:R-:W-:-:S02]  /*53a40*/  IADD3 R32, P2, R32, UR9, RZ ;  /* 0x0000000920207c10 */ /* 0x000fc4000ff5e0ff */
[----:B------:R-:W-:Y:S02]  /*53a50*/  IADD3.X R40, R40, UR30, RZ, P3, !PT ;  /* 0x0000001e28287c10 */ /* 0x000fe40009ffe4ff */
[----:B------:R-:W-:Y:S01]  /*53a60*/  IADD3 R41, P3, R41, UR9, RZ ;  /* 0x0000000929297c10 */ /* 0x000fe2000ff7e0ff */
[----:B------:R-:W-:Y:S04]  /*53a70*/  STL [R1+0x1248], R33 ;  /* 0x0012482101007387 */ /* 0x000fe80000100800 */
[----:B------:R-:W-:Y:S01]  /*53a80*/  STL [R1+0x1240], R32 ;  /* 0x0012402001007387 */ /* 0x000fe20000100800 */
[----:B---3--:R-:W-:-:S03]  /*53a90*/  IADD3.X R42, R42, UR30, RZ, P4, !PT ;  /* 0x0000001e2a2a7c10 */ /* 0x008fc6000a7fe4ff */
        /* <DEDUP_REMOVED lines=54> */
[----:B---3--:R-:W-:-:S02]  /*53e00*/  IADD3.X R57, R57, UR30, RZ, P4, !PT ;  /* 0x0000001e39397c10 */ /* 0x008fc4000a7fe4ff */
[----:B------:R-:W-:-:S05]  /*53e10*/  IADD3 R51, P4, R51, UR9, RZ ;  /* 0x0000000933337c10 */ /* 0x000fca000ff9e0ff */
[----:B------:R0:W-:Y:S04]  /*53e20*/  STL [R1+0x1200], R51 ;  /* 0x0012003301007387 */ /* 0x0001e80000100800 */
[----:B0-----:R-:W3:Y:S01]  /*53e30*/  LDL.LU R51, [R1+0x1190] ;  /* 0x0011900001337983 */ /* 0x001ee20000300800 */
[----:B------:R-:W-:Y:S02]  /*53e40*/  IADD3.X R58, R58, UR30, RZ, P5, !PT ;  /* 0x0000001e3a3a7c10 */ /* 0x000fe4000affe4ff */
        /* <DEDUP_REMOVED lines=24> */
[----:B------:R-:W-:Y:S01]  /*53fd0*/  STL [R1+0x11fc], R18 ;  /* 0x0011fc1201007387 */ /* 0x000fe20000100800 */
[----:B------:R-:W-:-:S03]  /*53fe0*/  IADD3.X R32, R32, UR30, RZ, P6, !PT ;  /* 0x0000001e20207c10 */ /* 0x000fc6000b7fe4ff */
[----:B------:R0:W-:Y:S01]  /*53ff0*/  STL [R1+0x11c8], R61 ;  /* 0x0011c83d01007387 */ /* 0x0001e20000100800 */
[----:B------:R-:W-:-:S03]  /*54000*/  IADD3 R40, P6, R40, UR9, RZ ;  /* 0x0000000928287c10 */ /* 0x000fc6000ffde0ff */
[----:B------:R-:W-:Y:S01]  /*54010*/  STL [R1+0x11d0], R19 ;  /* 0x0011d01301007387 */ /* 0x000fe20000100800 */
[----:B------:R-:W-:-:S03]  /*54020*/  IADD3.X R41, R41, UR30, RZ, P1, !PT ;  /* 0x0000001e29297c10 */ /* 0x000fc60008ffe4ff */
        /* <DEDUP_REMOVED lines=21> */
[----:B------:R-:W4:Y:S01]  /*54180*/  LDL.LU R57, [R1+0x1188] ;  /* 0x0011880001397983 */ /* 0x000f220000300800 */
[----:B------:R-:W-:-:S03]  /*54190*/  IADD3.X R60, R60, UR30, RZ, P6, !PT ;  /* 0x0000001e3c3c7c10 */ /* 0x000fc6000b7fe4ff */
[----:B------:R-:W-:Y:S04]  /*541a0*/  STL [R1+0x11c4], R47 ;  /* 0x0011c42f01007387 */ /* 0x000fe80000100800 */
[----:B------:R0:W-:Y:S04]  /*541b0*/  STL [R1+0x11bc], R60 ;  /* 0x0011bc3c01007387 */ /* 0x0001e80000100800 */
[----:B------:R-:W-:Y:S04]  /*541c0*/  STL [R1+0x1198], R50 ;  /* 0x0011983201007387 */ /* 0x000fe80000100800 */
        /* <DEDUP_REMOVED lines=35> */
[----:B------:R-:W-:Y:S02]  /*54400*/  IADD3 R57, P1, R57, UR9, RZ ;  /* 0x0000000939397c10 */ /* 0x000fe4000ff3e0ff */
[----:B------:R-:W-:Y:S02]  /*54410*/  IADD3 R58, P2, R58, UR9, RZ ;  /* 0x000000093a3a7c10 */ /* 0x000fe4000ff5e0ff */
[----:B------:R-:W-:Y:S02]  /*54420*/  IADD3.X R59, R59, UR30, RZ, P3, !PT ;  /* 0x0000001e3b3b7c10 */ /* 0x000fe40009ffe4ff */
[----:B------:R-:W-:Y:S01]  /*54430*/  IADD3 R6, P3, R6, UR9, RZ ;  /* 0x0000000906067c10 */ /* 0x000fe2000ff7e0ff */
[----:B------:R-:W-:Y:S04]  /*54440*/  STL [R1+0x1188], R57 ;  /* 0x0011883901007387 */ /* 0x000fe80000100800 */
        /* <DEDUP_REMOVED lines=23> */
[----:B0-----:R-:W3:Y:S01]  /*545c0*/  LDL.LU R51, [R1+0x1110] ;  /* 0x0011100001337983 */ /* 0x001ee20000300800 */
[----:B------:R-:W-:Y:S02]  /*545d0*/  IADD3 R33, P2, R33, UR9, RZ ;  /* 0x0000000921217c10 */ /* 0x000fe4000ff5e0ff */
[----:B------:R-:W-:-:S02]  /*545e0*/  IADD3 R32, P3, R32, UR9, RZ ;  /* 0x0000000920207c10 */ /* 0x000fc4000ff7e0ff */
        /* <DEDUP_REMOVED lines=115> */
[----:B------:R-:W3:Y:S01]  /*54d20*/  LDL.LU R57, [R1+0x1090] ;  /* 0x0010900001397983 */ /* 0x000ee20000300800 */
[----:B------:R-:W-:-:S03]  /*54d30*/  IADD3.X R51, R51, UR30, RZ, P1, !PT ;  /* 0x0000001e33337c10 */ /* 0x000fc60008ffe4ff */
        /* <DEDUP_REMOVED lines=277> */
[----:B------:R-:W3:Y:S01]  /*55e90*/  LDL.LU R57, [R1+0xf44] ;  /* 0x000f440001397983 */ /* 0x000ee20000300800 */
[----:B------:R-:W-:-:S03]  /*55ea0*/  IADD3 R51, P5, R51, UR9, RZ ;  /* 0x0000000933337c10 */ /* 0x000fc6000ffbe0ff */
        /* <DEDUP_REMOVED lines=1926> */
[----:B------:R1:W-:Y:S04]  /*5d710*/  STL [R1+0x1d24], R19 ;  /* 0x001d241301007387 */ /* 0x0003e80000100800 */
[----:B0-----:R-:W4:Y:S01]  /*5d720*/  LDL.LU R60, [R1+0x1d08] ;  /* 0x001d0800013c7983 */ /* 0x001f220000300800 */
[----:B------:R-:W-:-:S02]  /*5d730*/  IADD3.X R32, R32, UR30, RZ, P1, !PT ;  /* 0x0000001e20207c10 */ /* 0x000fc40008ffe4ff */
[----:B------:R-:W-:Y:S02]  /*5d740*/  IADD3 R40, P1, R40, UR9, RZ ;  /* 0x0000000928287c10 */ /* 0x000fe4000ff3e0ff */
[----:B------:R-:W-:Y:S01]  /*5d750*/  IADD3.X R41, R41, UR30, RZ, P2, !PT ;  /* 0x0000001e29297c10 */ /* 0x000fe200097fe4ff */
[----:B------:R0:W-:Y:S04]  /*5d760*/  STL [R1+0x1d48], R33 ;  /* 0x001d482101007387 */ /* 0x0001e80000100800 */
[----:B------:R0:W-:Y:S04]  /*5d770*/  STL [R1+0x1d40], R32 ;  /* 0x001d402001007387 */ /* 0x0001e80000100800 */
[----:B------:R0:W-:Y:S01]  /*5d780*/  STL [R1+0x1d14], R40 ;  /* 0x001d142801007387 */ /* 0x0001e20000100800 */
[----:B---3--:R-:W-:-:S03]  /*5d790*/  IADD3 R42, P2, R42, UR9, RZ ;  /* 0x000000092a2a7c10 */ /* 0x008fc6000ff5e0ff */
[----:B------:R3:W-:Y:S01]  /*5d7a0*/  STL [R1+0x1d38], R41 ;  /* 0x001d382901007387 */ /* 0x0007e20000100800 */
[----:B------:R-:W-:-:S03]  /*5d7b0*/  IADD3.X R43, R43, UR30, RZ, P3, !PT ;  /* 0x0000001e2b2b7c10 */ /* 0x000fc60009ffe4ff */
[----:B------:R3:W-:Y:S01]  /*5d7c0*/  STL [R1+0x1d0c], R42 ;  /* 0x001d0c2a01007387 */ /* 0x0007e20000100800 */
[----:B------:R-:W-:-:S03]  /*5d7d0*/  IADD3 R34, P3, R34, UR9, RZ ;  /* 0x0000000922227c10 */ /* 0x000fc6000ff7e0ff */
        /* <DEDUP_REMOVED lines=10> */
[----:B------:R4:W-:Y:S04]  /*5d880*/  STL [R1+0x1cf4], R46 ;  /* 0x001cf42e01007387 */ /* 0x0009e80000100800 */
[----:B------:R-:W4:Y:S04]  /*5d890*/  LDL.LU R57, [R1+0x1cdc] ;  /* 0x001cdc0001397983 */ /* 0x000f280000300800 */
[----:B------:R4:W-:Y:S04]  /*5d8a0*/  STL [R1+0x1d18], R47 ;  /* 0x001d182f01007387 */ /* 0x0009e80000100800 */
[----:B------:R-:W4:Y:S01]  /*5d8b0*/  LDL.LU R3, [R1+0x1d00] ;  /* 0x001d000001037983 */ /* 0x000f220000300800 */
[----:B------:R-:W-:-:S02]  /*5d8c0*/  IADD3 R50, P6, R50, UR9, RZ ;  /* 0x0000000932327c10 */ /* 0x000fc4000ffde0ff */
[----:B------:R-:W-:-:S03]  /*5d8d0*/  IADD3.X R51, R51, UR30, RZ, P1, !PT ;  /* 0x0000001e33337c10 */ /* 0x000fc60008ffe4ff */
[----:B------:R4:W-:Y:S04]  /*5d8e0*/  STL [R1+0x1cec], R50 ;  /* 0x001cec3201007387 */ /* 0x0009e80000100800 */
[----:B------:R4:W-:Y:S04]  /*5d8f0*/  STL [R1+0x1d10], R51 ;  /* 0x001d103301007387 */ /* 0x0009e80000100800 */
[----:B------:R-:W4:Y:S04]  /*5d900*/  LDL.LU R58, [R1+0x1cd4] ;  /* 0x001cd400013a7983 */ /* 0x000f280000300800 */
[----:B------:R-:W4:Y:S04]  /*5d910*/  LDL.LU R59, [R1+0x1cf8] ;  /* 0x001cf800013b7983 */ /* 0x000f280000300800 */
[----:B------:R-:W4:Y:S01]  /*5d920*/  LDL.LU R6, [R1+0x1ccc] ;  /* 0x001ccc0001067983 */ /* 0x000f220000300800 */
        /* <DEDUP_REMOVED lines=9> */
[----:B-1----:R-:W2:Y:S04]  /*5d9c0*/  LDL.LU R19, [R1+0x14e8] ;  /* 0x0014e80001137983 */ /* 0x002ea80000300800 */
[----:B0-----:R-:W2:Y:S04]  /*5d9d0*/  LDL.LU R33, [R1+0x1cd0] ;  /* 0x001cd00001217983 */ /* 0x001ea80000300800 */
[----:B------:R-:W2:Y:S04]  /*5d9e0*/  LDL.LU R32, [R1+0x14f0] ;  /* 0x0014f00001207983 */ /* 0x000ea80000300800 */
[----:B------:R-:W2:Y:S04]  /*5d9f0*/  LDL.LU R40, [R1+0x1cc8] ;  /* 0x001cc80001287983 */ /* 0x000ea80000300800 */
[----:B---3--:R-:W3:Y:S04]  /*5da00*/  LDL.LU R41, [R1+0x1cbc] ;  /* 0x001cbc0001297983 */ /* 0x008ee80000300800 */
[----:B------:R-:W3:Y:S04]  /*5da10*/  LDL.LU R42, [R1+0x1cc0] ;  /* 0x001cc000012a7983 */ /* 0x000ee80000300800 */
[----:B------:R-:W3:Y:S01]  /*5da20*/  LDL.LU R43, [R1+0x1cb8] ;  /* 0x001cb800012b7983 */ /* 0x000ee20000300800 */
        /* <DEDUP_REMOVED lines=10> */
[----:B--2---:R-:W2:Y:S04]  /*5dad0*/  LDL.LU R61, [R1+0x14cc] ;  /* 0x0014cc00013d7983 */ /* 0x004ea80000300800 */
[----:B0-----:R-:W2:Y:S01]  /*5dae0*/  LDL.LU R60, [R1+0x1ca0] ;  /* 0x001ca000013c7983 */ /* 0x001ea20000300800 */
[----:B------:R-:W-:-:S05]  /*5daf0*/  IADD3.X R3, R3, UR30, RZ, P3, !PT ;  /* 0x0000001e03037c10 */ /* 0x000fca0009ffe4ff */
[----:B------:R0:W-:Y:S02]  /*5db00*/  STL [R1+0x1d00], R3 ;  /* 0x001d000301007387 */ /* 0x0001e40000100800 */
[----:B0-----:R-:W0:Y:S01]  /*5db10*/  LDC R3, c[0x0][0x23c] ;  /* 0x00008f00ff037b82 */ /* 0x001e220000000800 */
[----:B------:R-:W-:Y:S02]  /*5db20*/  IADD3 R57, P2, R57, UR9, RZ ;  /* 0x0000000939397c10 */ /* 0x000fe4000ff5e0ff */
[----:B------:R-:W-:Y:S02]  /*5db30*/  IADD3 R58, P3, R58, UR9, RZ ;  /* 0x000000093a3a7c10 */ /* 0x000fe4000ff7e0ff */
[----:B------:R-:W-:Y:S02]  /*5db40*/  IADD3.X R59, R59, UR30, RZ, P4, !PT ;  /* 0x0000001e3b3b7c10 */ /* 0x000fe4000a7fe4ff */
[----:B------:R-:W-:Y:S01]  /*5db50*/  IADD3 R6, P4, R6, UR9, RZ ;  /* 0x0000000906067c10 */ /* 0x000fe2000ff9e0ff */
[----:B------:R-:W-:Y:S04]  /*5db60*/  STL [R1+0x1cdc], R57 ;  /* 0x001cdc3901007387 */ /* 0x000fe80000100800 */
[----:B------:R-:W-:Y:S04]  /*5db70*/  STL [R1+0x1cd4], R58 ;  /* 0x001cd43a01007387 */ /* 0x000fe80000100800 */
[----:B------:R-:W-:Y:S01]  /*5db80*/  STL [R1+0x1cf8], R59 ;  /* 0x001cf83b01007387 */ /* 0x000fe20000100800 */
[----:B0-----:R-:W-:-:S03]  /*5db90*/  IMAD.SHL.U32 R3, R3, 0x80, RZ ;  /* 0x0000008003037824 */ /* 0x001fc600078e00ff */
[----:B------:R-:W-:Y:S01]  /*5dba0*/  STL [R1+0x1ccc], R6 ;  /* 0x001ccc0601007387 */ /* 0x000fe20000100800 */
[----:B------:R-:W-:Y:S02]  /*5dbb0*/  IADD3.X R7, R7, UR30, RZ, P5, !PT ;  /* 0x0000001e07077c10 */ /* 0x000fe4000affe4ff */
[----:B------:R-:W-:-:S03]  /*5dbc0*/  IADD3 R4, P5, R4, UR9, RZ ;  /* 0x0000000904047c10 */ /* 0x000fc6000ffbe0ff */
[----:B------:R-:W-:Y:S01]  /*5dbd0*/  STL [R1+0x1cf0], R7 ;  /* 0x001cf00701007387 */ /* 0x000fe20000100800 */
[----:B------:R-:W-:-:S03]  /*5dbe0*/  IADD3.X R5, R5, UR30, RZ, P6, !PT ;  /* 0x0000001e05057c10 */ /* 0x000fc6000b7fe4ff */
[----:B------:R-:W-:Y:S01]  /*5dbf0*/  STL [R1+0x1cc4], R4 ;  /* 0x001cc40401007387 */ /* 0x000fe20000100800 */
[----:B------:R-:W-:-:S03]  /*5dc00*/  IADD3 R2, P6, R3, R2, RZ ;  /* 0x0000000203027210 */ /* 0x000fc60007fde0ff */
[----:B------:R-:W-:Y:S01]  /*5dc10*/  STL [R1+0x1ce8], R5 ;  /* 0x001ce80501007387 */ /* 0x000fe20000100800 */
[----:B------:R-:W-:-:S03]  /*5dc20*/  IADD3.X R16, R16, UR30, RZ, P1, !PT ;  /* 0x0000001e10107c10 */ /* 0x000fc60008ffe4ff */
[----:B------:R0:W-:Y:S01]  /*5dc30*/  STL [R1+0x14d0], R2 ;  /* 0x0014d00201007387 */ /* 0x0001e20000100800 */
[----:B------:R-:W-:-:S03]  /*5dc40*/  IADD3 R17, P1, R3, R17, RZ ;  /* 0x0000001103117210 */ /* 0x000fc60007f3e0ff */
[----:B------:R1:W-:Y:S01]  /*5dc50*/  STL [R1+0x1ce0], R16 ;  /* 0x001ce01001007387 */ /* 0x0003e20000100800 */
[----:B------:R-:W-:-:S03]  /*5dc60*/  IADD3.X R18, R18, UR30, RZ, P2, !PT ;  /* 0x0000001e12127c10 */ /* 0x000fc600097fe4ff */
[----:B------:R1:W-:Y:S01]  /*5dc70*/  STL [R1+0x14e0], R17 ;  /* 0x0014e01101007387 */ /* 0x0003e20000100800 */
[----:B------:R-:W-:Y:S02]  /*5dc80*/  IADD3 R19, P2, R3, R19, RZ ;  /* 0x0000001303137210 */ /* 0x000fe40007f5e0ff */
[----:B0-----:R-:W-:Y:S02]  /*5dc90*/  SHF.R.S32.HI R2, RZ, 0x1f, R3 ;  /* 0x0000001fff027819 */ /* 0x001fe40000011403 */
[----:B------:R-:W-:Y:S01]  /*5dca0*/  IADD3.X R33, R33, UR30, RZ, P3, !PT ;  /* 0x0000001e21217c10 */ /* 0x000fe20009ffe4ff */
[----:B------:R0:W-:Y:S01]  /*5dcb0*/  STL [R1+0x1cd8], R18 ;  /* 0x001cd81201007387 */ /* 0x0001e20000100800 */
[----:B------:R-:W-:-:S03]  /*5dcc0*/  IADD3 R32, P3, R3, R32, RZ ;  /* 0x0000002003207210 */ /* 0x000fc60007f7e0ff */
[----:B------:R0:W-:Y:S01]  /*5dcd0*/  STL [R1+0x14e8], R19 ;  /* 0x0014e81301007387 */ /* 0x0001e20000100800 */
[----:B------:R-:W-:-:S03]  /*5dce0*/  IADD3.X R40, R40, UR30, RZ, P4, !PT ;  /* 0x0000001e28287c10 */ /* 0x000fc6000a7fe4ff */
[----:B------:R0:W-:Y:S01]  /*5dcf0*/  STL [R1+0x1cd0], R33 ;  /* 0x001cd02101007387 */ /* 0x0001e20000100800 */
[----:B---3--:R-:W-:-:S03]  /*5dd00*/  IADD3 R41, P4, R3, R41, RZ ;  /* 0x0000002903297210 */ /* 0x008fc60007f9e0ff */
[----:B------:R3:W-:Y:S01]  /*5dd10*/  STL [R1+0x14f0], R32 ;  /* 0x0014f02001007387 */ /* 0x0007e20000100800 */
[----:B------:R-:W-:-:S03]  /*5dd20*/  IADD3.X R42, R42, UR30, RZ, P5, !PT ;  /* 0x0000001e2a2a7c10 */ /* 0x000fc6000affe4ff */
[----:B------:R3:W-:Y:S01]  /*5dd30*/  STL [R1+0x1cc8], R40 ;  /* 0x001cc82801007387 */ /* 0x0007e20000100800 */
[----:B------:R-:W-:-:S03]  /*5dd40*/  IADD3 R43, P5, R3, R43, RZ ;  /* 0x0000002b032b7210 */ /* 0x000fc60007fbe0ff */
[----:B------:R3:W-:Y:S04]  /*5dd50*/  STL [R1+0x1cbc], R41 ;  /* 0x001cbc2901007387 */ /* 0x0007e80000100800 */
[----:B------:R3:W-:Y:S04]  /*5dd60*/  STL [R1+0x1cc0], R42 ;  /* 0x001cc02a01007387 */ /* 0x0007e80000100800 */
[----:B------:R3:W-:Y:S01]  /*5dd70*/  STL [R1+0x1cb8], R43 ;  /* 0x001cb82b01007387 */ /* 0x0007e20000100800 */
[----:B----4-:R-:W-:Y:S01]  /*5dd80*/  IMAD.X R34, R2, 0x1, R34, P6 ;  /* 0x0000000102227824 */ /* 0x010fe200030e0622 */
[----:B------:R-:W-:-:S04]  /*5dd90*/  IADD3 R35, P6, R3, R35, RZ ;  /* 0x0000002303237210 */ /* 0x000fc80007fde0ff */
[----:B------:R4:W-:Y:S01]  /*5dda0*/  STL [R1+0xe40], R34 ;  /* 0x000e402201007387 */ /* 0x0009e20000100800 */
[----:B------:R-:W-:-:S03]  /*5ddb0*/  IMAD.X R44, R2, 0x1, R44, P1 ;  /* 0x00000001022c7824 */ /* 0x000fc600008e062c */
[----:B------:R4:W-:Y:S01]  /*5ddc0*/  STL [R1+0x1cb4], R35 ;  /* 0x001cb42301007387 */ /* 0x0009e20000100800 */
[----:B------:R-:W-:-:S03]  /*5ddd0*/  IADD3 R45, P1, R3, R45, RZ ;  /* 0x0000002d032d7210 */ /* 0x000fc60007f3e0ff */
        /* <DEDUP_REMOVED lines=9> */
[----:B--2---:R-:W-:-:S03]  /*5de70*/  IMAD.X R61, R2, 0x1, R61, P4 ;  /* 0x00000001023d7824 */ /* 0x004fc600020e063d */
[----:B------:R-:W2:Y:S01]  /*5de80*/  LDL.LU R55, [R1+0x14c8] ;  /* 0x0014c80001377983 */ /* 0x000ea20000300800 */
[----:B------:R-:W-:-:S03]  /*5de90*/  IADD3 R60, P4, R3, R60, RZ ;  /* 0x0000003c033c7210 */ /* 0x000fc60007f9e0ff */
[----:B------:R4:W-:Y:S04]  /*5dea0*/  STL [R1+0x1ca8], R51 ;  /* 0x001ca83301007387 */ /* 0x0009e80000100800 */
[----:B------:R-:W2:Y:S04]  /*5deb0*/  LDL.LU R8, [R1+0x1c98] ;  /* 0x001c980001087983 */ /* 0x000ea80000300800 */
[----:B------:R4:W-:Y:S04]  /*5dec0*/  STL [R1+0x14cc], R61 ;  /* 0x0014cc3d01007387 */ /* 0x0009e80000100800 */
[----:B------:R-:W2:Y:S04]  /*5ded0*/  LDL.LU R9, [R1+0x14dc] ;  /* 0x0014dc0001097983 */ /* 0x000ea80000300800 */
        /* <DEDUP_REMOVED lines=10> */
[----:B------:R-:W2:Y:S04]  /*5df80*/  LDL.LU R17, [R1+0x1c94] ;  /* 0x001c940001117983 */ /* 0x000ea80000300800 */
[----:B0-----:R-:W2:Y:S04]  /*5df90*/  LDL.LU R18, [R1+0x1c68] ;  /* 0x001c680001127983 */ /* 0x001ea80000300800 */
[----:B------:R-:W2:Y:S04]  /*5dfa0*/  LDL.LU R19, [R1+0x1c8c] ;  /* 0x001c8c0001137983 */ /* 0x000ea80000300800 */
[----:B------:R-:W2:Y:S04]  /*5dfb0*/  LDL.LU R33, [R1+0x1c60] ;  /* 0x001c600001217983 */ /* 0x000ea80000300800 */
[----:B---3--:R-:W3:Y:S04]  /*5dfc0*/  LDL.LU R32, [R1+0x1c84] ;  /* 0x001c840001207983 */ /* 0x008ee80000300800 */
        /* <DEDUP_REMOVED lines=14> */
[----:B--2---:R-:W-:Y:S01]  /*5e0b0*/  IMAD.X R55, R2, 0x1, R55, P5 ;  /* 0x0000000102377824 */ /* 0x004fe200028e0637 */
        /* <DEDUP_REMOVED lines=30> */
[----:B---3--:R-:W-:-:S03]  /*5e2a0*/  IMAD.X R32, R2, 0x1, R32, P1 ;  /* 0x0000000102207824 */ /* 0x008fc600008e0620 */
        /* <DEDUP_REMOVED lines=9> */
[----:B----4-:R-:W-:-:S03]  /*5e340*/  IADD3 R34, P3, R3, R34, RZ ;  /* 0x0000002203227210 */ /* 0x010fc60007f7e0ff */
        /* <DEDUP_REMOVED lines=16> */
[----:B0-----:R-:W4:Y:S01]  /*5e450*/  LDL.LU R55, [R1+0x1c20] ;  /* 0x001c200001377983 */ /* 0x001f220000300800 */
[----:B------:R-:W-:-:S03]  /*5e460*/  IMAD.X R60, R2, 0x1, R60, P2 ;  /* 0x00000001023c7824 */ /* 0x000fc600010e063c */
[----:B------:R0:W-:Y:S04]  /*5e470*/  STL [R1+0x1c54], R51 ;  /* 0x001c543301007387 */ /* 0x0001e80000100800 */
[----:B-1----:R-:W4:Y:S04]  /*5e480*/  LDL.LU R8, [R1+0x1c44] ;  /* 0x001c440001087983 */ /* 0x002f280000300800 */
[----:B------:R1:W-:Y:S04]  /*5e490*/  STL [R1+0x1c28], R61 ;  /* 0x001c283d01007387 */ /* 0x0003e80000100800 */
[----:B--2---:R-:W2:Y:S04]  /*5e4a0*/  LDL.LU R9, [R1+0x1c18] ;  /* 0x001c180001097983 */ /* 0x004ea80000300800 */
        /* <DEDUP_REMOVED lines=27> */
[----:B-1----:R-:W4:Y:S04]  /*5e660*/  LDL.LU R61, [R1+0x1bd4] ;  /* 0x001bd400013d7983 */ /* 0x002f280000300800 */
[----:B------:R-:W4:Y:S01]  /*5e670*/  LDL.LU R60, [R1+0x1ba8] ;  /* 0x001ba800013c7983 */ /* 0x000f220000300800 */
[----:B------:R-:W-:Y:S01]  /*5e680*/  IADD3 R55, P2, R3, R55, RZ ;  /* 0x0000003703377210 */ /* 0x000fe20007f5e0ff */
[----:B------:R-:W-:-:S04]  /*5e690*/  IMAD.X R8, R2, 0x1, R8, P3 ;  /* 0x0000000102087824 */ /* 0x000fc800018e0608 */
[----:B------:R0:W-:Y:S01]  /*5e6a0*/  STL [R1+0x1c20], R55 ;  /* 0x001c203701007387 */ /* 0x0001e20000100800 */
[----:B--2---:R-:W-:-:S03]  /*5e6b0*/  IADD3 R9, P3, R3, R9, RZ ;  /* 0x0000000903097210 */ /* 0x004fc60007f7e0ff */
        /* <DEDUP_REMOVED lines=54> */
[----:B0-----:R-:W4:Y:S01]  /*5ea20*/  LDL.LU R55, [R1+0x1bcc] ;  /* 0x001bcc0001377983 */ /* 0x001f220000300800 */
[----:B------:R-:W-:-:S03]  /*5ea30*/  IADD3 R60, P5, R3, R60, RZ ;  /* 0x0000003c033c7210 */ /* 0x000fc60007fbe0ff */
        /* <DEDUP_REMOVED lines=33> */
[----:B------:R-:W-:Y:S01]  /*5ec50*/  IMAD.X R55, R2, 0x1, R55, P6 ;  /* 0x0000000102377824 */ /* 0x000fe200030e0637 */
[----:B------:R-:W-:-:S04]  /*5ec60*/  IADD3 R8, P6, R3, R8, RZ ;  /* 0x0000000803087210 */ /* 0x000fc80007fde0ff */
[----:B------:R0:W-:Y:S01]  /*5ec70*/  STL [R1+0x1bcc], R55 ;  /* 0x001bcc3701007387 */ /* 0x0001e20000100800 */
[----:B--2---:R-:W-:-:S03]  /*5ec80*/  IMAD.X R9, R2, 0x1, R9, P1 ;  /* 0x0000000102097824 */ /* 0x004fc600008e0609 */
        /* <DEDUP_REMOVED lines=870> */
[C---:B------:R-:W-:Y:S01]  /*622f0*/  IMAD.X R42, R2.reuse, 0x1, R42, P5 ;  /* 0x00000001022a7824 */ /* 0x040fe200028e062a */
[C---:B------:R-:W-:Y:S01]  /*62300*/  IADD3 R43, P5, R3.reuse, R43, RZ ;  /* 0x0000002b032b7210 */ /* 0x040fe20007fbe0ff */
[C---:B------:R-:W-:Y:S01]  /*62310*/  IMAD.X R34, R2.reuse, 0x1, R34, P6 ;  /* 0x0000000102227824 */ /* 0x040fe200030e0622 */
[----:B------:R-:W-:Y:S01]  /*62320*/  IADD3 R35, P6, R3, R35, RZ ;  /* 0x0000002303237210 */ /* 0x000fe20007fde0ff */
        /* <DEDUP_REMOVED lines=10> */
[----:B------:R4:W-:Y:S04]  /*623d0*/  STL [R1+0x1714], R44 ;  /* 0x0017142c01007387 */ /* 0x0009e80000100800 */
[----:B------:R4:W-:Y:S01]  /*623e0*/  STL [R1+0x16e8], R45 ;  /* 0x0016e82d01007387 */ /* 0x0009e20000100800 */
[----:B------:R-:W-:-:S03]  /*623f0*/  IADD3 R51, P3, R3, R51, RZ ;  /* 0x0000003303337210 */ /* 0x000fc60007f7e0ff */
[----:B------:R4:W-:Y:S01]  /*62400*/  STL [R1+0x170c], R46 ;  /* 0x00170c2e01007387 */ /* 0x0009e20000100800 */
[----:B------:R-:W-:-:S03]  /*62410*/  IMAD.X R61, R2, 0x1, R61, P4 ;  /* 0x00000001023d7824 */ /* 0x000fc600020e063d */
[----:B------:R4:W-:Y:S04]  /*62420*/  STL [R1+0x16e0], R47 ;  /* 0x0016e02f01007387 */ /* 0x0009e80000100800 */
[----:B------:R4:W-:Y:S01]  /*62430*/  STL [R1+0x1704], R50 ;  /* 0x0017043201007387 */ /* 0x0009e20000100800 */
[----:B------:R-:W-:-:S03]  /*62440*/  IADD3 R60, P4, R3, R60, RZ ;  /* 0x0000003c033c7210 */ /* 0x000fc60007f9e0ff */
[----:B0-----:R-:W4:Y:S04]  /*62450*/  LDL.LU R55, [R1+0x16f4] ;  /* 0x0016f40001377983 */ /* 0x001f280000300800 */
[----:B------:R0:W-:Y:S04]  /*62460*/  STL [R1+0x16d8], R51 ;  /* 0x0016d83301007387 */ /* 0x0001e80000100800 */
[----:B-1----:R-:W4:Y:S04]  /*62470*/  LDL.LU R8, [R1+0x16c8] ;  /* 0x0016c80001087983 */ /* 0x002f280000300800 */
[----:B------:R1:W-:Y:S04]  /*62480*/  STL [R1+0x16fc], R61 ;  /* 0x0016fc3d01007387 */ /* 0x0003e80000100800 */
[----:B--2---:R-:W2:Y:S04]  /*62490*/  LDL.LU R9, [R1+0x16ec] ;  /* 0x0016ec0001097983 */ /* 0x004ea80000300800 */
[----:B------:R1:W-:Y:S04]  /*624a0*/  STL [R1+0x16d0], R60 ;  /* 0x0016d03c01007387 */ /* 0x0003e80000100800 */
        /* <DEDUP_REMOVED lines=28> */
[C---:B------:R-:W-:Y:S01]  /*62670*/  IMAD.X R55, R2.reuse, 0x1, R55, P5 ;  /* 0x0000000102377824 */ /* 0x040fe200028e0637 */
[C---:B------:R-:W-:Y:S01]  /*62680*/  IADD3 R8, P5, R3.reuse, R8, RZ ;  /* 0x0000000803087210 */ /* 0x040fe20007fbe0ff */
[C---:B--2---:R-:W-:Y:S01]  /*62690*/  IMAD.X R9, R2.reuse, 0x1, R9, P6 ;  /* 0x0000000102097824 */ /* 0x044fe200030e0609 */
[C---:B------:R-:W-:Y:S01]  /*626a0*/  IADD3 R56, P6, R3.reuse, R56, RZ ;  /* 0x0000003803387210 */ /* 0x040fe20007fde0ff */
[----:B---3--:R-:W-:Y:S01]  /*626b0*/  IMAD.X R57, R2, 0x1, R57, P1 ;  /* 0x0000000102397824 */ /* 0x008fe200008e0639 */
        /* <DEDUP_REMOVED lines=46> */
[----:B------:R4:W-:Y:S04]  /*629a0*/  STL [R1+0x1670], R44 ;  /* 0x0016702c01007387 */ /* 0x0009e80000100800 */
[----:B------:R4:W-:Y:S01]  /*629b0*/  STL [R1+0x1694], R45 ;  /* 0x0016942d01007387 */ /* 0x0009e20000100800 */
[----:B------:R-:W-:-:S03]  /*629c0*/  IMAD.X R51, R2, 0x1, R51, P1 ;  /* 0x0000000102337824 */ /* 0x000fc600008e0633 */
[----:B------:R4:W-:Y:S01]  /*629d0*/  STL [R1+0x1668], R46 ;  /* 0x0016682e01007387 */ /* 0x0009e20000100800 */
[----:B------:R-:W-:-:S03]  /*629e0*/  IADD3 R61, P1, R3, R61, RZ ;  /* 0x0000003d033d7210 */ /* 0x000fc60007f3e0ff */
[----:B------:R4:W-:Y:S04]  /*629f0*/  STL [R1+0x168c], R47 ;  /* 0x00168c2f01007387 */ /* 0x0009e80000100800 */
[----:B------:R4:W-:Y:S01]  /*62a00*/  STL [R1+0x1660], R50 ;  /* 0x0016603201007387 */ /* 0x0009e20000100800 */
[----:B------:R-:W-:-:S03]  /*62a10*/  IMAD.X R60, R2, 0x1, R60, P2 ;  /* 0x00000001023c7824 */ /* 0x000fc600010e063c */
[----:B0-----:R-:W4:Y:S04]  /*62a20*/  LDL.LU R55, [R1+0x1650] ;  /* 0x0016500001377983 */ /* 0x001f280000300800 */
[----:B------:R0:W-:Y:S04]  /*62a30*/  STL [R1+0x1684], R51 ;  /* 0x0016843301007387 */ /* 0x0001e80000100800 */
[----:B-1----:R-:W4:Y:S04]  /*62a40*/  LDL.LU R8, [R1+0x1674] ;  /* 0x0016740001087983 */ /* 0x002f280000300800 */
[----:B------:R1:W-:Y:S04]  /*62a50*/  STL [R1+0x1658], R61 ;  /* 0x0016583d01007387 */ /* 0x0003e80000100800 */
[----:B--2---:R-:W2:Y:S04]  /*62a60*/  LDL.LU R9, [R1+0x1648] ;  /* 0x0016480001097983 */ /* 0x004ea80000300800 */
[----:B------:R1:W-:Y:S04]  /*62a70*/  STL [R1+0x167c], R60 ;  /* 0x00167c3c01007387 */ /* 0x0003e80000100800 */
[----:B---3--:R-:W3:Y:S04]  /*62a80*/  LDL.LU R56, [R1+0x166c] ;  /* 0x00166c0001387983 */ /* 0x008ee80000300800 */
        /* <DEDUP_REMOVED lines=27> */
[C---:B------:R-:W-:Y:S01]  /*62c40*/  IADD3 R55, P2, R3.reuse, R55, RZ ;  /* 0x0000003703377210 */ /* 0x040fe20007f5e0ff */
[C---:B------:R-:W-:Y:S01]  /*62c50*/  IMAD.X R8, R2.reuse, 0x1, R8, P3 ;  /* 0x0000000102087824 */ /* 0x040fe200018e0608 */
[C---:B--2---:R-:W-:Y:S01]  /*62c60*/  IADD3 R9, P3, R3.reuse, R9, RZ ;  /* 0x0000000903097210 */ /* 0x044fe20007f7e0ff */
[C---:B---3--:R-:W-:Y:S01]  /*62c70*/  IMAD.X R56, R2.reuse, 0x1, R56, P4 ;  /* 0x0000000102387824 */ /* 0x048fe200020e0638 */
[----:B------:R-:W-:Y:S01]  /*62c80*/  IADD3 R57, P4, R3, R57, RZ ;  /* 0x0000003903397210 */ /* 0x000fe20007f9e0ff */
[----:B------:R0:W-:Y:S01]  /*62c90*/  STL [R1+0x1650], R55 ;  /* 0x0016503701007387 */ /* 0x0001e20000100800 */
[----:B----4-:R-:W-:-:S03]  /*62ca0*/  IMAD.X R58, R2, 0x1, R58, P5 ;  /* 0x00000001023a7824 */ /* 0x010fc600028e063a */
        /* <DEDUP_REMOVED lines=58> */
[----:B---3--:R-:W3:Y:S04]  /*63050*/  LDL.LU R56, [R1+0x15c8] ;  /* 0x0015c80001387983 */ /* 0x008ee80000300800 */
        /* <DEDUP_REMOVED lines=30> */
[C---:B---3--:R-:W-:Y:S01]  /*63240*/  IADD3 R56, P1, R3.reuse, R56, RZ ;  /* 0x0000003803387210 */ /* 0x048fe20007f3e0ff */
[----:B----4-:R-:W-:Y:S01]  /*63250*/  IMAD.X R57, R2, 0x1, R57, P2 ;  /* 0x0000000102397824 */ /* 0x010fe200010e0639 */
        /* <DEDUP_REMOVED lines=92> */
[----:B----4-:R-:W-:Y:S01]  /*63820*/  IADD3 R57, P5, R3, R57, RZ ;  /* 0x0000003903397210 */ /* 0x010fe20007fbe0ff */
        /* <DEDUP_REMOVED lines=35> */
[C---:B------:R-:W-:Y:S01]  /*63a60*/  IADD3 R35, P2, R3.reuse, R35, RZ ;  /* 0x0000002303237210 */ /* 0x040fe20007f5e0ff */
[----:B------:R-:W-:Y:S02]  /*63a70*/  IMAD.X R44, R2, 0x1, R44, P3 ;  /* 0x00000001022c7824 */ /* 0x000fe400018e062c */
[----:B------:R2:W-:Y:S01]  /*63a80*/  STL [R1+0x1510], R41 ;  /* 0x0015102901007387 */ /* 0x0005e20000100800 */
[----:B------:R-:W-:-:S03]  /*63a90*/  IADD3 R45, P3, R3, R45, RZ ;  /* 0x0000002d032d7210 */ /* 0x000fc60007f7e0ff */
[----:B------:R2:W-:Y:S04]  /*63aa0*/  STL [R1+0x1534], R42 ;  /* 0x0015342a01007387 */ /* 0x0005e80000100800 */
[----:B------:R2:W-:Y:S01]  /*63ab0*/  STL [R1+0x1508], R43 ;  /* 0x0015082b01007387 */ /* 0x0005e20000100800 */
[----:B------:R-:W-:-:S03]  /*63ac0*/  IMAD.X R46, R2, 0x1, R46, P4 ;  /* 0x00000001022e7824 */ /* 0x000fc600020e062e */
        /* <DEDUP_REMOVED lines=10> */
[----:B------:R2:W-:Y:S04]  /*63b70*/  STL [R1+0x1514], R47 ;  /* 0x0015142f01007387 */ /* 0x0005e80000100800 */
[----:B------:R2:W-:Y:S04]  /*63b80*/  STL [R1+0x150c], R50 ;  /* 0x00150c3201007387 */ /* 0x0005e80000100800 */
[----:B------:R2:W-:Y:S04]  /*63b90*/  STL [R1+0x14f4], R60 ;  /* 0x0014f43c01007387 */ /* 0x0005e80000100800 */
[----:B------:R2:W-:Y:S04]  /*63ba0*/  STL [R1+0x1504], R51 ;  /* 0x0015043301007387 */ /* 0x0005e80000100800 */
[----:B------:R2:W-:Y:S01]  /*63bb0*/  STL [R1+0x14fc], R61 ;  /* 0x0014fc3d01007387 */ /* 0x0005e20000100800 */
[----:B------:R-:W-:Y:S05]  /*63bc0*/  @P0 BRA `(.L_x_1) ;  /* 0xfffffb1800040947 */ /* 0x000fea000383ffff */
.L_x_0:
[----:B--2---:R-:W2:Y:S01]  /*63bd0*/  LDL.LU R41, [R1+0x330] ;  /* 0x0003300001297983 */ /* 0x004ea20000300800 */
[----:B------:R-:W-:Y:S01]  /*63be0*/  ULDC.64 UR6, c[0x0][0x228] ;  /* 0x00008a0000067ab9 */ /* 0x000fe20000000a00 */
[----:B------:R-:W-:Y:S01]  /*63bf0*/  ULDC.64 UR18, c[0x0][0x228] ;  /* 0x00008a0000127ab9 */ /* 0x000fe20000000a00 */
[----:B------:R-:W0:Y:S01]  /*63c00*/  S2UR UR5, SR_CgaCtaId ;  /* 0x00000000000579c3 */ /* 0x000e220000008800 */
[----:B------:R-:W2:Y:S01]  /*63c10*/  LDL.LU R40, [R1+0x334] ;  /* 0x0003340001287983 */ /* 0x000ea20000300800 */
[----:B------:R-:W-:Y:S01]  /*63c20*/  UMOV UR4, 0x400 ;  /* 0x0000040000047882 */ /* 0x000fe20000000000 */
[----:B------:R-:W-:Y:S01]  /*63c30*/  ULDC.64 UR24, c[0x0][0x228] ;  /* 0x00008a0000187ab9 */ /* 0x000fe20000000a00 */
[----:B------:R-:W-:Y:S01]  /*63c40*/  ULDC.64 UR14, c[0x0][0x228] ;  /* 0x00008a00000e7ab9 */ /* 0x000fe20000000a00 */
[----:B------:R-:W3:Y:S01]  /*63c50*/  LDL.LU R39, [R1+0x338] ;  /* 0x0003380001277983 */ /* 0x000ee20000300800 */
[----:B------:R-:W-:Y:S01]  /*63c60*/  ULDC.64 UR26, c[0x0][0x228] ;  /* 0x00008a00001a7ab9 */ /* 0x000fe20000000a00 */
[----:B------:R-:W-:Y:S01]  /*63c70*/  ULDC.64 UR20, c[0x0][0x228] ;  /* 0x00008a0000147ab9 */ /* 0x000fe20000000a00 */
[----:B------:R-:W-:Y:S01]  /*63c80*/  ULDC.64 UR22, c[0x0][0x228] ;  /* 0x00008a0000167ab9 */ /* 0x000fe20000000a00 */
[----:B------:R-:W3:Y:S01]  /*63c90*/  LDL.LU R38, [R1+0x33c] ;  /* 0x00033c0001267983 */ /* 0x000ee20000300800 */
[----:B------:R-:W-:Y:S01]  /*63ca0*/  ULDC.64 UR28, c[0x0][0x228] ;  /* 0x00008a00001c7ab9 */ /* 0x000fe20000000a00 */
[----:B------:R-:W-:Y:S01]  /*63cb0*/  ULDC.64 UR30, c[0x0][0x228] ;  /* 0x00008a00001e7ab9 */ /* 0x000fe20000000a00 */
[----:B------:R-:W-:Y:S01]  /*63cc0*/  ULDC.64 UR12, c[0x0][0x228] ;  /* 0x00008a00000c7ab9 */ /* 0x000fe20000000a00 */
[----:B------:R-:W4:Y:S01]  /*63cd0*/  LDL.LU R37, [R1+0x340] ;  /* 0x0003400001257983 */ /* 0x000f220000300800 */
[----:B------:R-:W-:Y:S01]  /*63ce0*/  ULDC.64 UR10, c[0x0][0x228] ;  /* 0x00008a00000a7ab9 */ /* 0x000fe20000000a00 */
[----:B------:R-:W-:Y:S01]  /*63cf0*/  ULDC.64 UR8, c[0x0][0x228] ;  /* 0x00008a0000087ab9 */ /* 0x000fe20000000a00 */
[----:B------:R-:W-:Y:S01]  /*63d00*/  ULDC.64 UR16, c[0x0][0x228] ;  /* 0x00008a0000107ab9 */ /* 0x000fe20000000a00 */
        /* <DEDUP_REMOVED lines=35> */
[----:B--2---:R-:W-:-:S05]  /*63f40*/  F2FP.SATFINITE.E5M2.F32.PACK_AB_MERGE_C R49, R40, R41, RZ ;  /* 0x000000292831723e */ /* 0x004fca00048060ff */
[----:B------:R-:W-:Y:S01]  /*63f50*/  STL [R1+0x28b0], R49 ;  /* 0x0028b03101007387 */ /* 0x000fe20000100800 */
[----:B---3--:R-:W-:-:S05]  /*63f60*/  F2FP.SATFINITE.E5M2.F32.PACK_AB_MERGE_C R42, R38, R39, RZ ;  /* 0x00000027262a723e */ /* 0x008fca00048060ff */
[----:B------:R-:W-:Y:S01]  /*63f70*/  STL [R1+0x28b4], R42 ;  /* 0x0028b42a01007387 */ /* 0x000fe20000100800 */
[----:B----4-:R-:W-:-:S05]  /*63f80*/  F2FP.SATFINITE.E5M2.F32.PACK_AB_MERGE_C R58, R36, R37, RZ ;  /* 0x00000025243a723e */ /* 0x010fca00048060ff */
[----:B------:R-:W-:Y:S01]  /*63f90*/  STL [R1+0x28b8], R58 ;  /* 0x0028b83a01007387 */ /* 0x000fe20000100800 */
[----:B------:R-:W-:-:S05]  /*63fa0*/  F2FP.SATFINITE.E5M2.F32.PACK_AB_MERGE_C R50, R34, R35, RZ ;  /* 0x000000232232723e */ /* 0x000fca00048060ff */
[----:B------:R-:W-:Y:S01]  /*63fb0*/  STL [R1+0x28bc], R50 ;  /* 0x0028bc3201007387 */ /* 0x000fe20000100800 */
[----:B------:R-:W-:-:S05]  /*63fc0*/  F2FP.SATFINITE.E5M2.F32.PACK_AB_MERGE_C R32, R32, R33, RZ ;  /* 0x000000212020723e */ /* 0x000fca00048060ff */
[----:B------:R-:W-:Y:S01]  /*63fd0*/  STL [R1+0x68], R32 ;  /* 0x0000682001007387 */ /* 0x000fe20000100800 */
[----:B------:R-:W-:-:S05]  /*63fe0*/  F2FP.SATFINITE.E5M2.F32.PACK_AB_MERGE_C R30, R30, R31, RZ ;  /* 0x0000001f1e1e723e */ /* 0x000fca00048060ff */
[----:B------:R-:W-:Y:S01]  /*63ff0*/  STL [R1+0x64], R30 ;  /* 0x0000641e01007387 */ /* 0x000fe20000100800 */
[----:B-----5:R-:W-:-:S05]  /*64000*/  F2FP.SATFINITE.E5M2.F32.PACK_AB_MERGE_C R0, R28, R29, RZ ;  /* 0x0000001d1c00723e */ /* 0x020fca00048060ff */
[----:B------:R1:W-:Y:S01]  /*64010*/  STL [R1+0x7c], R0 ;  /* 0x00007c0001007387 */ /* 0x0003e20000100800 */
[----:B------:R-:W-:-:S05]  /*64020*/  F2FP.SATFINITE.E5M2.F32.PACK_AB_MERGE_C R26, R26, R27, RZ ;  /* 0x0000001b1a1a723e */ /* 0x000fca00048060ff */
[----:B------:R-:W-:Y:S01]  /*64030*/  STL [R1+0x74], R26 ;  /* 0x0000741a01007387 */ /* 0x000fe20000100800 */
[----:B------:R-:W-:-:S05]  /*64040*/  F2FP.SATFINITE.E5M2.F32.PACK_AB_MERGE_C R24, R24, R25, RZ ;  /* 0x000000191818723e */ /* 0x000fca00048060ff */
[----:B------:R-:W-:Y:S01]  /*64050*/  STL [R1+0x90], R24 ;  /* 0x0000901801007387 */ /* 0x000fe20000100800 */
[----:B-1----:R-:W-:-:S05]  /*64060*/  F2FP.SATFINITE.E5M2.F32.PACK_AB_MERGE_C R0, R22, R23, RZ ;  /* 0x000000171600723e */ /* 0x002fca00048060ff */
        /* <DEDUP_REMOVED lines=8> */
[----:B------:R2:W-:Y:S01]  /*640f0*/  STL [R1+0xb4], R14 ;  /* 0x0000b40e01007387 */ /* 0x0005e20000100800 */
[----:B------:R-:W-:-:S05]  /*64100*/  F2FP.SATFINITE.E5M2.F32.PACK_AB_MERGE_C R12, R12, R13, RZ ;  /* 0x0000000d0c0c723e */ /* 0x000fca00048060ff */
[----:B------:R3:W-:Y:S01]  /*64110*/  STL [R1+0xc4], R12 ;  /* 0x0000c40c01007387 */ /* 0x0007e20000100800 */
[----:B-1----:R-:W-:Y:S02]  /*64120*/  F2FP.SATFINITE.E5M2.F32.PACK_AB_MERGE_C R0, R10, R11, RZ ;  /* 0x0000000b0a00723e */ /* 0x002fe400048060ff */
[----:B------:R-:W-:-:S05]  /*64130*/  F2FP.SATFINITE.E5M2.F32.PACK_AB_MERGE_C R37, R8, R9, RZ ;  /* 0x000000090825723e */ /* 0x000fca00048060ff */
[----:B------:R-:W-:Y:S01]  /*64140*/  STL [R1+0x28c0], R37 ;  /* 0x0028c02501007387 */ /* 0x000fe20000100800 */
[----:B------:R-:W-:-:S03]  /*64150*/  F2FP.SATFINITE.E5M2.F32.PACK_AB_MERGE_C R41, R6, R7, RZ ;  /* 0x000000070629723e */ /* 0x000fc600048060ff */
[----:B------:R-:W-:Y:S04]  /*64160*/  STL [R1+0xc0], R0 ;  /* 0x0000c00001007387 */ /* 0x000fe80000100800 */
[----:B------:R1:W-:Y:S01]  /*64170*/  STL [R1+0x28c4], R41 ;  /* 0x0028c42901007387 */ /* 0x0003e20000100800 */
[----:B------:R-:W-:-:S05]  /*64180*/  F2FP.SATFINITE.E5M2.F32.PACK_AB_MERGE_C R47, R4, R5, RZ ;  /* 0x00000005042f723e */ /* 0x000fca00048060ff */
[----:B------:R-:W-:Y:S01]  /*64190*/  STL [R1+0x28c8], R47 ;  /* 0x0028c82f01007387 */ /* 0x000fe20000100800 */
[----:B------:R-:W-:-:S03]  /*641a0*/  F2FP.SATFINITE.E5M2.F32.PACK_AB_MERGE_C R44, R2, R3, RZ ;  /* 0x00000003022c723e */ /* 0x000fc600048060ff */
[----:B------:R-:W1:Y:S04]  /*641b0*/  LDL.LU R54, [R1+0x6c0] ;  /* 0x0006c00001367983 */ /* 0x000e680000300800 */
[----:B------:R-:W1:Y:S04]  /*641c0*/  LDL.LU R53, [R1+0x6c4] ;  /* 0x0006c40001357983 */ /* 0x000e680000300800 */
        /* <DEDUP_REMOVED lines=32> */
[----:B------:R-:W2:Y:S04]  /*643d0*/  LDL.LU R13, [R1+0x5e8] ;  /* 0x0005e800010d7983 */ /* 0x000ea80000300800 */
[----:B---3--:R-:W3:Y:S04]  /*643e0*/  LDL.LU R12, [R1+0x5ec] ;  /* 0x0005ec00010c7983 */ /* 0x008ee80000300800 */
        /* <DEDUP_REMOVED lines=10> */
[----:B------:R-:W-:Y:S01]  /*64490*/  STL [R1+0x28cc], R44 ;  /* 0x0028cc2c01007387 */ /* 0x000fe20000100800 */
[----:B-1----:R-:W-:-:S05]  /*644a0*/  F2FP.SATFINITE.E5M2.F32.PACK_AB_MERGE_C R41, R53, R54, RZ ;  /* 0x000000363529723e */ /* 0x002fca00048060ff */
[----:B------:R1:W-:Y:S01]  /*644b0*/  STL [R1+0x40], R41 ;  /* 0x0000402901007387 */ /* 0x0003e20000100800 */
[----:B----4-:R-:W-:-:S05]  /*644c0*/  F2FP.SATFINITE.E5M2.F32.PACK_AB_MERGE_C R37, R51, R52, RZ ;  /* 0x000000343325723e */ /* 0x010fca00048060ff */
[----:B------:R4:W-:Y:S01]  /*644d0*/  STL [R1+0x38], R37 ;  /* 0x0000382501007387 */ /* 0x0009e20000100800 */
[----:B------:R-:W-:-:S05]  /*644e0*/  F2FP.SATFINITE.E5M2.F32.PACK_AB_MERGE_C R0, R46, R48, RZ ;  /* 0x000000302e00723e */ /* 0x000fca00048060ff */
[----:B------:R0:W-:Y:S01]  /*644f0*/  STL [R1+0x5c], R0 ;  /* 0x00005c0001007387 */ /* 0x0001e20000100800 */
[----:B-1----:R-:W-:-:S05]  /*64500*/  F2FP.SATFINITE.E5M2.F32.PACK_AB_MERGE_C R41, R43, R45, RZ ;  /* 0x0000002d2b29723e */ /* 0x002fca00048060ff */
[----:B------:R-:W-:Y:S01]  /*64510*/  STL [R1+0x58], R41 ;  /* 0x0000582901007387 */ /* 0x000fe20000100800 */
[----:B----4-:R-:W-:-:S05]  /*64520*/  F2FP.SATFINITE.E5M2.F32.PACK_AB_MERGE_C R37, R39, R40, RZ ;  /* 0x000000282725723e */ /* 0x010fca00048060ff */
[----:B------:R-:W-:Y:S01]  /*64530*/  STL [R1+0x70], R37 ;  /* 0x0000702501007387 */ /* 0x000fe20000100800 */
[----:B0-----:R-:W-:-:S05]  /*64540*/  F2FP.SATFINITE.E5M2.F32.PACK_AB_MERGE_C R0, R36, R38, RZ ;  /* 0x000000262400723e */ /* 0x001fca00048060ff */
[----:B------:R0:W-:Y:S01]  /*64550*/  STL [R1+0x6c], R0 ;  /* 0x00006c0001007387 */ /* 0x0001e20000100800 */
[----:B------:R-:W-:-:S05]  /*64560*/  F2FP.SATFINITE.E5M2.F32.PACK_AB_MERGE_C R34, R34, R35, RZ ;  /* 0x000000232222723e */ /* 0x000fca00048060ff */
[----:B------:R-:W-:Y:S01]  /*64570*/  STL [R1+0x84], R34 ;  /* 0x0000842201007387 */ /* 0x000fe20000100800 */
[----:B------:R-:W-:-:S05]  /*64580*/  F2FP.SATFINITE.E5M2.F32.PACK_AB_MERGE_C R32, R32, R33, RZ ;  /* 0x000000212020723e */ /* 0x000fca00048060ff */
[----:B------:R-:W-:Y:S01]  /*64590*/  STL [R1+0x80], R32 ;  /* 0x0000802001007387 */ /* 0x000fe20000100800 */
[----:B0-----:R-:W-:-:S05]  /*645a0*/  F2FP.SATFINITE.E5M2.F32.PACK_AB_MERGE_C R0, R30, R31, RZ ;  /* 0x0000001f1e00723e */ /* 0x001fca00048060ff */
[----:B------:R0:W-:Y:S01]  /*645b0*/  STL [R1+0x98], R0 ;  /* 0x0000980001007387 */ /* 0x0001e20000100800 */
[----:B------:R-:W-:-:S05]  /*645c0*/  F2FP.SATFINITE.E5M2.F32.PACK_AB_MERGE_C R28, R28, R29, RZ ;  /* 0x0000001d1c1c723e */ /* 0x000fca00048060ff */
[----:B------:R1:W-:Y:S01]  /*645d0*/  STL [R1+0x94], R28 ;  /* 0x0000941c01007387 */ /* 0x0003e20000100800 */
[----:B------:R-:W-:-:S05]  /*645e0*/  F2FP.SATFINITE.E5M2.F32.PACK_AB_MERGE_C R26, R26, R27, RZ ;  /* 0x0000001b1a1a723e */ /* 0x000fca00048060ff */
[----:B------:R-:W-:Y:S01]  /*645f0*/  STL [R1+0xac], R26 ;  /* 0x0000ac1a01007387 */ /* 0x000fe20000100800 */
[----:B0-----:R-:W-:Y:S02]  /*64600*/  F2FP.SATFINITE.E5M2.F32.PACK_AB_MERGE_C R0, R24, R25, RZ ;  /* 0x000000191800723e */ /* 0x001fe400048060ff */
[----:B-1----:R-:W-:-:S05]  /*64610*/  F2FP.SATFINITE.E5M2.F32.PACK_AB_MERGE_C R28, R22, R23, RZ ;  /* 0x00000017161c723e */ /* 0x002fca00048060ff */
[----:B------:R-:W-:Y:S01]  /*64620*/  STL [R1+0x28d0], R28 ;  /* 0x0028d01c01007387 */ /* 0x000fe20000100800 */
[----:B------:R-:W-:-:S03]  /*64630*/  F2FP.SATFINITE.E5M2.F32.PACK_AB_MERGE_C R27, R20, R21, RZ ;  /* 0x00000015141b723e */ /* 0x000fc600048060ff */
[----:B------:R0:W-:Y:S04]  /*64640*/  STL [R1+0xa4], R0 ;  /* 0x0000a40001007387 */ /* 0x0001e80000100800 */
[----:B------:R-:W-:Y:S01]  /*64650*/  STL [R1+0x28d4], R27 ;  /* 0x0028d41b01007387 */ /* 0x000fe20000100800 */
[----:B------:R-:W-:-:S05]  /*64660*/  F2FP.SATFINITE.E5M2.F32.PACK_AB_MERGE_C R30, R18, R19, RZ ;  /* 0x00000013121e723e */ /* 0x000fca00048060ff */
[----:B------:R-:W-:Y:S01]  /*64670*/  STL [R1+0x28d8], R30 ;  /* 0x0028d81e01007387 */ /* 0x000fe20000100800 */
[----:B------:R-:W-:-:S05]  /*64680*/  F2FP.SATFINITE.E5M2.F32.PACK_AB_MERGE_C R29, R16, R17, RZ ;  /* 0x00000011101d723e */ /* 0x000fca00048060ff */
[----:B------:R-:W-:Y:S01]  /*64690*/  STL [R1+0x28dc], R29 ;  /* 0x0028dc1d01007387 */ /* 0x000fe20000100800 */
[----:B--2---:R-:W-:-:S05]  /*646a0*/  F2FP.SATFINITE.E5M2.F32.PACK_AB_MERGE_C R34, R14, R15, RZ ;  /* 0x0000000f0e22723e */ /* 0x004fca00048060ff */
[----:B------:R-:W-:Y:S01]  /*646b0*/  STL [R1+0x28e0], R34 ;  /* 0x0028e02201007387 */ /* 0x000fe20000100800 */
[----:B---3--:R-:W-:-:S05]  /*646c0*/  F2FP.SATFINITE.E5M2.F32.PACK_AB_MERGE_C R32, R12, R13, RZ ;  /* 0x0000000d0c20723e */ /* 0x008fca00048060ff */
[----:B------:R-:W-:Y:S01]  /*646d0*/  STL [R1+0x28e4], R32 ;  /* 0x0028e42001007387 */ /* 0x000fe20000100800 */
[----:B------:R-:W-:-:S05]  /*646e0*/  F2FP.SATFINITE.E5M2.F32.PACK_AB_MERGE_C R36, R10, R11, RZ ;  /* 0x0000000b0a24723e */ /* 0x000fca00048060ff */
[----:B------:R-:W-:Y:S01]  /*646f0*/  STL [R1+0x28e8], R36 ;  /* 0x0028e82401007387 */ /* 0x000fe20000100800 */
[----:B------:R-:W-:-:S05]  /*64700*/  F2FP.SATFINITE.E5M2.F32.PACK_AB_MERGE_C R39, R8, R9, RZ ;  /* 0x000000090827723e */ /* 0x000fca00048060ff */
[----:B------:R-:W-:Y:S01]  /*64710*/  STL [R1+0x28ec], R39 ;  /* 0x0028ec2701007387 */ /* 0x000fe20000100800 */
[----:B------:R-:W-:-:S05]  /*64720*/  F2FP.SATFINITE.E5M2.F32.PACK_AB_MERGE_C R6, R6, R7, RZ ;  /* 0x000000070606723e */ /* 0x000fca00048060ff */
[----:B------:R1:W-:Y:S01]  /*64730*/  STL [R1+0x14], R6 ;  /* 0x0000140601007387 */ /* 0x0003e20000100800 */
[----:B------:R-:W-:-:S03]  /*64740*/  F2FP.SATFINITE.E5M2.F32.PACK_AB_MERGE_C R4, R4, R5, RZ ;  /* 0x000000050404723e */ /* 0x000fc600048060ff */
[----:B------:R-:W2:Y:S04]  /*64750*/  LDL.LU R59, [R1+0x808] ;  /* 0x00080800013b7983 */ /* 0x000ea80000300800 */
[----:B------:R3:W-:Y:S01]  /*64760*/  STL [R1+0x10], R4 ;  /* 0x0000100401007387 */ /* 0x0007e20000100800 */
[----:B0-----:R-:W-:-:S03]  /*64770*/  F2FP.SATFINITE.E5M2.F32.PACK_AB_MERGE_C R0, R2, R3, RZ ;  /* 0x000000030200723e */ /* 0x001fc600048060ff */
[----:B------:R-:W2:Y:S04]  /*64780*/  LDL.LU R57, [R1+0x80c] ;  /* 0x00080c0001397983 */ /* 0x000ea80000300800 */
[----:B------:R0:W-:Y:S04]  /*64790*/  STL [R1+0x2c], R0 ;  /* 0x00002c0001007387 */ /* 0x0001e80000100800 */
[----:B------:R-:W0:Y:S04]  /*647a0*/  LDL.LU R56, [R1+0x750] ;  /* 0x0007500001387983 */ /* 0x000e280000300800 */
[----:B------:R-:W0:Y:S04]  /*647b0*/  LDL.LU R55, [R1+0x754] ;  /* 0x0007540001377983 */ /* 0x000e280000300800 */
        /* <DEDUP_REMOVED lines=35> */
[----:B---3--:R-:W3:Y:S04]  /*649f0*/  LDL.LU R4, [R1+0x574] ;  /* 0x0005740001047983 */ /* 0x008ee80000300800 */
[----:B------:R-:W3:Y:S04]  /*64a00*/  LDL.LU R3, [R1+0x578] ;  /* 0x0005780001037983 */ /* 0x000ee80000300800 */
[----:B------:R-:W3:Y:S01]  /*64a10*/  LDL.LU R2, [R1+0x57c] ;  /* 0x00057c0001027983 */ /* 0x000ee20000300800 */
[----:B--2---:R-:W-:-:S05]  /*64a20*/  F2FP.SATFINITE.E5M2.F32.PACK_AB_MERGE_C R27, R57, R59, RZ ;  /* 0x0000003b391b723e */ /* 0x004fca00048060ff */
[----:B------:R1:W-:Y:S01]  /*64a30*/  STL [R1+0x28], R27 ;  /* 0x0000281b01007387 */ /* 0x0003e20000100800 */
[----:B0-----:R-:W-:-:S05]  /*64a40*/  F2FP.SATFINITE.E5M2.F32.PACK_AB_MERGE_C R0, R55, R56, RZ ;  /* 0x000000383700723e */ /* 0x001fca00048060ff */
[----:B------:R0:W-:Y:S01]  /*64a50*/  STL [R1+0x44], R0 ;  /* 0x0000440001007387 */ /* 0x0001e20000100800 */
[----:B----4-:R-:W-:Y:S02]  /*64a60*/  F2FP.SATFINITE.E5M2.F32.PACK_AB_MERGE_C R28, R53, R54, RZ ;  /* 0x00000036351c723e */ /* 0x010fe400048060ff */
[----:B-1----:R-:W-:-:S03]  /*64a70*/  F2FP.SATFINITE.E5M2.F32.PACK_AB_MERGE_C R27, R51, R52, RZ ;  /* 0x00000034331b723e */ /* 0x002fc600048060ff */
[----:B------:R-:W-:Y:S04]  /*64a80*/  STL [R1+0x34], R28 ;  /* 0x0000341c01007387 */ /* 0x000fe80000100800 */
[----:B------:R-:W-:Y:S01]  /*64a90*/  STL [R1+0x54], R27 ;  /* 0x0000541b01007387 */ /* 0x000fe20000100800 */
[----:B0-----:R-:W-:Y:S02]  /*64aa0*/  F2FP.SATFINITE.E5M2.F32.PACK_AB_MERGE_C R0, R46, R48, RZ ;  /* 0x000000302e00723e */ /* 0x001fe400048060ff */
[----:B------:R-:W-:-:S05]  /*64ab0*/  F2FP.SATFINITE.E5M2.F32.PACK_AB_MERGE_C R35, R35, R45, RZ ;  /* 0x0000002d2323723e */ /* 0x000fca00048060ff */
[----:B------:R-:W-:Y:S01]  /*64ac0*/  STL [R1+0x28f0], R35 ;  /* 0x0028f02301007387 */ /* 0x000fe20000100800 */
[----:B------:R-:W-:-:S03]  /*64ad0*/  F2FP.SATFINITE.E5M2.F32.PACK_AB_MERGE_C R20, R20, R43, RZ ;  /* 0x0000002b1414723e */ /* 0x000fc600048060ff */
[----:B------:R0:W-:Y:S01]  /*64ae0*/  STL [R1+0x50], R0 ;  /* 0x0000500001007387 */ /* 0x0001e20000100800 */
[----:B------:R-:W-:-:S03]  /*64af0*/  F2FP.SATFINITE.E5M2.F32.PACK_AB_MERGE_C R24, R24, R40, RZ ;  /* 0x000000281818723e */ /* 0x000fc600048060ff */
[----:B------:R-:W-:Y:S01]  /*64b00*/  STL [R1+0x28f4], R20 ;  /* 0x0028f41401007387 */ /* 0x000fe20000100800 */
        /* <DEDUP_REMOVED lines=18> */
[----:B0-----:R-:W-:-:S03]  /*64c30*/  F2FP.SATFINITE.E5M2.F32.PACK_AB_MERGE_C R0, R8, R9, RZ ;  /* 0x000000090800723e */ /* 0x001fc600048060ff */
[----:B------:R-:W-:Y:S04]  /*64c40*/  STL [R1+0x8], R10 ;  /* 0x0000080a01007387 */ /* 0x000fe80000100800 */
[----:B------:R0:W-:Y:S01]  /*64c50*/  STL [R1+0x1c], R0 ;  /* 0x00001c0001007387 */ /* 0x0001e20000100800 */
[----:B------:R-:W-:-:S05]  /*64c60*/  F2FP.SATFINITE.E5M2.F32.PACK_AB_MERGE_C R6, R6, R7, RZ ;  /* 0x000000070606723e */ /* 0x000fca00048060ff */
[----:B------:R1:W-:Y:S01]  /*64c70*/  STL [R1+0x18], R6 ;  /* 0x0000180601007387 */ /* 0x0003e20000100800 */
[----:B---3--:R-:W-:-:S03]  /*64c80*/  F2FP.SATFINITE.E5M2.F32.PACK_AB_MERGE_C R4, R4, R5, RZ ;  /* 0x000000050404723e */ /* 0x008fc600048060ff */
[----:B------:R-:W2:Y:S04]  /*64c90*/  LDL.LU R55, [R1+0x560] ;  /* 0x0005600001377983 */ /* 0x000ea80000300800 */
[----:B------:R3:W-:Y:S01]  /*64ca0*/  STL [R1+0x24], R4 ;  /* 0x0000240401007387 */ /* 0x0007e20000100800 */
[----:B0-----:R-:W-:-:S03]  /*64cb0*/  F2FP.SATFINITE.E5M2.F32.PACK_AB_MERGE_C R0, R2, R3, RZ ;  /* 0x000000030200723e */ /* 0x001fc600048060ff */
[----:B------:R-:W2:Y:S04]  /*64cc0*/  LDL.LU R19, [R1+0x564] ;  /* 0x0005640001137983 */ /* 0x000ea80000300800 */
        /* <DEDUP_REMOVED lines=32> */
[----:B------:R-:W-:Y:S01]  /*64ed0*/  STL [R1+0x2918], R19 ;  /* 0x0029181301007387 */ /* 0x000fe20000100800 */
[----:B----4-:R-:W-:Y:S02]  /*64ee0*/  F2FP.SATFINITE.E5M2.F32.PACK_AB_MERGE_C R18, R18, R54, RZ ;  /* 0x000000361212723e */ /* 0x010fe400048060ff */
        /* <DEDUP_REMOVED lines=24> */
[----:B---3--:R-:W-:-:S03]  /*65070*/  F2FP.SATFINITE.E5M2.F32.PACK_AB_MERGE_C R57, R4, R5, RZ ;  /* 0x000000050439723e */ /* 0x008fc600048060ff */
[----:B------:R-:W-:Y:S04]  /*65080*/  STL [R1+0x294c], R54 ;  /* 0x00294c3601007387 */ /* 0x000fe80000100800 */
[----:B------:R-:W-:Y:S04]  /*65090*/  STL [R1+0x28a8], R57 ;  /* 0x0028a83901007387 */ /* 0x000fe80000100800 */
[----:B------:R-:W2:Y:S04]  /*650a0*/  LDL.LU R35, [R1+0x490] ;  /* 0x0004900001237983 */ /* 0x000ea80000300800 */
[----:B------:R-:W2:Y:S04]  /*650b0*/  LDL.LU R16, [R1+0x494] ;  /* 0x0004940001107983 */ /* 0x000ea80000300800 */
        /* <DEDUP_REMOVED lines=21> */
[----:B------:R-:W-:-:S03]  /*65210*/  F2FP.SATFINITE.E5M2.F32.PACK_AB_MERGE_C R45, R2, R3, RZ ;  /* 0x00000003022d723e */ /* 0x000fc600048060ff */
        /* <DEDUP_REMOVED lines=13> */
[----:B------:R-:W-:Y:S01]  /*652f0*/  STL [R1+0x28ac], R45 ;  /* 0x0028ac2d01007387 */ /* 0x000fe20000100800 */
[----:B--2---:R-:W-:-:S02]  /*65300*/  F2FP.SATFINITE.E5M2.F32.PACK_AB_MERGE_C R16, R16, R35, RZ ;  /* 0x000000231010723e */ /* 0x004fc400048060ff */
[----:B---3--:R-:W-:-:S03]  /*65310*/  F2FP.SATFINITE.E5M2.F32.PACK_AB_MERGE_C R15, R15, R39, RZ ;  /* 0x000000270f0f723e */ /* 0x008fc600048060ff */
[----:B------:R-:W-:Y:S01]  /*65320*/  STL [R1+0x2950], R16 ;  /* 0x0029501001007387 */ /* 0x000fe20000100800 */
[----:B----4-:R-:W-:-:S03]  /*65330*/  F2FP.SATFINITE.E5M2.F32.PACK_AB_MERGE_C R14, R14, R36, RZ ;  /* 0x000000240e0e723e */ /* 0x010fc600048060ff */
        /* <DEDUP_REMOVED lines=20> */
[----:B------:R-:W-:Y:S04]  /*65480*/  STL [R1+0x297c], R5 ;  /* 0x00297c0501007387 */ /* 0x000fe80000100800 */
[----:B------:R-:W-:Y:S01]  /*65490*/  STL [R1+0x2980], R4 ;  /* 0x0029800401007387 */ /* 0x000fe20000100800 */
[----:B------:R-:W-:-:S05]  /*654a0*/  F2FP.SATFINITE.E5M2.F32.PACK_AB_MERGE_C R2, R2, R58, RZ ;  /* 0x0000003a0202723e */ /* 0x000fca00048060ff */
[----:B------:R0:W-:Y:S01]  /*654b0*/  STL [R1+0x2898], R2 ;  /* 0x0028980201007387 */ /* 0x0001e20000100800 */
[----:B------:R-:W-:-:S05]  /*654c0*/  F2FP.SATFINITE.E5M2.F32.PACK_AB_MERGE_C R0, R0, R42, RZ ;  /* 0x0000002a0000723e */ /* 0x000fca00048060ff */
[----:B------:R1:W-:Y:S01]  /*654d0*/  STL [R1+0x289c], R0 ;  /* 0x00289c0001007387 */ /* 0x0003e20000100800 */
[----:B0-----:R-:W-:-:S03]  /*654e0*/  F2FP.SATFINITE.E5M2.F32.PACK_AB_MERGE_C R2, R59, R49, RZ ;  /* 0x000000313b02723e */ /* 0x001fc600048060ff */
[----:B------:R-:W2:Y:S04]  /*654f0*/  LDL.LU R4, [R1+0x430] ;  /* 0x0004300001047983 */ /* 0x000ea80000300800 */
[----:B------:R-:W-:Y:S01]  /*65500*/  STL [R1+0xdc], R2 ;  /* 0x0000dc0201007387 */ /* 0x000fe20000100800 */
[----:B-1----:R-:W-:-:S03]  /*65510*/  F2FP.SATFINITE.E5M2.F32.PACK_AB_MERGE_C R0, R25, R26, RZ ;  /* 0x0000001a1900723e */ /* 0x002fc600048060ff */
[----:B------:R-:W2:Y:S04]  /*65520*/  LDL.LU R5, [R1+0x434] ;  /* 0x0004340001057983 */ /* 0x000ea80000300800 */
[----:B------:R0:W-:Y:S04]  /*65530*/  STL [R1+0xd8], R0 ;  /* 0x0000d80001007387 */ /* 0x0001e80000100800 */
        /* <DEDUP_REMOVED lines=59> */
[----:B--2---:R-:W-:-:S03]  /*658f0*/  F2FP.SATFINITE.E5M2.F32.PACK_AB_MERGE_C R5, R5, R4, RZ ;  /* 0x000000040505723e */ /* 0x004fc600048060ff */
[----:B------:R-:W2:Y:S04]  /*65900*/  LDL.LU R4, [R1+0x2980] ;  /* 0x0029800001047983 */ /* 0x000ea80000300800 */
[----:B------:R0:W-:Y:S01]  /*65910*/  STL [R1+0x108], R5 ;  /* 0x0001080501007387 */ /* 0x0001e20000100800 */
[----:B---3--:R-:W-:-:S03]  /*65920*/  F2FP.SATFINITE.E5M2.F32.PACK_AB_MERGE_C R7, R7, R6, RZ ;  /* 0x000000060707723e */ /* 0x008fc600048060ff */
[----:B0-----:R-:W3:Y:S01]  /*65930*/  LDL.LU R5, [R1+0x297c] ;  /* 0x00297c0001057983 */ /* 0x001ee20000300800 */
[----:B----4-:R-:W-:-:S03]  /*65940*/  F2FP.SATFINITE.E5M2.F32.PACK_AB_MERGE_C R9, R9, R8, RZ ;  /* 0x000000080909723e */ /* 0x010fc600048060ff */
[----:B------:R-:W4:Y:S04]  /*65950*/  LDL.LU R6, [R1+0x2978] ;  /* 0x0029780001067983 */ /* 0x000f280000300800 */
[----:B------:R0:W-:Y:S01]  /*65960*/  STL [R1+0x100], R7 ;  /* 0x0001000701007387 */ /* 0x0001e20000100800 */
[----:B------:R-:W-:-:S03]  /*65970*/  F2FP.SATFINITE.E5M2.F32.PACK_AB_MERGE_C R11, R11, R10, RZ ;  /* 0x0000000a0b0b723e */ /* 0x000fc600048060ff */
[----:B0-----:R-:W2:Y:S01]  /*65980*/  LDL.LU R7, [R1+0x2974] ;  /* 0x0029740001077983 */ /* 0x001ea20000300800 */
[----:B------:R-:W-:-:S03]  /*65990*/  F2FP.SATFINITE.E5M2.F32.PACK_AB_MERGE_C R13, R13, R12, RZ ;  /* 0x0000000c0d0d723e */ /* 0x000fc600048060ff */
[----:B------:R-:W3:Y:S04]  /*659a0*/  LDL.LU R8, [R1+0x2970] ;  /* 0x0029700001087983 */ /* 0x000ee80000300800 */
[----:B------:R0:W-:Y:S01]  /*659b0*/  STL [R1+0x120], R9 ;  /* 0x0001200901007387 */ /* 0x0001e20000100800 */
[----:B------:R-:W-:-:S03]  /*659c0*/  F2FP.SATFINITE.E5M2.F32.PACK_AB_MERGE_C R15, R15, R14, RZ ;  /* 0x0000000e0f0f723e */ /* 0x000fc600048060ff */
[----:B0-----:R-:W4:Y:S04]  /*659d0*/  LDL.LU R9, [R1+0x296c] ;  /* 0x00296c0001097983 */ /* 0x001f280000300800 */
[----:B------:R-:W2:Y:S04]  /*659e0*/  LDL.LU R10, [R1+0x2968] ;  /* 0x00296800010a7983 */ /* 0x000ea80000300800 */
[----:B------:R0:W-:Y:S01]  /*659f0*/  STL [R1+0x118], R11 ;  /* 0x0001180b01007387 */ /* 0x0001e20000100800 */
[----:B------:R-:W-:Y:S02]  /*65a00*/  F2FP.SATFINITE.E5M2.F32.PACK_AB_MERGE_C R54, R54, R16, RZ ;  /* 0x000000103636723e */ /* 0x000fe400048060ff */
[----:B------:R-:W-:Y:S01]  /*65a10*/  F2FP.SATFINITE.E5M2.F32.PACK_AB_MERGE_C R52, R52, R55, RZ ;  /* 0x000000373434723e */ /* 0x000fe200048060ff */
[----:B0-----:R-:W3:Y:S04]  /*65a20*/  LDL.LU R11, [R1+0x2964] ;  /* 0x00296400010b7983 */ /* 0x001ee80000300800 */
[----:B------:R-:W4:Y:S04]  /*65a30*/  LDL.LU R12, [R1+0x2960] ;  /* 0x00296000010c7983 */ /* 0x000f280000300800 */
[----:B------:R0:W-:Y:S01]  /*65a40*/  STL [R1+0x150], R13 ;  /* 0x0001500d01007387 */ /* 0x0001e20000100800 */
[----:B------:R-:W-:-:S03]  /*65a50*/  F2FP.SATFINITE.E5M2.F32.PACK_AB_MERGE_C R23, R23, R53, RZ ;  /* 0x000000351717723e */ /* 0x000fc600048060ff */
[----:B0-----:R-:W2:Y:S04]  /*65a60*/  LDL.LU R13, [R1+0x295c] ;  /* 0x00295c00010d7983 */ /* 0x001ea80000300800 */
[----:B------:R-:W3:Y:S04]  /*65a70*/  LDL.LU R14, [R1+0x2958] ;  /* 0x00295800010e7983 */ /* 0x000ee80000300800 */
[----:B------:R0:W-:Y:S01]  /*65a80*/  STL [R1+0x14c], R15 ;  /* 0x00014c0f01007387 */ /* 0x0001e20000100800 */
[----:B------:R-:W-:-:S03]  /*65a90*/  F2FP.SATFINITE.E5M2.F32.PACK_AB_MERGE_C R22, R22, R31, RZ ;  /* 0x0000001f1616723e */ /* 0x000fc600048060ff */
[----:B0-----:R-:W4:Y:S04]  /*65aa0*/  LDL.LU R15, [R1+0x2954] ;  /* 0x00295400010f7983 */ /* 0x001f280000300800 */
[----:B------:R-:W2:Y:S04]  /*65ab0*/  LDL.LU R16, [R1+0x2950] ;  /* 0x0029500001107983 */ /* 0x000ea80000300800 */
[----:B------:R0:W-:Y:S01]  /*65ac0*/  STL [R1+0x184], R54 ;  /* 0x0001843601007387 */ /* 0x0001e20000100800 */
[----:B------:R-:W-:-:S03]  /*65ad0*/  F2FP.SATFINITE.E5M2.F32.PACK_AB_MERGE_C R21, R21, R40, RZ ;  /* 0x000000281515723e */ /* 0x000fc600048060ff */
[----:B0-----:R-:W3:Y:S04]  /*65ae0*/  LDL.LU R54, [R1+0x294c] ;  /* 0x00294c0001367983 */ /* 0x001ee80000300800 */
[----:B------:R-:W3:Y:S04]  /*65af0*/  LDL.LU R55, [R1+0x2948] ;  /* 0x0029480001377983 */ /* 0x000ee80000300800 */
        /* <DEDUP_REMOVED lines=30> */
[----:B0-----:R-:W3:Y:S04]  /*65ce0*/  LDL R0, [R1+0xb54] ;  /* 0x000b540001007983 */ /* 0x001ee80000100800 */
        /* <DEDUP_REMOVED lines=33> */
[----:B------:R0:W-:Y:S04]  /*65f00*/  STL [R1+0x124], R47 ;  /* 0x0001242f01007387 */ /* 0x0001e80000100800 */
        /* <DEDUP_REMOVED lines=9> */
[----:B0-----:R-:W3:Y:S01]  /*65fa0*/  LDL.LU R49, [R1+0x28b0] ;  /* 0x0028b00001317983 */ /* 0x001ee20000300800 */
[----:B------:R-:W-:-:S02]  /*65fb0*/  F2FP.SATFINITE.E5M2.F32.PACK_AB_MERGE_C R2, R45, R2, RZ ;  /* 0x000000022d02723e */ /* 0x000fc400048060ff */
[----:B------:R-:W-:-:S03]  /*65fc0*/  F2FP.SATFINITE.E5M2.F32.PACK_AB_MERGE_C R45, R59, R57, RZ ;  /* 0x000000393b2d723e */ /* 0x000fc600048060ff */
[----:B------:R0:W-:Y:S04]  /*65fd0*/  STL [R1+0x188], R2 ;  /* 0x0001880201007387 */ /* 0x0001e80000100800 */
[----:B------:R-:W-:Y:S01]  /*65fe0*/  STL [R1+0x1b4], R45 ;  /* 0x0001b42d01007387 */ /* 0x000fe20000100800 */
[----:B0-----:R-:W-:-:S05]  /*65ff0*/  F2FP.SATFINITE.E5M2.F32.PACK_AB_MERGE_C R2, R25, R26, RZ ;  /* 0x0000001a1902723e */ /* 0x001fca00048060ff */
[----:B------:R0:W-:Y:S01]  /*66000*/  STL [R1+0x1b0], R2 ;  /* 0x0001b00201007387 */ /* 0x0001e20000100800 */
[----:B----4-:R-:W-:Y:S02]  /*66010*/  LOP3.LUT R57, R18, 0xffff, RZ, 0xc0, !PT ;  /* 0x0000ffff12397812 */ /* 0x010fe400078ec0ff */
[----:B--2---:R-:W-:-:S04]  /*66020*/  LOP3.LUT R19, R19, 0xffff, RZ, 0xc0, !PT ;  /* 0x0000ffff13137812 */ /* 0x004fc800078ec0ff */
[----:B------:R-:W-:Y:S01]  /*66030*/  PRMT R18, R19, 0x3340, R1 ;  /* 0x0000334013127816 */ /* 0x000fe20000000001 */
[C---:B---3--:R-:W-:Y:S02]  /*66040*/  VIADD R25, R0.reuse, 0x3f ;  /* 0x0000003f00197836 */ /* 0x048fe40000000000 */
[----:B------:R-:W-:Y:S01]  /*66050*/  VIADD R26, R0, 0x1 ;  /* 0x00000001001a7836 */ /* 0x000fe20000000000 */
[----:B0-----:R-:W-:Y:S02]  /*66060*/  LOP3.LUT R2, R27, 0xffff, RZ, 0xc0, !PT ;  /* 0x0000ffff1b027812 */ /* 0x001fe400078ec0ff */
[----:B------:R-:W-:Y:S02]  /*66070*/  LOP3.LUT R59, R28, 0xffff, RZ, 0xc0, !PT ;  /* 0x0000ffff1c3b7812 */ /* 0x000fe400078ec0ff */
[----:B------:R-:W-:-:S04]  /*66080*/  LOP3.LUT R0, R42, 0xffff, RZ, 0xc0, !PT ;  /* 0x0000ffff2a007812 */ /* 0x000fc800078ec0ff */
[----:B------:R-:W-:Y:S02]  /*66090*/  PRMT R28, R0, 0x3340, R2 ;  /* 0x00003340001c7816 */ /* 0x000fe40000000002 */
[----:B------:R-:W-:-:S05]  /*660a0*/  LOP3.LUT R45, R49, 0xffff, RZ, 0xc0, !PT ;  /* 0x0000ffff312d7812 */ /* 0x000fca00078ec0ff */
[----:B------:R-:W-:Y:S04]  /*660b0*/  STL [R1+0x4], R45 ;  /* 0x0000042d01007387 */ /* 0x000fe80000100800 */
[----:B------:R0:W-:Y:S04]  /*660c0*/  STL [R1], R19 ;  /* 0x0000001301007387 */ /* 0x0001e80000100800 */
[----:B------:R-:W-:Y:S04]  /*660d0*/  STL [R1+0x4c], R0 ;  /* 0x00004c0001007387 */ /* 0x000fe80000100800 */
[----:B------:R-:W-:Y:S04]  /*660e0*/  STL [R1+0x3c], R57 ;  /* 0x00003c3901007387 */ /* 0x000fe80000100800 */
[----:B------:R1:W-:Y:S04]  /*660f0*/  STL [R1+0x30], R2 ;  /* 0x0000300201007387 */ /* 0x0003e80000100800 */
[----:B------:R-:W-:Y:S01]  /*66100*/  STL [R1+0x28a0], R59 ;  /* 0x0028a03b01007387 */ /* 0x000fe20000100800 */
[----:B0-----:R-:W-:-:S03]  /*66110*/  PRMT R19, R57, 0x3340, R1 ;  /* 0x0000334039137816 */ /* 0x001fc60000000001 */
[----:B-1----:R-:W2:Y:S04]  /*66120*/  LDL.LU R2, [R1+0x68] ;  /* 0x0000680001027983 */ /* 0x002ea80000300800 */
[----:B------:R-:W3:Y:S01]  /*66130*/  LDL.LU R57, [R1+0x64] ;  /* 0x0000640001397983 */ /* 0x000ee20000300800 */
[----:B------:R-:W-:-:S04]  /*66140*/  PRMT R27, R45, 0x3340, R59 ;  /* 0x000033402d1b7816 */ /* 0x000fc8000000003b */
[----:B------:R-:W-:Y:S02]  /*66150*/  PRMT R0, R27, 0x5410, R18 ;  /* 0x000054101b007816 */ /* 0x000fe40000000012 */
[----:B------:R-:W-:Y:S02]  /*66160*/  ISETP.GE.AND P2, PT, R26, UR7, PT ;  /* 0x000000071a007c0c */ /* 0x000fe4000bf46270 */
[----:B------:R-:W-:Y:S01]  /*66170*/  PRMT R18, R28, 0x5410, R19 ;  /* 0x000054101c127816 */ /* 0x000fe20000000013 */
[----:B------:R0:W-:Y:S01]  /*66180*/  STL [R1+0x140], R0 ;  /* 0x0001400001007387 */ /* 0x0001e20000100800 */
[----:B------:R-:W-:Y:S02]  /*66190*/  LOP3.LUT R26, R58, 0xffff, RZ, 0xc0, !PT ;  /* 0x0000ffff3a1a7812 */ /* 0x000fe400078ec0ff */
[----:B------:R-:W-:Y:S02]  /*661a0*/  ISETP.GE.AND P0, PT, R25, UR19, PT ;  /* 0x0000001319007c0c */ /* 0x000fe4000bf06270 */
[----:B------:R-:W-:-:S02]  /*661b0*/  LOP3.LUT R37, R37, 0xffff, RZ, 0xc0, !PT ;  /* 0x0000ffff25257812 */ /* 0x000fc400078ec0ff */
[----:B------:R-:W-:Y:S02]  /*661c0*/  LOP3.LUT R25, R41, 0xffff, RZ, 0xc0, !PT ;  /* 0x0000ffff29197812 */ /* 0x000fe400078ec0ff */
[----:B------:R-:W-:Y:S02]  /*661d0*/  LOP3.LUT R35, R35, 0xffff, RZ, 0xc0, !PT ;  /* 0x0000ffff23237812 */ /* 0x000fe400078ec0ff */
[----:B0-----:R-:W-:Y:S02]  /*661e0*/  LOP3.LUT R0, R50, 0xffff, RZ, 0xc0, !PT ;  /* 0x0000ffff32007812 */ /* 0x001fe400078ec0ff */
[----:B------:R-:W-:Y:S01]  /*661f0*/  LOP3.LUT R42, R16, 0xffff, RZ, 0xc0, !PT ;  /* 0x0000ffff102a7812 */ /* 0x000fe200078ec0ff */
[----:B------:R0:W-:Y:S01]  /*66200*/  STL [R1+0x138], R18 ;  /* 0x0001381201007387 */ /* 0x0001e20000100800 */
[----:B------:R-:W-:Y:S02]  /*66210*/  LOP3.LUT R27, R29, 0xffff, RZ, 0xc0, !PT ;  /* 0x0000ffff1d1b7812 */ /* 0x000fe400078ec0ff */
[----:B------:R-:W-:Y:S01]  /*66220*/  LOP3.LUT R50, R15, 0xffff, RZ, 0xc0, !PT ;  /* 0x0000ffff0f327812 */ /* 0x000fe200078ec0ff */
[----:B------:R1:W-:Y:S01]  /*66230*/  STL [R1+0x60], R26 ;  /* 0x0000601a01007387 */ /* 0x0003e20000100800 */
[----:B------:R-:W-:-:S02]  /*66240*/  PRMT R15, R42, 0x3340, R1 ;  /* 0x000033402a0f7816 */ /* 0x000fc40000000001 */
[----:B------:R-:W-:Y:S01]  /*66250*/  PRMT R19, R37, 0x3340, R35 ;  /* 0x0000334025137816 */ /* 0x000fe20000000023 */
[----:B------:R-:W-:Y:S01]  /*66260*/  STL [R1+0x9c], R0 ;  /* 0x00009c0001007387 */ /* 0x000fe20000100800 */
[----:B------:R-:W-:Y:S02]  /*66270*/  LOP3.LUT R20, R20, 0xffff, RZ, 0xc0, !PT ;  /* 0x0000ffff14147812 */ /* 0x000fe400078ec0ff */
[----:B------:R-:W-:Y:S01]  /*66280*/  LOP3.LUT R58, R30, 0xffff, RZ, 0xc0, !PT ;  /* 0x0000ffff1e3a7812 */ /* 0x000fe200078ec0ff */
[----:B------:R4:W-:Y:S01]  /*66290*/  STL [R1+0x48], R25 ;  /* 0x0000481901007387 */ /* 0x0009e20000100800 */
[----:B------:R-:W-:Y:S02]  /*662a0*/  LOP3.LUT R51, R51, 0xffff, RZ, 0xc0, !PT ;  /* 0x0000ffff33337812 */ /* 0x000fe400078ec0ff */
[----:B0-----:R-:W-:Y:S01]  /*662b0*/  LOP3.LUT R18, R17, 0xffff, RZ, 0xc0, !PT ;  /* 0x0000ffff11127812 */ /* 0x001fe200078ec0ff */
[----:B------:R0:W-:Y:S01]  /*662c0*/  STL [R1+0x8c], R27 ;  /* 0x00008c1b01007387 */ /* 0x0001e20000100800 */
[----:B------:R-:W-:-:S02]  /*662d0*/  PRMT R16, R50, 0x3340, R1 ;  /* 0x0000334032107816 */ /* 0x000fc40000000001 */
[----:B------:R-:W-:Y:S01]  /*662e0*/  PRMT R17, R51, 0x3340, R1 ;  /* 0x0000334033117816 */ /* 0x000fe20000000001 */
[----:B------:R-:W-:Y:S01]  /*662f0*/  STL [R1+0x28a4], R42 ;  /* 0x0028a42a01007387 */ /* 0x000fe20000100800 */
[----:B-1----:R-:W-:Y:S02]  /*66300*/  PRMT R26, R26, 0x3340, R58 ;  /* 0x000033401a1a7816 */ /* 0x002fe4000000003a */
[----:B----4-:R-:W-:Y:S02]  /*66310*/  PRMT R25, R25, 0x3340, R20 ;  /* 0x0000334019197816 */ /* 0x010fe40000000014 */
[----:B0-----:R-:W-:Y:S02]  /*66320*/  PRMT R27, R0, 0x3340, R27 ;  /* 0x00003340001b7816 */ /* 0x001fe4000000001b */
[----:B------:R-:W-:Y:S01]  /*66330*/  PRMT R0, R19, 0x5410, R15 ;  /* 0x0000541013007816 */ /* 0x000fe2000000000f */
[----:B------:R0:W-:Y:S01]  /*66340*/  STL [R1+0x78], R18 ;  /* 0x0000781201007387 */ /* 0x0001e20000100800 */
[----:B------:R-:W-:-:S03]  /*66350*/  PRMT R16, R25, 0x5410, R16 ;  /* 0x0000541019107816 */ /* 0x000fc60000000010 */
[----:B------:R-:W4:Y:S04]  /*66360*/  LDL.LU R45, [R1+0x7c] ;  /* 0x00007c00012d7983 */ /* 0x000f280000300800 */
[----:B------:R1:W-:Y:S01]  /*66370*/  STL [R1+0x110], R0 ;  /* 0x0001100001007387 */ /* 0x0003e20000100800 */
[----:B0-----:R-:W-:-:S03]  /*66380*/  PRMT R18, R18, 0x3340, R1 ;  /* 0x0000334012127816 */ /* 0x001fc60000000001 */
[----:B------:R-:W-:Y:S01]  /*66390*/  STL [R1+0x10c], R16 ;  /* 0x00010c1001007387 */ /* 0x000fe20000100800 */
[----:B------:R-:W-:Y:S02]  /*663a0*/  PRMT R15, R27, 0x5410, R18 ;  /* 0x000054101b0f7816 */ /* 0x000fe40000000012 */
[----:B-1----:R-:W-:-:S05]  /*663b0*/  PRMT R0, R26, 0x5410, R17 ;  /* 0x000054101a007816 */ /* 0x002fca0000000011 */
[----:B------:R0:W-:Y:S04]  /*663c0*/  STL [R1+0x1bc], R0 ;  /* 0x0001bc0001007387 */ /* 0x0001e80000100800 */
[----:B0-----:R-:W4:Y:S04]  /*663d0*/  LDL.LU R0, [R1+0x74] ;  /* 0x0000740001007983 */ /* 0x001f280000300800 */
[----:B------:R0:W-:Y:S01]  /*663e0*/  STL [R1+0x1b8], R15 ;  /* 0x0001b80f01007387 */ /* 0x0001e20000100800 */
[----:B------:R-:W-:Y:S01]  /*663f0*/  BAR.SYNC.DEFER_BLOCKING 0x0 ;  /* 0x0000000000007b1d */ /* 0x000fe20000010000 */
[----:B--2---:R-:W-:-:S05]  /*66400*/  LOP3.LUT R26, R2, 0xffff, RZ, 0xc0, !PT ;  /* 0x0000ffff021a7812 */ /* 0x004fca00078ec0ff */
[----:B------:R-:W2:Y:S01]  /*66410*/  LDL.LU R2, [R1+0x40] ;  /* 0x0000400001027983 */ /* 0x000ea20000300800 */
[----:B---3--:R-:W-:-:S03]  /*66420*/  LOP3.LUT R27, R57, 0xffff, RZ, 0xc0, !PT ;  /* 0x0000ffff391b7812 */ /* 0x008fc600078ec0ff */
[----:B------:R1:W-:Y:S04]  /*66430*/  STL [R1+0x68], R26 ;  /* 0x0000681a01007387 */ /* 0x0003e80000100800 */
[----:B------:R-:W3:Y:S01]  /*66440*/  LDL.LU R57, [R1+0x38] ;  /* 0x0000380001397983 */ /* 0x000ee20000300800 */
[----:B------:R-:W-:Y:S02]  /*66450*/  LOP3.LUT R18, R47, 0xffff, RZ, 0xc0, !PT ;  /* 0x0000ffff2f127812 */ /* 0x000fe400078ec0ff */
[----:B------:R-:W-:Y:S02]  /*66460*/  LOP3.LUT R19, R24, 0xffff, RZ, 0xc0, !PT ;  /* 0x0000ffff18137812 */ /* 0x000fe400078ec0ff */
[----:B------:R-:W-:Y:S02]  /*66470*/  LOP3.LUT R49, R14, 0xffff, RZ, 0xc0, !PT ;  /* 0x0000ffff0e317812 */ /* 0x000fe400078ec0ff */
[----:B------:R-:W-:-:S02]  /*66480*/  LOP3.LUT R17, R44, 0xffff, RZ, 0xc0, !PT ;  /* 0x0000ffff2c117812 */ /* 0x000fc400078ec0ff */
[----:B------:R-:W-:Y:S02]  /*66490*/  LOP3.LUT R28, R32, 0xffff, RZ, 0xc0, !PT ;  /* 0x0000ffff201c7812 */ /* 0x000fe400078ec0ff */
[----:B------:R-:W-:Y:S02]  /*664a0*/  LOP3.LUT R46, R46, 0xffff, RZ, 0xc0, !PT ;  /* 0x0000ffff2e2e7812 */ /* 0x000fe400078ec0ff */
[----:B------:R-:W-:Y:S02]  /*664b0*/  LOP3.LUT R47, R13, 0xffff, RZ, 0xc0, !PT ;  /* 0x0000ffff0d2f7812 */ /* 0x000fe400078ec0ff */
[----:B------:R-:W-:Y:S02]  /*664c0*/  LOP3.LUT R16, R34, 0xffff, RZ, 0xc0, !PT ;  /* 0x0000ffff22107812 */ /* 0x000fe400078ec0ff */
[----:B------:R-:W-:Y:S02]  /*664d0*/  LOP3.LUT R48, R48, 0xffff, RZ, 0xc0, !PT ;  /* 0x0000ffff30307812 */ /* 0x000fe400078ec0ff */
[----:B------:R-:W-:-:S02]  /*664e0*/  LOP3.LUT R21, R21, 0xffff, RZ, 0xc0, !PT ;  /* 0x0000ffff15157812 */ /* 0x000fc400078ec0ff */
[----:B------:R-:W-:Y:S02]  /*664f0*/  PRMT R13, R49, 0x3340, R1 ;  /* 0x00003340310d7816 */ /* 0x000fe40000000001 */
[----:B------:R-:W-:Y:S01]  /*66500*/  PRMT R24, R18, 0x3340, R19 ;  /* 0x0000334012187816 */ /* 0x000fe20000000013 */
[----:B------:R1:W-:Y:S01]  /*66510*/  STL [R1+0xbc], R27 ;  /* 0x0000bc1b01007387 */ /* 0x0003e20000100800 */
[--C-:B------:R-:W-:Y:S02]  /*66520*/  PRMT R14, R47, 0x3340, R1.reuse ;  /* 0x000033402f0e7816 */ /* 0x100fe40000000001 */
[----:B------:R-:W-:Y:S01]  /*66530*/  PRMT R25, R17, 0x3340, R46 ;  /* 0x0000334011197816 */ /* 0x000fe2000000002e */
[----:B------:R-:W-:Y:S01]  /*66540*/  STL [R1+0xb0], R28 ;  /* 0x0000b01c01007387 */ /* 0x000fe20000100800 */
[----:B0-----:R-:W-:Y:S02]  /*66550*/  PRMT R15, R48, 0x3340, R1 ;  /* 0x00003340300f7816 */ /* 0x001fe40000000001 */
[----:B-1----:R-:W-:Y:S01]  /*66560*/  PRMT R26, R26, 0x3340, R16 ;  /* 0x000033401a1a7816 */ /* 0x002fe20000000010 */
[----:B------:R0:W-:Y:S01]  /*66570*/  STL [R1+0x64], R21 ;  /* 0x0000641501007387 */ /* 0x0001e20000100800 */
[----:B------:R-:W-:-:S02]  /*66580*/  PRMT R13, R24, 0x5410, R13 ;  /* 0x00005410180d7816 */ /* 0x000fc4000000000d */
[----:B------:R-:W-:Y:S02]  /*66590*/  PRMT R27, R27, 0x3340, R28 ;  /* 0x000033401b1b7816 */ /* 0x000fe4000000001c */
[----:B------:R-:W-:Y:S01]  /*665a0*/  PRMT R24, R25, 0x5410, R14 ;  /* 0x0000541019187816 */ /* 0x000fe2000000000e */
[----:B------:R1:W-:Y:S01]  /*665b0*/  STL [R1+0x174], R13 ;  /* 0x0001740d01007387 */ /* 0x0003e20000100800 */
[----:B------:R-:W-:Y:S02]  /*665c0*/  PRMT R14, R26, 0x5410, R15 ;  /* 0x000054101a0e7816 */ /* 0x000fe4000000000f */
[----:B0-----:R-:W-:Y:S01]  /*665d0*/  PRMT R21, R21, 0x3340, R1 ;  /* 0x0000334015157816 */ /* 0x001fe20000000001 */
[----:B------:R4:W-:Y:S03]  /*665e0*/  STL [R1+0x170], R24 ;  /* 0x0001701801007387 */ /* 0x0009e60000100800 */
[----:B-1----:R-:W-:Y:S01]  /*665f0*/  PRMT R13, R27, 0x5410, R21 ;  /* 0x000054101b0d7816 */ /* 0x002fe20000000015 */
[----:B------:R0:W-:Y:S01]  /*66600*/  STL [R1+0x1a8], R14 ;  /* 0x0001a80e01007387 */ /* 0x0001e20000100800 */
[----:B----4-:R-:W-:-:S03]  /*66610*/  LOP3.LUT R24, R45, 0xffff, RZ, 0xc0, !PT ;  /* 0x0000ffff2d187812 */ /* 0x010fc600078ec0ff */
[----:B------:R-:W4:Y:S04]  /*66620*/  LDL.LU R29, [R1+0x90] ;  /* 0x00009000011d7983 */ /* 0x000f280000300800 */
[----:B------:R-:W-:Y:S04]  /*66630*/  STL [R1+0x1a0], R13 ;  /* 0x0001a00d01007387 */ /* 0x000fe80000100800 */
[----:B------:R-:W4:Y:S04]  /*66640*/  LDL.LU R30, [R1+0x88] ;  /* 0x00008800011e7983 */ /* 0x000f280000300800 */
[----:B------:R-:W4:Y:S04]  /*66650*/  LDL.LU R45, [R1+0x5c] ;  /* 0x00005c00012d7983 */ /* 0x000f280000300800 */
[----:B------:R1:W-:Y:S04]  /*66660*/  STL [R1+0x7c], R24 ;  /* 0x00007c1801007387 */ /* 0x0003e80000100800 */
[----:B------:R-:W4:Y:S01]  /*66670*/  LDL.LU R28, [R1+0x58] ;  /* 0x00005800011c7983 */ /* 0x000f220000300800 */
[----:B------:R-:W-:-:S05]  /*66680*/  LOP3.LUT R0, R0, 0xffff, RZ, 0xc0, !PT ;  /* 0x0000ffff00007812 */ /* 0x000fca00078ec0ff */
[----:B------:R1:W-:Y:S04]  /*66690*/  STL [R1+0xc8], R0 ;  /* 0x0000c80001007387 */ /* 0x0003e80000100800 */
[----:B------:R-:W4:Y:S01]  /*666a0*/  LDL.LU R59, [R1+0x14] ;  /* 0x00001400013b7983 */ /* 0x000f220000300800 */
[----:B---3--:R-:W-:-:S03]  /*666b0*/  LOP3.LUT R34, R57, 0xffff, RZ, 0xc0, !PT ;  /* 0x0000ffff39227812 */ /* 0x008fc600078ec0ff */
[----:B------:R-:W3:Y:S01]  /*666c0*/  LDL.LU R57, [R1+0x10] ;  /* 0x0000100001397983 */ /* 0x000ee20000300800 */
[----:B--2---:R-:W-:Y:S02]  /*666d0*/  LOP3.LUT R41, R2, 0xffff, RZ, 0xc0, !PT ;  /* 0x0000ffff02297812 */ /* 0x004fe400078ec0ff */
[----:B------:R-:W-:Y:S02]  /*666e0*/  LOP3.LUT R43, R43, 0xffff, RZ, 0xc0, !PT ;  /* 0x0000ffff2b2b7812 */ /* 0x000fe400078ec0ff */
[----:B------:R-:W-:Y:S02]  /*666f0*/  LOP3.LUT R44, R12, 0xffff, RZ, 0xc0, !PT ;  /* 0x0000ffff0c2c7812 */ /* 0x000fe400078ec0ff */
[----:B------:R-:W-:Y:S02]  /*66700*/  LOP3.LUT R2, R39, 0xffff, RZ, 0xc0, !PT ;  /* 0x0000ffff27027812 */ /* 0x000fe400078ec0ff */
[----:B------:R-:W-:Y:S02]  /*66710*/  LOP3.LUT R36, R36, 0xffff, RZ, 0xc0, !PT ;  /* 0x0000ffff24247812 */ /* 0x000fe400078ec0ff */
[----:B------:R-:W-:-:S02]  /*66720*/  LOP3.LUT R38, R38, 0xffff, RZ, 0xc0, !PT ;  /* 0x0000ffff26267812 */ /* 0x000fc400078ec0ff */
[----:B------:R-:W-:Y:S02]  /*66730*/  LOP3.LUT R39, R11, 0xffff, RZ, 0xc0, !PT ;  /* 0x0000ffff0b277812 */ /* 0x000fe400078ec0ff */
[----:B------:R-:W-:Y:S02]  /*66740*/  PRMT R11, R44, 0x3340, R1 ;  /* 0x000033402c0b7816 */ /* 0x000fe40000000001 */
[----:B------:R-:W-:Y:S02]  /*66750*/  PRMT R15, R41, 0x3340, R43 ;  /* 0x00003340290f7816 */ /* 0x000fe4000000002b */
[----:B0-----:R-:W-:Y:S02]  /*66760*/  LOP3.LUT R14, R22, 0xffff, RZ, 0xc0, !PT ;  /* 0x0000ffff160e7812 */ /* 0x001fe400078ec0ff */
[----:B------:R-:W-:Y:S02]  /*66770*/  LOP3.LUT R40, R40, 0xffff, RZ, 0xc0, !PT ;  /* 0x0000ffff28287812 */ /* 0x000fe400078ec0ff */
[----:B------:R-:W-:-:S02]  /*66780*/  PRMT R12, R39, 0x3340, R1 ;  /* 0x00003340270c7816 */ /* 0x000fc40000000001 */
[----:B------:R-:W-:Y:S02]  /*66790*/  PRMT R21, R34, 0x3340, R38 ;  /* 0x0000334022157816 */ /* 0x000fe40000000026 */
[----:B------:R-:W-:Y:S02]  /*667a0*/  PRMT R22, R24, 0x3340, R36 ;  /* 0x0000334018167816 */ /* 0x000fe40000000024 */
[----:B-1----:R-:W-:Y:S02]  /*667b0*/  PRMT R24, R0, 0x3340, R2 ;  /* 0x0000334000187816 */ /* 0x002fe40000000002 */
[----:B------:R-:W-:Y:S01]  /*667c0*/  PRMT R0, R15, 0x5410, R11 ;  /* 0x000054100f007816 */ /* 0x000fe2000000000b */
[----:B------:R0:W-:Y:S01]  /*667d0*/  STL [R1+0x74], R2 ;  /* 0x0000740201007387 */ /* 0x0001e20000100800 */
[----:B------:R-:W-:Y:S02]  /*667e0*/  PRMT R13, R40, 0x3340, R1 ;  /* 0x00003340280d7816 */ /* 0x000fe40000000001 */
[----:B------:R-:W-:Y:S01]  /*667f0*/  PRMT R11, R21, 0x5410, R12 ;  /* 0x00005410150b7816 */ /* 0x000fe2000000000c */
[----:B------:R1:W-:Y:S04]  /*66800*/  STL [R1+0x38], R14 ;  /* 0x0000380e01007387 */ /* 0x0003e80000100800 */
[----:B------:R2:W-:Y:S01]  /*66810*/  STL [R1+0x164], R0 ;  /* 0x0001640001007387 */ /* 0x0005e20000100800 */
[----:B0-----:R-:W-:-:S02]  /*66820*/  PRMT R2, R22, 0x5410, R13 ;  /* 0x0000541016027816 */ /* 0x001fc4000000000d */
[----:B-1----:R-:W-:Y:S01]  /*66830*/  PRMT R14, R14, 0x3340, R1 ;  /* 0x000033400e0e7816 */ /* 0x002fe20000000001 */
[----:B--2---:R-:W2:Y:S04]  /*66840*/  LDL.LU R0, [R1+0xa8] ;  /* 0x0000a80001007983 */ /* 0x004ea80000300800 */
[----:B------:R0:W-:Y:S01]  /*66850*/  STL [R1+0x160], R11 ;  /* 0x0001600b01007387 */ /* 0x0001e20000100800 */
[----:B----4-:R-:W-:-:S03]  /*66860*/  LOP3.LUT R21, R29, 0xffff, RZ, 0xc0, !PT ;  /* 0x0000ffff1d157812 */ /* 0x010fc600078ec0ff */
[----:B------:R1:W-:Y:S01]  /*66870*/  STL [R1+0x19c], R2 ;  /* 0x00019c0201007387 */ /* 0x0003e20000100800 */
[----:B------:R-:W-:Y:S02]  /*66880*/  LOP3.LUT R22, R30, 0xffff, RZ, 0xc0, !PT ;  /* 0x0000ffff1e167812 */ /* 0x000fe400078ec0ff */
[----:B0-----:R-:W-:Y:S02]  /*66890*/  PRMT R11, R24, 0x5410, R14 ;  /* 0x00005410180b7816 */ /* 0x001fe4000000000e */
[----:B------:R-:W-:Y:S01]  /*668a0*/  LOP3.LUT R32, R45, 0xffff, RZ, 0xc0, !PT ;  /* 0x0000ffff2d207812 */ /* 0x000fe200078ec0ff */
[----:B-1----:R-:W4:Y:S04]  /*668b0*/  LDL.LU R2, [R1+0xa0] ;  /* 0x0000a00001027983 */ /* 0x002f280000300800 */
[----:B------:R0:W-:Y:S04]  /*668c0*/  STL [R1+0x198], R11 ;  /* 0x0001980b01007387 */ /* 0x0001e80000100800 */
[----:B------:R-:W4:Y:S04]  /*668d0*/  LDL.LU R45, [R1+0x70] ;  /* 0x00007000012d7983 */ /* 0x000f280000300800 */
[----:B------:R1:W-:Y:S04]  /*668e0*/  STL [R1+0x40], R21 ;  /* 0x0000401501007387 */ /* 0x0003e80000100800 */
[----:B------:R1:W-:Y:S04]  /*668f0*/  STL [R1+0x88], R22 ;  /* 0x0000881601007387 */ /* 0x0003e80000100800 */
[----:B------:R-:W4:Y:S04]  /*66900*/  LDL.LU R26, [R1+0x6c] ;  /* 0x00006c00011a7983 */ /* 0x000f280000300800 */
[----:B------:R-:W4:Y:S01]  /*66910*/  LDL.LU R25, [R1+0x2c] ;  /* 0x00002c0001197983 */ /* 0x000f220000300800 */
[----:B---3--:R-:W-:-:S03]  /*66920*/  LOP3.LUT R24, R57, 0xffff, RZ, 0xc0, !PT ;  /* 0x0000ffff39187812 */ /* 0x008fc600078ec0ff */
[----:B------:R-:W3:Y:S01]  /*66930*/  LDL.LU R57, [R1+0x28] ;  /* 0x0000280001397983 */ /* 0x000ee20000300800 */
[----:B------:R-:W-:Y:S02]  /*66940*/  LOP3.LUT R33, R33, 0xffff, RZ, 0xc0, !PT ;  /* 0x0000ffff21217812 */ /* 0x000fe400078ec0ff */
[----:B------:R-:W-:Y:S02]  /*66950*/  LOP3.LUT R10, R10, 0xffff, RZ, 0xc0, !PT ;  /* 0x0000ffff0a0a7812 */ /* 0x000fe400078ec0ff */
[----:B------:R-:W-:Y:S02]  /*66960*/  LOP3.LUT R27, R28, 0xffff, RZ, 0xc0, !PT ;  /* 0x0000ffff1c1b7812 */ /* 0x000fe400078ec0ff */
[----:B------:R-:W-:Y:S02]  /*66970*/  LOP3.LUT R29, R56, 0xffff, RZ, 0xc0, !PT ;  /* 0x0000ffff381d7812 */ /* 0x000fe400078ec0ff */
[----:B------:R-:W-:Y:S02]  /*66980*/  LOP3.LUT R30, R9, 0xffff, RZ, 0xc0, !PT ;  /* 0x0000ffff091e7812 */ /* 0x000fe400078ec0ff */
[----:B------:R-:W-:-:S02]  /*66990*/  LOP3.LUT R28, R59, 0xffff, RZ, 0xc0, !PT ;  /* 0x0000ffff3b1c7812 */ /* 0x000fc400078ec0ff */
[----:B------:R-:W-:Y:S02]  /*669a0*/  LOP3.LUT R31, R31, 0xffff, RZ, 0xc0, !PT ;  /* 0x0000ffff1f1f7812 */ /* 0x000fe400078ec0ff */
[----:B------:R-:W-:Y:S02]  /*669b0*/  LOP3.LUT R13, R23, 0xffff, RZ, 0xc0, !PT ;  /* 0x0000ffff170d7812 */ /* 0x000fe400078ec0ff */
[----:B------:R-:W-:Y:S02]  /*669c0*/  PRMT R9, R10, 0x3340, R1 ;  /* 0x000033400a097816 */ /* 0x000fe40000000001 */
[----:B------:R-:W-:Y:S02]  /*669d0*/  PRMT R14, R32, 0x3340, R33 ;  /* 0x00003340200e7816 */ /* 0x000fe40000000021 */
[----:B0-----:R-:W-:Y:S02]  /*669e0*/  PRMT R11, R30, 0x3340, R1 ;  /* 0x000033401e0b7816 */ /* 0x001fe40000000001 */
[----:B------:R-:W-:Y:S01]  /*669f0*/  PRMT R15, R27, 0x3340, R29 ;  /* 0x000033401b0f7816 */ /* 0x000fe2000000001d */
[----:B------:R-:W-:Y:S01]  /*66a00*/  STL [R1+0x5c], R24 ;  /* 0x00005c1801007387 */ /* 0x000fe20000100800 */
[----:B------:R-:W-:-:S02]  /*66a10*/  PRMT R12, R31, 0x3340, R1 ;  /* 0x000033401f0c7816 */ /* 0x000fc40000000001 */
[----:B-1----:R-:W-:Y:S01]  /*66a20*/  PRMT R21, R21, 0x3340, R28 ;  /* 0x0000334015157816 */ /* 0x002fe2000000001c */
[----:B------:R0:W-:Y:S01]  /*66a30*/  STL [R1+0x14], R13 ;  /* 0x0000140d01007387 */ /* 0x0001e20000100800 */
[----:B------:R-:W-:Y:S02]  /*66a40*/  PRMT R14, R14, 0x5410, R9 ;  /* 0x000054100e0e7816 */ /* 0x000fe40000000009 */
[----:B------:R-:W-:Y:S02]  /*66a50*/  PRMT R22, R22, 0x3340, R24 ;  /* 0x0000334016167816 */ /* 0x000fe40000000018 */
[----:B------:R-:W-:Y:S02]  /*66a60*/  PRMT R9, R15, 0x5410, R11 ;  /* 0x000054100f097816 */ /* 0x000fe4000000000b */
[----:B------:R-:W-:Y:S02]  /*66a70*/  PRMT R12, R21, 0x5410, R12 ;  /* 0x00005410150c7816 */ /* 0x000fe4000000000c */
[----:B0-----:R-:W-:Y:S01]  /*66a80*/  PRMT R13, R13, 0x3340, R1 ;  /* 0x000033400d0d7816 */ /* 0x001fe20000000001 */
[----:B------:R-:W-:Y:S03]  /*66a90*/  STL [R1+0x144], R14 ;  /* 0x0001440e01007387 */ /* 0x000fe60000100800 */
[----:B------:R-:W-:Y:S01]  /*66aa0*/  PRMT R11, R22, 0x5410, R13 ;  /* 0x00005410160b7816 */ /* 0x000fe2000000000d */
[----:B------:R2:W-:Y:S04]  /*66ab0*/  STL [R1+0x13c], R9 ;  /* 0x00013c0901007387 */ /* 0x0005e80000100800 */
[----:B------:R0:W-:Y:S04]  /*66ac0*/  STL [R1+0x194], R12 ;  /* 0x0001940c01007387 */ /* 0x0001e80000100800 */
[----:B------:R-:W3:Y:S01]  /*66ad0*/  LDL.LU R59, [R1+0xb8] ;  /* 0x0000b800013b7983 */ /* 0x000ee20000300800 */
[----:B--2---:R-:W-:-:S03]  /*66ae0*/  LOP3.LUT R9, R0, 0xffff, RZ, 0xc0, !PT ;  /* 0x0000ffff00097812 */ /* 0x004fc600078ec0ff */
[----:B------:R3:W-:Y:S04]  /*66af0*/  STL [R1+0x18c], R11 ;  /* 0x00018c0b01007387 */ /* 0x0007e80000100800 */
[----:B------:R-:W2:Y:S04]  /*66b00*/  LDL.LU R42, [R1+0xb4] ;  /* 0x0000b400012a7983 */ /* 0x000ea80000300800 */
[----:B------:R-:W-:Y:S01]  /*66b10*/  STL [R1+0x58], R9 ;  /* 0x0000580901007387 */ /* 0x000fe20000100800 */
[----:B----4-:R-:W-:-:S03]  /*66b20*/  LOP3.LUT R56, R2, 0xffff, RZ, 0xc0, !PT ;  /* 0x0000ffff02387812 */ /* 0x010fc600078ec0ff */
[----:B------:R-:W4:Y:S04]  /*66b30*/  LDL.LU R0, [R1+0x84] ;  /* 0x0000840001007983 */ /* 0x000f280000300800 */
[----:B------:R-:W-:Y:S01]  /*66b40*/  STL [R1+0x90], R56 ;  /* 0x0000903801007387 */ /* 0x000fe20000100800 */
[----:B------:R-:W-:-:S03]  /*66b50*/  LOP3.LUT R24, R45, 0xffff, RZ, 0xc0, !PT ;  /* 0x0000ffff2d187812 */ /* 0x000fc600078ec0ff */
[----:B------:R-:W4:Y:S01]  /*66b60*/  LDL.LU R2, [R1+0x80] ;  /* 0x0000800001027983 */ /* 0x000f220000300800 */
[----:B------:R-:W-:-:S03]  /*66b70*/  LOP3.LUT R22, R7, 0xffff, RZ, 0xc0, !PT ;  /* 0x0000ffff07167812 */ /* 0x000fc600078ec0ff */
[----:B------:R-:W4:Y:S01]  /*66b80*/  LDL.LU R45, [R1+0x44] ;  /* 0x00004400012d7983 */ /* 0x000f220000300800 */
[----:B0-----:R-:W-:Y:S02]  /*66b90*/  LOP3.LUT R12, R26, 0xffff, RZ, 0xc0, !PT ;  /* 0x0000ffff1a0c7812 */ /* 0x001fe400078ec0ff */
[----:B------:R-:W-:Y:S02]  /*66ba0*/  LOP3.LUT R26, R8, 0xffff, RZ, 0xc0, !PT ;  /* 0x0000ffff081a7812 */ /* 0x000fe400078ec0ff */
[----:B------:R-:W-:Y:S02]  /*66bb0*/  LOP3.LUT R15, R25, 0xffff, RZ, 0xc0, !PT ;  /* 0x0000ffff190f7812 */ /* 0x000fe400078ec0ff */
[----:B------:R-:W-:Y:S02]  /*66bc0*/  LOP3.LUT R25, R61, 0xffff, RZ, 0xc0, !PT ;  /* 0x0000ffff3d197812 */ /* 0x000fe400078ec0ff */
[----:B------:R-:W-:Y:S02]  /*66bd0*/  PRMT R7, R26, 0x3340, R1 ;  /* 0x000033401a077816 */ /* 0x000fe40000000001 */
[----:B------:R-:W-:-:S02]  /*66be0*/  PRMT R13, R24, 0x3340, R25 ;  /* 0x00003340180d7816 */ /* 0x000fc40000000019 */
[----:B------:R-:W-:Y:S02]  /*66bf0*/  LOP3.LUT R21, R60, 0xffff, RZ, 0xc0, !PT ;  /* 0x0000ffff3c157812 */ /* 0x000fe400078ec0ff */
[----:B------:R-:W-:Y:S02]  /*66c00*/  PRMT R7, R13, 0x5410, R7 ;  /* 0x000054100d077816 */ /* 0x000fe40000000007 */
[----:B---3--:R-:W-:Y:S02]  /*66c10*/  LOP3.LUT R11, R57, 0xffff, RZ, 0xc0, !PT ;  /* 0x0000ffff390b7812 */ /* 0x008fe400078ec0ff */
[----:B------:R-:W3:Y:S03]  /*66c20*/  LDL.LU R57, [R1+0x34] ;  /* 0x0000340001397983 */ /* 0x000ee60000300800 */
[----:B------:R-:W-:Y:S01]  /*66c30*/  IMAD.MOV.U32 R61, RZ, RZ, R11 ;  /* 0x000000ffff3d7224 */ /* 0x000fe200078e000b */
[----:B------:R0:W-:Y:S04]  /*66c40*/  STL [R1+0x70], R11 ;  /* 0x0000700b01007387 */ /* 0x0001e80000100800 */
[----:B------:R-:W3:Y:S01]  /*66c50*/  LDL.LU R60, [R1+0x8] ;  /* 0x00000800013c7983 */ /* 0x000ee20000300800 */
[----:B0-----:R-:W-:-:S05]  /*66c60*/  LOP3.LUT R11, R52, 0xffff, RZ, 0xc0, !PT ;  /* 0x0000ffff340b7812 */ /* 0x001fca00078ec0ff */
[----:B------:R0:W-:Y:S04]  /*66c70*/  STL [R1+0x28], R11 ;  /* 0x0000280b01007387 */ /* 0x0001e80000100800 */
[----:B------:R-:W3:Y:S01]  /*66c80*/  LDL.LU R13, [R1+0xc] ;  /* 0x00000c00010d7983 */ /* 0x000ee20000300800 */
[----:B------:R-:W-:Y:S01]  /*66c90*/  LOP3.LUT R23, R53, 0xffff, RZ, 0xc0, !PT ;  /* 0x0000ffff35177812 */ /* 0x000fe200078ec0ff */
[----:B------:R-:W-:Y:S01]  /*66ca0*/  IMAD.MOV.U32 R53, RZ, RZ, R9 ;  /* 0x000000ffff357224 */ /* 0x000fe200078e0009 */
[----:B------:R-:W-:Y:S02]  /*66cb0*/  PRMT R8, R22, 0x3340, R1 ;  /* 0x0000334016087816 */ /* 0x000fe40000000001 */
[----:B------:R-:W-:Y:S02]  /*66cc0*/  PRMT R14, R12, 0x3340, R21 ;  /* 0x000033400c0e7816 */ /* 0x000fe40000000015 */
[----:B------:R-:W-:-:S02]  /*66cd0*/  PRMT R9, R23, 0x3340, R1 ;  /* 0x0000334017097816 */ /* 0x000fc40000000001 */
[----:B------:R-:W-:Y:S02]  /*66ce0*/  PRMT R52, R53, 0x3340, R15 ;  /* 0x0000334035347816 */ /* 0x000fe4000000000f */
[----:B0-----:R-:W-:Y:S02]  /*66cf0*/  PRMT R11, R11, 0x3340, R1 ;  /* 0x000033400b0b7816 */ /* 0x001fe40000000001 */
[----:B------:R-:W-:Y:S02]  /*66d00*/  PRMT R53, R56, 0x3340, R61 ;  /* 0x0000334038357816 */ /* 0x000fe4000000003d */
[----:B------:R-:W-:Y:S01]  /*66d10*/  PRMT R8, R14, 0x5410, R8 ;  /* 0x000054100e087816 */ /* 0x000fe20000000008 */
[----:B------:R0:W-:Y:S01]  /*66d20*/  STL [R1+0x134], R7 ;  /* 0x0001340701007387 */ /* 0x0001e20000100800 */
[----:B------:R-:W-:-:S03]  /*66d30*/  PRMT R9, R52, 0x5410, R9 ;  /* 0x0000541034097816 */ /* 0x000fc60000000009 */
[----:B------:R1:W-:Y:S01]  /*66d40*/  STL [R1+0x130], R8 ;  /* 0x0001300801007387 */ /* 0x0003e20000100800 */
[----:B0-----:R-:W-:-:S03]  /*66d50*/  PRMT R7, R53, 0x5410, R11 ;  /* 0x0000541035077816 */ /* 0x001fc6000000000b */
[----:B------:R-:W-:Y:S01]  /*66d60*/  STL [R1+0x17c], R9 ;  /* 0x00017c0901007387 */ /* 0x000fe20000100800 */
[----:B-1----:R-:W-:-:S03]  /*66d70*/  LOP3.LUT R8, R59, 0xffff, RZ, 0xc0, !PT ;  /* 0x0000ffff3b087812 */ /* 0x002fc600078ec0ff */
[----:B------:R-:W3:Y:S01]  /*66d80*/  LDL.LU R59, [R1+0x98] ;  /* 0x00009800013b7983 */ /* 0x000ee20000300800 */
[----:B--2---:R-:W-:-:S03]  /*66d90*/  LOP3.LUT R56, R42, 0xffff, RZ, 0xc0, !PT ;  /* 0x0000ffff2a387812 */ /* 0x004fc600078ec0ff */
[----:B------:R4:W-:Y:S01]  /*66da0*/  STL [R1+0x178], R7 ;  /* 0x0001780701007387 */ /* 0x0009e20000100800 */
[----:B------:R-:W-:Y:S02]  /*66db0*/  LOP3.LUT R14, R6, 0xffff, RZ, 0xc0, !PT ;  /* 0x0000ffff060e7812 */ /* 0x000fe400078ec0ff */
[----:B------:R-:W-:Y:S01]  /*66dc0*/  LOP3.LUT R6, R55, 0xffff, RZ, 0xc0, !PT ;  /* 0x0000ffff37067812 */ /* 0x000fe200078ec0ff */
[----:B------:R0:W-:Y:S01]  /*66dd0*/  STL [R1+0x6c], R8 ;  /* 0x00006c0801007387 */ /* 0x0001e20000100800 */
[----:B------:R-:W-:Y:S01]  /*66de0*/  LOP3.LUT R5, R5, 0xffff, RZ, 0xc0, !PT ;  /* 0x0000ffff05057812 */ /* 0x000fe200078ec0ff */
[----:B------:R-:W-:Y:S01]  /*66df0*/  IMAD.MOV.U32 R55, RZ, RZ, R8 ;  /* 0x000000ffff377224 */ /* 0x000fe200078e0008 */
[----:B----4-:R-:W-:Y:S01]  /*66e00*/  LOP3.LUT R7, R0, 0xffff, RZ, 0xc0, !PT ;  /* 0x0000ffff00077812 */ /* 0x010fe200078ec0ff */
[----:B------:R-:W-:Y:S01]  /*66e10*/  STL [R1+0xb8], R56 ;  /* 0x0000b83801007387 */ /* 0x000fe20000100800 */
[----:B------:R-:W-:Y:S02]  /*66e20*/  LOP3.LUT R52, R54, 0xffff, RZ, 0xc0, !PT ;  /* 0x0000ffff36347812 */ /* 0x000fe400078ec0ff */
[----:B------:R-:W-:-:S02]  /*66e30*/  LOP3.LUT R61, R2, 0xffff, RZ, 0xc0, !PT ;  /* 0x0000ffff023d7812 */ /* 0x000fc400078ec0ff */
[----:B------:R-:W2:Y:S01]  /*66e40*/  LDL.LU R2, [R1+0x50] ;  /* 0x0000500001027983 */ /* 0x000ea20000300800 */
[----:B------:R-:W-:Y:S02]  /*66e50*/  LOP3.LUT R45, R45, 0xffff, RZ, 0xc0, !PT ;  /* 0x0000ffff2d2d7812 */ /* 0x000fe400078ec0ff */
[--C-:B0-----:R-:W-:Y:S01]  /*66e60*/  PRMT R8, R14, 0x3340, R1.reuse ;  /* 0x000033400e087816 */ /* 0x101fe20000000001 */
[----:B------:R-:W4:Y:S01]  /*66e70*/  LDL.LU R42, [R1+0x1c] ;  /* 0x00001c00012a7983 */ /* 0x000f220000300800 */
[----:B------:R-:W-:-:S03]  /*66e80*/  PRMT R9, R5, 0x3340, R1 ;  /* 0x0000334005097816 */ /* 0x000fc60000000001 */
[----:B------:R0:W-:Y:S01]  /*66e90*/  STL [R1+0x2c], R45 ;  /* 0x00002c2d01007387 */ /* 0x0001e20000100800 */
[----:B------:R-:W-:-:S03]  /*66ea0*/  PRMT R55, R55, 0x3340, R45 ;  /* 0x0000334037377816 */ /* 0x000fc6000000002d */
[----:B------:R-:W4:Y:S01]  /*66eb0*/  LDL.LU R0, [R1+0x18] ;  /* 0x0000180001007983 */ /* 0x000f220000300800 */
[----:B---3--:R-:W-:Y:S02]  /*66ec0*/  LOP3.LUT R57, R57, 0xffff, RZ, 0xc0, !PT ;  /* 0x0000ffff39397812 */ /* 0x008fe400078ec0ff */
[----:B------:R-:W-:-:S03]  /*66ed0*/  LOP3.LUT R60, R60, 0xffff, RZ, 0xc0, !PT ;  /* 0x0000ffff3c3c7812 */ /* 0x000fc600078ec0ff */
[----:B------:R1:W-:Y:S01]  /*66ee0*/  STL [R1+0xa8], R57 ;  /* 0x0000a83901007387 */ /* 0x0003e20000100800 */
[----:B------:R-:W-:-:S03]  /*66ef0*/  PRMT R54, R61, 0x3340, R60 ;  /* 0x000033403d367816 */ /* 0x000fc6000000003c */
[----:B------:R-:W-:Y:S01]  /*66f00*/  STL [R1+0x84], R52 ;  /* 0x0000843401007387 */ /* 0x000fe20000100800 */
[----:B------:R-:W-:-:S03]  /*66f10*/  LOP3.LUT R13, R13, 0xffff, RZ, 0xc0, !PT ;  /* 0x0000ffff0d0d7812 */ /* 0x000fc600078ec0ff */
[----:B0-----:R-:W3:Y:S01]  /*66f20*/  LDL.LU R45, [R1+0x28ac] ;  /* 0x0028ac00012d7983 */ /* 0x001ee20000300800 */
[----:B------:R-:W-:Y:S02]  /*66f30*/  PRMT R53, R7, 0x3340, R13 ;  /* 0x0000334007357816 */ /* 0x000fe4000000000d */
[----:B------:R-:W-:Y:S02]  /*66f40*/  PRMT R56, R56, 0x3340, R57 ;  /* 0x0000334038387816 */ /* 0x000fe40000000039 */
[----:B------:R-:W-:Y:S01]  /*66f50*/  PRMT R8, R53, 0x5410, R8 ;  /* 0x0000541035087816 */ /* 0x000fe20000000008 */
[----:B-1----:R-:W3:Y:S01]  /*66f60*/  LDL.LU R57, [R1+0x28a8] ;  /* 0x0028a80001397983 */ /* 0x002ee20000300800 */
[----:B------:R-:W-:-:S03]  /*66f70*/  PRMT R9, R54, 0x5410, R9 ;  /* 0x0000541036097816 */ /* 0x000fc60000000009 */
[----:B------:R-:W3:Y:S04]  /*66f80*/  LDL.LU R53, [R1+0xc4] ;  /* 0x0000c40001357983 */ /* 0x000ee80000300800 */
[----:B------:R0:W-:Y:S04]  /*66f90*/  STL [R1+0x128], R8 ;  /* 0x0001280801007387 */ /* 0x0001e80000100800 */
[----:B0-----:R-:W3:Y:S04]  /*66fa0*/  LDL.LU R8, [R1+0x54] ;  /* 0x0000540001087983 */ /* 0x001ee80000300800 */
[----:B------:R-:W3:Y:S04]  /*66fb0*/  LDL.LU R54, [R1+0xc0] ;  /* 0x0000c00001367983 */ /* 0x000ee80000300800 */
[----:B------:R0:W-:Y:S04]  /*66fc0*/  STL [R1+0x11c], R9 ;  /* 0x00011c0901007387 */ /* 0x0001e80000100800 */
[----:B0-----:R-:W3:Y:S01]  /*66fd0*/  LDL.LU R9, [R1+0x94] ;  /* 0x0000940001097983 */ /* 0x001ee20000300800 */
[----:B------:R-:W-:-:S02]  /*66fe0*/  PRMT R11, R6, 0x3340, R1 ;  /* 0x00003340060b7816 */ /* 0x000fc40000000001 */
[----:B------:R-:W-:Y:S02]  /*66ff0*/  PRMT R52, R52, 0x3340, R1 ;  /* 0x0000334034347816 */ /* 0x000fe40000000001 */
[----:B------:R-:W-:Y:S02]  /*67000*/  PRMT R55, R55, 0x5410, R11 ;  /* 0x0000541037377816 */ /* 0x000fe4000000000b */
[----:B------:R-:W-:Y:S02]  /*67010*/  PRMT R11, R56, 0x5410, R52 ;  /* 0x00005410380b7816 */ /* 0x000fe40000000034 */
[----:B------:R-:W-:Y:S01]  /*67020*/  LOP3.LUT R59, R59, 0xffff, RZ, 0xc0, !PT ;  /* 0x0000ffff3b3b7812 */ /* 0x000fe200078ec0ff */
[----:B------:R-:W-:Y:S01]  /*67030*/  STL [R1+0x16c], R55 ;  /* 0x00016c3701007387 */ /* 0x000fe20000100800 */
[----:B--2---:R-:W-:-:S03]  /*67040*/  LOP3.LUT R2, R2, 0xffff, RZ, 0xc0, !PT ;  /* 0x0000ffff02027812 */ /* 0x004fc600078ec0ff */
[----:B------:R3:W-:Y:S01]  /*67050*/  STL [R1+0x168], R11 ;  /* 0x0001680b01007387 */ /* 0x0007e20000100800 */
[----:B----4-:R-:W-:Y:S02]  /*67060*/  LOP3.LUT R42, R42, 0xffff, RZ, 0xc0, !PT ;  /* 0x0000ffff2a2a7812 */ /* 0x010fe400078ec0ff */
[----:B------:R-:W-:Y:S02]  /*67070*/  LOP3.LUT R4, R4, 0xffff, RZ, 0xc0, !PT ;  /* 0x0000ffff04047812 */ /* 0x000fe400078ec0ff */
[----:B------:R-:W-:Y:S02]  /*67080*/  LOP3.LUT R0, R0, 0xffff, RZ, 0xc0, !PT ;  /* 0x0000ffff00007812 */ /* 0x000fe400078ec0ff */
[----:B---3--:R-:W-:Y:S02]  /*67090*/  LOP3.LUT R11, R45, 0xffff, RZ, 0xc0, !PT ;  /* 0x0000ffff2d0b7812 */ /* 0x008fe400078ec0ff */
[----:B------:R-:W-:-:S05]  /*670a0*/  LOP3.LUT R53, R53, 0xffff, RZ, 0xc0, !PT ;  /* 0x0000ffff35357812 */ /* 0x000fca00078ec0ff */
[----:B------:R-:W-:Y:S04]  /*670b0*/  STL [R1+0xa0], R53 ;  /* 0x0000a03501007387 */ /* 0x000fe80000100800 */
[----:B------:R-:W-:Y:S01]  /*670c0*/  STL [R1+0xc], R59 ;  /* 0x00000c3b01007387 */ /* 0x000fe20000100800 */
[----:B------:R-:W-:Y:S02]  /*670d0*/  LOP3.LUT R56, R8, 0xffff, RZ, 0xc0, !PT ;  /* 0x0000ffff08387812 */ /* 0x000fe400078ec0ff */
[----:B------:R-:W-:Y:S02]  /*670e0*/  LOP3.LUT R54, R54, 0xffff, RZ, 0xc0, !PT ;  /* 0x0000ffff36367812 */ /* 0x000fe400078ec0ff */
[----:B------:R-:W-:-:S03]  /*670f0*/  LOP3.LUT R8, R3, 0xffff, RZ, 0xc0, !PT ;  /* 0x0000ffff03087812 */ /* 0x000fc600078ec0ff */
[----:B------:R-:W-:Y:S01]  /*67100*/  STL [R1+0xd4], R54 ;  /* 0x0000d43601007387 */ /* 0x000fe20000100800 */
[----:B------:R-:W-:Y:S02]  /*67110*/  LOP3.LUT R52, R9, 0xffff, RZ, 0xc0, !PT ;  /* 0x0000ffff09347812 */ /* 0x000fe400078ec0ff */
[----:B------:R-:W-:-:S03]  /*67120*/  LOP3.LUT R9, R57, 0xffff, RZ, 0xc0, !PT ;  /* 0x0000ffff39097812 */ /* 0x000fc600078ec0ff */
[----:B------:R0:W-:Y:S04]  /*67130*/  STL [R1+0x80], R52 ;  /* 0x0000803401007387 */ /* 0x0001e80000100800 */
[----:B------:R-:W-:Y:S04]  /*67140*/  STL [R1+0x94], R56 ;  /* 0x0000943801007387 */ /* 0x000fe80000100800 */
[----:B------:R-:W2:Y:S04]  /*67150*/  LDL.LU R55, [R1] ;  /* 0x0000000001377983 */ /* 0x000ea80000300800 */
[----:B------:R-:W-:Y:S01]  /*67160*/  STL [R1+0x10], R42 ;  /* 0x0000102a01007387 */ /* 0x000fe20000100800 */
[----:B------:R-:W-:-:S03]  /*67170*/  PRMT R3, R4, 0x3340, R1 ;  /* 0x0000334004037816 */ /* 0x000fc60000000001 */
[----:B------:R-:W-:Y:S01]  /*67180*/  STL [R1+0xc4], R2 ;  /* 0x0000c40201007387 */ /* 0x000fe20000100800 */
[----:B------:R-:W-:-:S03]  /*67190*/  PRMT R45, R59, 0x3340, R42 ;  /* 0x000033403b2d7816 */ /* 0x000fc6000000002a */
[----:B------:R-:W-:Y:S04]  /*671a0*/  STL [R1+0x44], R0 ;  /* 0x0000440001007387 */ /* 0x000fe80000100800 */
[----:B------:R1:W-:Y:S01]  /*671b0*/  STL [R1+0x1c], R8 ;  /* 0x00001c0801007387 */ /* 0x0003e20000100800 */
[----:B0-----:R-:W-:-:S03]  /*671c0*/  PRMT R52, R52, 0x3340, R0 ;  /* 0x0000334034347816 */ /* 0x001fc60000000000 */
[----:B------:R0:W-:Y:S01]  /*671d0*/  STL [R1+0x50], R9 ;  /* 0x0000500901007387 */ /* 0x0001e20000100800 */
[----:B------:R-:W-:-:S03]  /*671e0*/  PRMT R3, R45, 0x5410, R3 ;  /* 0x000054102d037816 */ /* 0x000fc60000000003 */
[----:B------:R-:W-:Y:S01]  /*671f0*/  STL [R1+0xb4], R11 ;  /* 0x0000b40b01007387 */ /* 0x000fe20000100800 */
[----:B-1----:R-:W-:-:S03]  /*67200*/  PRMT R8, R8, 0x3340, R1 ;  /* 0x0000334008087816 */ /* 0x002fc60000000001 */
[----:B------:R-:W3:Y:S01]  /*67210*/  LDL.LU R42, [R1+0x28a4] ;  /* 0x0028a400012a7983 */ /* 0x000ee20000300800 */
[----:B------:R-:W-:-:S03]  /*67220*/  PRMT R53, R53, 0x3340, R56 ;  /* 0x0000334035357816 */ /* 0x000fc60000000038 */
[----:B------:R-:W4:Y:S01]  /*67230*/  LDL.LU R59, [R1+0x28a0] ;  /* 0x0028a000013b7983 */ /* 0x000f220000300800 */
[----:B0-----:R-:W-:-:S03]  /*67240*/  PRMT R9, R9, 0x3340, R1 ;  /* 0x0000334009097816 */ /* 0x001fc60000000001 */
[----:B------:R-:W3:Y:S01]  /*67250*/  LDL.LU R0, [R1+0x289c] ;  /* 0x00289c0001007983 */ /* 0x000ee20000300800 */
[----:B------:R-:W-:-:S03]  /*67260*/  PRMT R54, R54, 0x3340, R2 ;  /* 0x0000334036367816 */ /* 0x000fc60000000002 */
[----:B------:R-:W4:Y:S01]  /*67270*/  LDL.LU R57, [R1+0x30] ;  /* 0x0000300001397983 */ /* 0x000f220000300800 */
[----:B------:R-:W-:-:S03]  /*67280*/  PRMT R52, R52, 0x5410, R8 ;  /* 0x0000541034347816 */ /* 0x000fc60000000008 */
[----:B------:R-:W4:Y:S01]  /*67290*/  LDL.LU R56, [R1+0x3c] ;  /* 0x00003c0001387983 */ /* 0x000f220000300800 */
[----:B------:R-:W-:-:S03]  /*672a0*/  PRMT R53, R53, 0x5410, R9 ;  /* 0x0000541035357816 */ /* 0x000fc60000000009 */
[----:B------:R-:W4:Y:S04]  /*672b0*/  LDL.LU R2, [R1+0x2898] ;  /* 0x0028980001027983 */ /* 0x000f280000300800 */
[----:B------:R-:W4:Y:S04]  /*672c0*/  LDL.LU R45, [R1+0x20] ;  /* 0x00002000012d7983 */ /* 0x000f280000300800 */
[----:B------:R0:W-:Y:S04]  /*672d0*/  STL [R1+0x114], R3 ;  /* 0x0001140301007387 */ /* 0x0001e80000100800 */
[----:B0-----:R-:W4:Y:S04]  /*672e0*/  LDL.LU R3, [R1+0x4] ;  /* 0x0000040001037983 */ /* 0x001f280000300800 */
[----:B------:R-:W4:Y:S04]  /*672f0*/  LDL.LU R8, [R1+0xa4] ;  /* 0x0000a40001087983 */ /* 0x000f280000300800 */
[----:B------:R0:W-:Y:S04]  /*67300*/  STL [R1+0x104], R52 ;  /* 0x0001043401007387 */ /* 0x0001e80000100800 */
[----:B0-----:R-:W4:Y:S04]  /*67310*/  LDL.LU R52, [R1+0x4c] ;  /* 0x00004c0001347983 */ /* 0x001f280000300800 */
[----:B------:R-:W4:Y:S04]  /*67320*/  LDL.LU R9, [R1+0xac] ;  /* 0x0000ac0001097983 */ /* 0x000f280000300800 */
[----:B------:R0:W-:Y:S04]  /*67330*/  STL [R1+0x158], R53 ;  /* 0x0001583501007387 */ /* 0x0001e80000100800 */
[----:B0-----:R-:W4:Y:S01]  /*67340*/  LDL.LU R53, [R1+0x24] ;  /* 0x0000240001357983 */ /* 0x001f220000300800 */
[----:B------:R-:W-:-:S04]  /*67350*/  PRMT R11, R11, 0x3340, R1 ;  /* 0x000033400b0b7816 */ /* 0x000fc80000000001 */
[----:B------:R-:W-:-:S05]  /*67360*/  PRMT R11, R54, 0x5410, R11 ;  /* 0x00005410360b7816 */ /* 0x000fca000000000b */
[----:B------:R2:W-:Y:S02]  /*67370*/  STL [R1+0x148], R11 ;  /* 0x0001480b01007387 */ /* 0x0005e40000100800 */
[----:B--2---:R-:W-:-:S04]  /*67380*/  SHF.R.U32.HI R11, RZ, 0x8, R55 ;  /* 0x00000008ff0b7819 */ /* 0x004fc80000011637 */
[----:B------:R-:W-:Y:S02]  /*67390*/  LOP3.LUT R11, R11, 0xffff, RZ, 0xc0, !PT ;  /* 0x0000ffff0b0b7812 */ /* 0x000fe400078ec0ff */
[----:B---3--:R-:W-:Y:S02]  /*673a0*/  LOP3.LUT R54, R0, 0xffff, RZ, 0xc0, !PT ;  /* 0x0000ffff00367812 */ /* 0x008fe400078ec0ff */
[----:B----4-:R-:W-:Y:S02]  /*673b0*/  SHF.R.U32.HI R59, RZ, 0x8, R59 ;  /* 0x00000008ff3b7819 */ /* 0x010fe4000001163b */
[----:B------:R-:W-:Y:S02]  /*673c0*/  LOP3.LUT R2, R2, 0xffff, RZ, 0xc0, !PT ;  /* 0x0000ffff02027812 */ /* 0x000fe400078ec0ff */
[----:B------:R-:W-:Y:S02]  /*673d0*/  LOP3.LUT R45, R45, 0xffff, RZ, 0xc0, !PT ;  /* 0x0000ffff2d2d7812 */ /* 0x000fe400078ec0ff */
[----:B------:R-:W-:-:S02]  /*673e0*/  LOP3.LUT R59, R59, 0xffff, RZ, 0xc0, !PT ;  /* 0x0000ffff3b3b7812 */ /* 0x000fc400078ec0ff */
[----:B------:R-:W-:Y:S02]  /*673f0*/  LOP3.LUT R8, R8, 0xffff, RZ, 0xc0, !PT ;  /* 0x0000ffff08087812 */ /* 0x000fe400078ec0ff */
[----:B------:R-:W-:Y:S02]  /*67400*/  SHF.R.U32.HI R0, RZ, 0x8, R3 ;  /* 0x00000008ff007819 */ /* 0x000fe40000011603 */
[----:B------:R-:W-:Y:S02]  /*67410*/  PRMT R3, R2, 0x3340, R1 ;  /* 0x0000334002037816 */ /* 0x000fe40000000001 */
[----:B------:R-:W-:-:S05]  /*67420*/  LOP3.LUT R9, R9, 0xffff, RZ, 0xc0, !PT ;  /* 0x0000ffff09097812 */ /* 0x000fca00078ec0ff */
[----:B------:R0:W-:Y:S01]  /*67430*/  STL [R1+0x54], R9 ;  /* 0x0000540901007387 */ /* 0x0001e20000100800 */
[----:B------:R-:W-:-:S05]  /*67440*/  LOP3.LUT R53, R53, 0xffff, RZ, 0xc0, !PT ;  /* 0x0000ffff35357812 */ /* 0x000fca00078ec0ff */
[----:B------:R-:W-:Y:S01]  /*67450*/  STL [R1+0x34], R53 ;  /* 0x0000343501007387 */ /* 0x000fe20000100800 */
[----:B0-----:R-:W-:-:S03]  /*67460*/  PRMT R9, R9, 0x3340, R53 ;  /* 0x0000334009097816 */ /* 0x001fc60000000035 */
[----:B------:R0:W-:Y:S04]  /*67470*/  STL [R1+0xc0], R8 ;  /* 0x0000c00801007387 */ /* 0x0001e80000100800 */
[----:B------:R1:W-:Y:S04]  /*67480*/  STL [R1+0x98], R2 ;  /* 0x0000980201007387 */ /* 0x0003e80000100800 */
[----:B------:R2:W-:Y:S04]  /*67490*/  STL [R1+0xac], R45 ;  /* 0x0000ac2d01007387 */ /* 0x0005e80000100800 */
[----:B------:R-:W-:Y:S01]  /*674a0*/  STL [R1+0xa4], R54 ;  /* 0x0000a43601007387 */ /* 0x000fe20000100800 */
[----:B0-----:R-:W-:-:S03]  /*674b0*/  PRMT R8, R8, 0x3340, R45 ;  /* 0x0000334008087816 */ /* 0x001fc6000000002d */
[----:B------:R-:W3:Y:S01]  /*674c0*/  LDL.LU R53, [R1+0x48] ;  /* 0x0000480001357983 */ /* 0x000ee20000300800 */
[----:B-1----:R-:W-:Y:S02]  /*674d0*/  PRMT R2, R54, 0x3340, R1 ;  /* 0x0000334036027816 */ /* 0x002fe40000000001 */
[----:B------:R-:W-:Y:S01]  /*674e0*/  LOP3.LUT R0, R0, 0xffff, RZ, 0xc0, !PT ;  /* 0x0000ffff00007812 */ /* 0x000fe200078ec0ff */
[----:B------:R-:W4:Y:S01]  /*674f0*/  LDL.LU R55, [R1+0x60] ;  /* 0x0000600001377983 */ /* 0x000f220000300800 */
[----:B------:R-:W-:Y:S02]  /*67500*/  PRMT R3, R9, 0x5410, R3 ;  /* 0x0000541009037816 */ /* 0x000fe40000000003 */
[----:B------:R-:W-:Y:S02]  /*67510*/  PRMT R2, R8, 0x5410, R2 ;  /* 0x0000541008027816 */ /* 0x000fe40000000002 */
[----:B--2---:R-:W-:Y:S02]  /*67520*/  PRMT R45, R11, 0x3340, R1 ;  /* 0x000033400b2d7816 */ /* 0x004fe40000000001 */
[----:B------:R-:W-:Y:S01]  /*67530*/  PRMT R0, R0, 0x3340, R59 ;  /* 0x0000334000007816 */ /* 0x000fe2000000003b */
[----:B------:R-:W-:Y:S04]  /*67540*/  STL [R1+0xfc], R3 ;  /* 0x0000fc0301007387 */ /* 0x000fe80000100800 */
[----:B------:R-:W-:Y:S04]  /*67550*/  STL [R1+0xf4], R2 ;  /* 0x0000f40201007387 */ /* 0x000fe80000100800 */
[----:B------:R-:W-:Y:S04]  /*67560*/  STL [R1+0x2888], R45 ;  /* 0x0028882d01007387 */ /* 0x000fe80000100800 */
[----:B------:R0:W-:Y:S02]  /*67570*/  STL [R1+0x24], R0 ;  /* 0x0000240001007387 */ /* 0x0001e40000100800 */
[----:B0-----:R-:W-:-:S02]  /*67580*/  SHF.R.U32.HI R0, RZ, 0x8, R52 ;  /* 0x00000008ff007819 */ /* 0x001fc40000011634 */
[----:B------:R-:W2:Y:S01]  /*67590*/  LDL.LU R52, [R1+0x9c] ;  /* 0x00009c0001347983 */ /* 0x000ea20000300800 */
[----:B------:R-:W-:Y:S02]  /*675a0*/  SHF.R.U32.HI R3, RZ, 0x8, R56 ;  /* 0x00000008ff037819 */ /* 0x000fe40000011638 */
[----:B------:R-:W-:Y:S02]  /*675b0*/  SHF.R.U32.HI R2, RZ, 0x8, R57 ;  /* 0x00000008ff027819 */ /* 0x000fe40000011639 */
[----:B------:R-:W-:Y:S01]  /*675c0*/  SHF.R.U32.HI R42, RZ, 0x8, R42 ;  /* 0x00000008ff2a7819 */ /* 0x000fe2000001162a */
[----:B------:R-:W2:Y:S01]  /*675d0*/  LDL.LU R57, [R1+0x8c] ;  /* 0x00008c0001397983 */ /* 0x000ea20000300800 */
[----:B------:R-:W-:Y:S02]  /*675e0*/  LOP3.LUT R3, R3, 0xffff, RZ, 0xc0, !PT ;  /* 0x0000ffff03037812 */ /* 0x000fe400078ec0ff */
[----:B------:R-:W-:Y:S01]  /*675f0*/  LOP3.LUT R2, R2, 0xffff, RZ, 0xc0, !PT ;  /* 0x0000ffff02027812 */ /* 0x000fe200078ec0ff */
[----:B------:R-:W2:Y:S01]  /*67600*/  LDL.LU R56, [R1+0x78] ;  /* 0x0000780001387983 */ /* 0x000ea20000300800 */
[----:B------:R-:W-:-:S02]  /*67610*/  LOP3.LUT R0, R0, 0xffff, RZ, 0xc0, !PT ;  /* 0x0000ffff00007812 */ /* 0x000fc400078ec0ff */
[----:B------:R-:W-:Y:S02]  /*67620*/  SHF.R.U32.HI R37, RZ, 0x8, R37 ;  /* 0x00000008ff257819 */ /* 0x000fe40000011625 */
[----:B------:R-:W-:Y:S02]  /*67630*/  SHF.R.U32.HI R35, RZ, 0x8, R35 ;  /* 0x00000008ff237819 */ /* 0x000fe40000011623 */
[----:B------:R-:W-:Y:S02]  /*67640*/  LOP3.LUT R8, R42, 0xffff, RZ, 0xc0, !PT ;  /* 0x0000ffff2a087812 */ /* 0x000fe400078ec0ff */
[----:B------:R-:W-:Y:S02]  /*67650*/  PRMT R42, R3, 0x3340, R1 ;  /* 0x00003340032a7816 */ /* 0x000fe40000000001 */
[----:B------:R-:W-:Y:S02]  /*67660*/  PRMT R0, R0, 0x3340, R2 ;  /* 0x0000334000007816 */ /* 0x000fe40000000002 */
[----:B------:R-:W-:-:S02]  /*67670*/  LOP3.LUT R35, R35, 0xffff, RZ, 0xc0, !PT ;  /* 0x0000ffff23237812 */ /* 0x000fc400078ec0ff */
[----:B------:R-:W-:Y:S01]  /*67680*/  LOP3.LUT R37, R37, 0xffff, RZ, 0xc0, !PT ;  /* 0x0000ffff25257812 */ /* 0x000fe200078ec0ff */
[----:B------:R-:W-:Y:S04]  /*67690*/  STL [R1+0x288c], R42 ;  /* 0x00288c2a01007387 */ /* 0x000fe80000100800 */
[----:B------:R0:W-:Y:S01]  /*676a0*/  STL [R1+0x18], R0 ;  /* 0x0000180001007387 */ /* 0x0001e20000100800 */
[----:B------:R-:W-:Y:S02]  /*676b0*/  SHF.R.U32.HI R20, RZ, 0x8, R20 ;  /* 0x00000008ff147819 */ /* 0x000fe40000011614 */
[----:B0-----:R-:W-:Y:S02]  /*676c0*/  PRMT R0, R37, 0x3340, R35 ;  /* 0x0000334025007816 */ /* 0x001fe40000000023 */
[----:B------:R-:W-:-:S05]  /*676d0*/  PRMT R37, R8, 0x3340, R1 ;  /* 0x0000334008257816 */ /* 0x000fca0000000001 */
[----:B------:R-:W-:Y:S04]  /*676e0*/  STL [R1+0x2890], R37 ;  /* 0x0028902501007387 */ /* 0x000fe80000100800 */
[----:B------:R3:W-:Y:S01]  /*676f0*/  STL [R1+0x20], R0 ;  /* 0x0000200001007387 */ /* 0x0007e20000100800 */
[----:B------:R-:W-:Y:S02]  /*67700*/  LOP3.LUT R20, R20, 0xffff, RZ, 0xc0, !PT ;  /* 0x0000ffff14147812 */ /* 0x000fe400078ec0ff */
[----:B------:R-:W-:-:S04]  /*67710*/  SHF.R.U32.HI R58, RZ, 0x8, R58 ;  /* 0x00000008ff3a7819 */ /* 0x000fc8000001163a */
[----:B------:R-:W-:Y:S02]  /*67720*/  LOP3.LUT R58, R58, 0xffff, RZ, 0xc0, !PT ;  /* 0x0000ffff3a3a7812 */ /* 0x000fe400078ec0ff */
[----:B---3--:R-:W-:-:S04]  /*67730*/  SHF.R.U32.HI R0, RZ, 0x8, R53 ;  /* 0x00000008ff007819 */ /* 0x008fc80000011635 */
[----:B------:R-:W-:Y:S02]  /*67740*/  LOP3.LUT R0, R0, 0xffff, RZ, 0xc0, !PT ;  /* 0x0000ffff00007812 */ /* 0x000fe400078ec0ff */
[----:B----4-:R-:W-:Y:S02]  /*67750*/  SHF.R.U32.HI R2, RZ, 0x8, R55 ;  /* 0x00000008ff027819 */ /* 0x010fe40000011637 */
[----:B------:R-:W3:Y:S01]  /*67760*/  LDL.LU R55, [R1+0x68] ;  /* 0x0000680001377983 */ /* 0x000ee20000300800 */
[----:B------:R-:W-:Y:S02]  /*67770*/  PRMT R35, R0, 0x3340, R20 ;  /* 0x0000334000237816 */ /* 0x000fe40000000014 */
[----:B------:R-:W-:-:S03]  /*67780*/  LOP3.LUT R2, R2, 0xffff, RZ, 0xc0, !PT ;  /* 0x0000ffff02027812 */ /* 0x000fc600078ec0ff */
[----:B------:R0:W-:Y:S01]  /*67790*/  STL [R1+0x2894], R35 ;  /* 0x0028942301007387 */ /* 0x0001e20000100800 */
[----:B------:R-:W-:-:S03]  /*677a0*/  PRMT R20, R2, 0x3340, R58 ;  /* 0x0000334002147816 */ /* 0x000fc6000000003a */
[----:B------:R-:W4:Y:S04]  /*677b0*/  LDL.LU R9, [R1+0xbc] ;  /* 0x0000bc0001097983 */ /* 0x000f280000300800 */
[----:B------:R-:W4:Y:S01]  /*677c0*/  LDL.LU R53, [R1+0xb0] ;  /* 0x0000b00001357983 */ /* 0x000f220000300800 */
[----:B--2---:R-:W-:-:S03]  /*677d0*/  SHF.R.U32.HI R2, RZ, 0x8, R52 ;  /* 0x00000008ff027819 */ /* 0x004fc60000011634 */
[----:B------:R-:W2:Y:S04]  /*677e0*/  LDL.LU R52, [R1+0x64] ;  /* 0x0000640001347983 */ /* 0x000ea80000300800 */
[----:B------:R-:W2:Y:S01]  /*677f0*/  LDL.LU R45, [R1+0x7c] ;  /* 0x00007c00012d7983 */ /* 0x000ea20000300800 */
[----:B------:R-:W-:Y:S02]  /*67800*/  SHF.R.U32.HI R18, RZ, 0x8, R18 ;  /* 0x00000008ff127819 */ /* 0x000fe40000011612 */
[----:B------:R-:W-:Y:S01]  /*67810*/  SHF.R.U32.HI R19, RZ, 0x8, R19 ;  /* 0x00000008ff137819 */ /* 0x000fe20000011613 */
[----:B------:R-:W2:Y:S01]  /*67820*/  LDL.LU R37, [R1+0xc8] ;  /* 0x0000c80001257983 */ /* 0x000ea20000300800 */
[----:B------:R-:W-:Y:S02]  /*67830*/  SHF.R.U32.HI R0, RZ, 0x8, R56 ;  /* 0x00000008ff007819 */ /* 0x000fe40000011638 */
[----:B------:R-:W-:Y:S01]  /*67840*/  SHF.R.U32.HI R3, RZ, 0x8, R57 ;  /* 0x00000008ff037819 */ /* 0x000fe20000011639 */
[----:B------:R-:W2:Y:S01]  /*67850*/  LDL.LU R42, [R1+0x74] ;  /* 0x00007400012a7983 */ /* 0x000ea20000300800 */
[----:B------:R-:W-:-:S02]  /*67860*/  LOP3.LUT R57, R0, 0xffff, RZ, 0xc0, !PT ;  /* 0x0000ffff00397812 */ /* 0x000fc400078ec0ff */
[----:B------:R-:W-:Y:S02]  /*67870*/  LOP3.LUT R0, R19, 0xffff, RZ, 0xc0, !PT ;  /* 0x0000ffff13007812 */ /* 0x000fe400078ec0ff */
[----:B------:R-:W-:Y:S02]  /*67880*/  LOP3.LUT R18, R18, 0xffff, RZ, 0xc0, !PT ;  /* 0x0000ffff12127812 */ /* 0x000fe400078ec0ff */
[----:B------:R-:W-:Y:S02]  /*67890*/  SHF.R.U32.HI R16, RZ, 0x8, R16 ;  /* 0x00000008ff107819 */ /* 0x000fe40000011610 */
[----:B------:R-:W-:Y:S02]  /*678a0*/  PRMT R18, R18, 0x3340, R0 ;  /* 0x0000334012127816 */ /* 0x000fe40000000000 */
[----:B------:R-:W-:Y:S02]  /*678b0*/  LOP3.LUT R3, R3, 0xffff, RZ, 0xc0, !PT ;  /* 0x0000ffff03037812 */ /* 0x000fe400078ec0ff */
[----:B------:R-:W-:-:S02]  /*678c0*/  LOP3.LUT R2, R2, 0xffff, RZ, 0xc0, !PT ;  /* 0x0000ffff02027812 */ /* 0x000fc400078ec0ff */
[----:B------:R-:W-:Y:S02]  /*678d0*/  LOP3.LUT R16, R16, 0xffff, RZ, 0xc0, !PT ;  /* 0x0000ffff10107812 */ /* 0x000fe400078ec0ff */
[----:B------:R-:W-:Y:S02]  /*678e0*/  PRMT R19, R2, 0x3340, R3 ;  /* 0x0000334002137816 */ /* 0x000fe40000000003 */
[----:B---3--:R-:W-:-:S04]  /*678f0*/  SHF.R.U32.HI R0, RZ, 0x8, R55 ;  /* 0x00000008ff007819 */ /* 0x008fc80000011637 */
[----:B------:R-:W-:-:S04]  /*67900*/  LOP3.LUT R0, R0, 0xffff, RZ, 0xc0, !PT ;  /* 0x0000ffff00007812 */ /* 0x000fc800078ec0ff */
[----:B------:R-:W-:Y:S02]  /*67910*/  PRMT R16, R0, 0x3340, R16 ;  /* 0x0000334000107816 */ /* 0x000fe40000000010 */
[----:B----4-:R-:W-:Y:S02]  /*67920*/  SHF.R.U32.HI R2, RZ, 0x8, R9 ;  /* 0x00000008ff027819 */ /* 0x010fe40000011609 */
[----:B------:R-:W3:Y:S01]  /*67930*/  LDL.LU R9, [R1+0x38] ;  /* 0x0000380001097983 */ /* 0x000ee20000300800 */
[----:B------:R-:W-:Y:S02]  /*67940*/  SHF.R.U32.HI R3, RZ, 0x8, R53 ;  /* 0x00000008ff037819 */ /* 0x000fe40000011635 */
[----:B--2---:R-:W-:-:S04]  /*67950*/  SHF.R.U32.HI R0, RZ, 0x8, R52 ;  /* 0x00000008ff007819 */ /* 0x004fc80000011634 */
[----:B------:R-:W-:-:S04]  /*67960*/  LOP3.LUT R0, R0, 0xffff, RZ, 0xc0, !PT ;  /* 0x0000ffff00007812 */ /* 0x000fc800078ec0ff */
[----:B------:R-:W-:Y:S02]  /*67970*/  PRMT R53, R0, 0x3340, R1 ;  /* 0x0000334000357816 */ /* 0x000fe40000000001 */
[----:B------:R-:W-:Y:S02]  /*67980*/  SHF.R.U32.HI R0, RZ, 0x8, R45 ;  /* 0x00000008ff007819 */ /* 0x000fe4000001162d */
[----:B------:R-:W2:Y:S01]  /*67990*/  LDL.LU R45, [R1+0x40] ;  /* 0x00004000012d7983 */ /* 0x000ea20000300800 */
[----:B------:R-:W-:Y:S02]  /*679a0*/  LOP3.LUT R3, R3, 0xffff, RZ, 0xc0, !PT ;  /* 0x0000ffff03037812 */ /* 0x000fe400078ec0ff */
[----:B------:R-:W-:Y:S01]  /*679b0*/  LOP3.LUT R2, R2, 0xffff, RZ, 0xc0, !PT ;  /* 0x0000ffff02027812 */ /* 0x000fe200078ec0ff */
[----:B0-----:R-:W4:Y:S03]  /*679c0*/  LDL.LU R35, [R1+0x88] ;  /* 0x0000880001237983 */ /* 0x001f260000300800 */
[----:B------:R-:W-:-:S02]  /*679d0*/  PRMT R11, R2, 0x3340, R3 ;  /* 0x00003340020b7816 */ /* 0x000fc40000000003 */
[----:B------:R-:W-:Y:S02]  /*679e0*/  SHF.R.U32.HI R2, RZ, 0x8, R37 ;  /* 0x00000008ff027819 */ /* 0x000fe40000011625 */
[----:B------:R-:W4:Y:S01]  /*679f0*/  LDL.LU R37, [R1+0x5c] ;  /* 0x00005c0001257983 */ /* 0x000f220000300800 */
[----:B------:R-:W-:Y:S02]  /*67a00*/  SHF.R.U32.HI R36, RZ, 0x8, R36 ;  /* 0x00000008ff247819 */ /* 0x000fe40000011624 */
[----:B------:R-:W-:Y:S02]  /*67a10*/  LOP3.LUT R0, R0, 0xffff, RZ, 0xc0, !PT ;  /* 0x0000ffff00007812 */ /* 0x000fe400078ec0ff */
[----:B------:R-:W-:Y:S02]  /*67a20*/  LOP3.LUT R8, R36, 0xffff, RZ, 0xc0, !PT ;  /* 0x0000ffff24087812 */ /* 0x000fe400078ec0ff */
[----:B------:R-:W-:Y:S02]  /*67a30*/  SHF.R.U32.HI R47, RZ, 0x8, R47 ;  /* 0x00000008ff2f7819 */ /* 0x000fe4000001162f */
[----:B------:R-:W-:-:S02]  /*67a40*/  PRMT R8, R0, 0x3340, R8 ;  /* 0x0000334000087816 */ /* 0x000fc40000000008 */
[----:B------:R-:W-:Y:S02]  /*67a50*/  SHF.R.U32.HI R3, RZ, 0x8, R42 ;  /* 0x00000008ff037819 */ /* 0x000fe4000001162a */
[----:B------:R-:W4:Y:S01]  /*67a60*/  LDL.LU R42, [R1+0x14] ;  /* 0x00001400012a7983 */ /* 0x000f220000300800 */
[----:B------:R-:W-:-:S04]  /*67a70*/  LOP3.LUT R47, R47, 0xffff, RZ, 0xc0, !PT ;  /* 0x0000ffff2f2f7812 */ /* 0x000fc800078ec0ff */
[----:B------:R-:W-:Y:S02]  /*67a80*/  PRMT R55, R47, 0x3340, R1 ;  /* 0x000033402f377816 */ /* 0x000fe40000000001 */
[----:B---3--:R-:W-:-:S04]  /*67a90*/  SHF.R.U32.HI R0, RZ, 0x8, R9 ;  /* 0x00000008ff007819 */ /* 0x008fc80000011609 */
[----:B------:R-:W-:-:S04]  /*67aa0*/  LOP3.LUT R0, R0, 0xffff, RZ, 0xc0, !PT ;  /* 0x0000ffff00007812 */ /* 0x000fc800078ec0ff */
[----:B------:R-:W-:Y:S02]  /*67ab0*/  PRMT R47, R0, 0x3340, R1 ;  /* 0x00003340002f7816 */ /* 0x000fe40000000001 */
[----:B--2---:R-:W-:Y:S02]  /*67ac0*/  SHF.R.U32.HI R0, RZ, 0x8, R45 ;  /* 0x00000008ff007819 */ /* 0x004fe4000001162d */
[----:B------:R-:W2:Y:S01]  /*67ad0*/  LDL.LU R45, [R1+0x58] ;  /* 0x00005800012d7983 */ /* 0x000ea20000300800 */
[----:B------:R-:W-:Y:S02]  /*67ae0*/  SHF.R.U32.HI R17, RZ, 0x8, R17 ;  /* 0x00000008ff117819 */ /* 0x000fe40000011611 */
[----:B------:R-:W-:Y:S02]  /*67af0*/  SHF.R.U32.HI R46, RZ, 0x8, R46 ;  /* 0x00000008ff2e7819 */ /* 0x000fe4000001162e */
[----:B------:R-:W-:Y:S02]  /*67b00*/  SHF.R.U32.HI R33, RZ, 0x8, R33 ;  /* 0x00000008ff217819 */ /* 0x000fe40000011621 */
[----:B------:R-:W-:-:S02]  /*67b10*/  SHF.R.U32.HI R32, RZ, 0x8, R32 ;  /* 0x00000008ff207819 */ /* 0x000fc40000011620 */
[----:B------:R-:W-:Y:S02]  /*67b20*/  LOP3.LUT R46, R46, 0xffff, RZ, 0xc0, !PT ;  /* 0x0000ffff2e2e7812 */ /* 0x000fe400078ec0ff */
[----:B------:R-:W-:Y:S02]  /*67b30*/  LOP3.LUT R17, R17, 0xffff, RZ, 0xc0, !PT ;  /* 0x0000ffff11117812 */ /* 0x000fe400078ec0ff */
[----:B------:R-:W-:Y:S02]  /*67b40*/  SHF.R.U32.HI R10, RZ, 0x8, R10 ;  /* 0x00000008ff0a7819 */ /* 0x000fe4000001160a */
[----:B------:R-:W-:Y:S02]  /*67b50*/  LOP3.LUT R33, R33, 0xffff, RZ, 0xc0, !PT ;  /* 0x0000ffff21217812 */ /* 0x000fe400078ec0ff */
[----:B------:R-:W-:Y:S02]  /*67b60*/  LOP3.LUT R3, R3, 0xffff, RZ, 0xc0, !PT ;  /* 0x0000ffff03037812 */ /* 0x000fe400078ec0ff */
[----:B------:R-:W-:-:S02]  /*67b70*/  LOP3.LUT R2, R2, 0xffff, RZ, 0xc0, !PT ;  /* 0x0000ffff02027812 */ /* 0x000fc400078ec0ff */
[----:B------:R-:W-:Y:S02]  /*67b80*/  LOP3.LUT R32, R32, 0xffff, RZ, 0xc0, !PT ;  /* 0x0000ffff20207812 */ /* 0x000fe400078ec0ff */
[----:B------:R-:W-:Y:S02]  /*67b90*/  PRMT R17, R17, 0x3340, R46 ;  /* 0x0000334011117816 */ /* 0x000fe4000000002e */
[----:B------:R-:W-:Y:S02]  /*67ba0*/  LOP3.LUT R46, R10, 0xffff, RZ, 0xc0, !PT ;  /* 0x0000ffff0a2e7812 */ /* 0x000fe400078ec0ff */
[----:B------:R-:W-:Y:S02]  /*67bb0*/  PRMT R9, R2, 0x3340, R3 ;  /* 0x0000334002097816 */ /* 0x000fe40000000003 */
[----:B------:R-:W-:Y:S02]  /*67bc0*/  PRMT R10, R32, 0x3340, R33 ;  /* 0x00003340200a7816 */ /* 0x000fe40000000021 */
[----:B----4-:R-:W-:Y:S01]  /*67bd0*/  SHF.R.U32.HI R2, RZ, 0x8, R35 ;  /* 0x00000008ff027819 */ /* 0x010fe20000011623 */
[----:B------:R-:W3:Y:S01]  /*67be0*/  LDL.LU R33, [R1+0x90] ;  /* 0x0000900001217983 */ /* 0x000ee20000300800 */
[----:B------:R-:W-:-:S03]  /*67bf0*/  SHF.R.U32.HI R3, RZ, 0x8, R37 ;  /* 0x00000008ff037819 */ /* 0x000fc60000011625 */
[----:B------:R-:W4:Y:S01]  /*67c00*/  LDL.LU R35, [R1+0x70] ;  /* 0x0000700001237983 */ /* 0x000f220000300800 */
[----:B------:R-:W-:-:S03]  /*67c10*/  SHF.R.U32.HI R49, RZ, 0x8, R49 ;  /* 0x00000008ff317819 */ /* 0x000fc60000011631 */
[----:B------:R-:W4:Y:S01]  /*67c20*/  LDL.LU R37, [R1+0x28] ;  /* 0x0000280001257983 */ /* 0x000f220000300800 */
[----:B------:R-:W-:Y:S02]  /*67c30*/  SHF.R.U32.HI R34, RZ, 0x8, R34 ;  /* 0x00000008ff227819 */ /* 0x000fe40000011622 */
[----:B------:R-:W-:Y:S02]  /*67c40*/  SHF.R.U32.HI R38, RZ, 0x8, R38 ;  /* 0x00000008ff267819 */ /* 0x000fe40000011626 */
[----:B------:R-:W-:Y:S02]  /*67c50*/  SHF.R.U32.HI R28, RZ, 0x8, R28 ;  /* 0x00000008ff1c7819 */ /* 0x000fe4000001161c */
[----:B------:R-:W-:Y:S02]  /*67c60*/  LOP3.LUT R49, R49, 0xffff, RZ, 0xc0, !PT ;  /* 0x0000ffff31317812 */ /* 0x000fe400078ec0ff */
[----:B------:R-:W-:Y:S02]  /*67c70*/  LOP3.LUT R38, R38, 0xffff, RZ, 0xc0, !PT ;  /* 0x0000ffff26267812 */ /* 0x000fe400078ec0ff */
[----:B------:R-:W-:-:S02]  /*67c80*/  LOP3.LUT R34, R34, 0xffff, RZ, 0xc0, !PT ;  /* 0x0000ffff22227812 */ /* 0x000fc400078ec0ff */
[----:B------:R-:W-:Y:S02]  /*67c90*/  LOP3.LUT R28, R28, 0xffff, RZ, 0xc0, !PT ;  /* 0x0000ffff1c1c7812 */ /* 0x000fe400078ec0ff */
[----:B------:R-:W-:Y:S02]  /*67ca0*/  LOP3.LUT R0, R0, 0xffff, RZ, 0xc0, !PT ;  /* 0x0000ffff00007812 */ /* 0x000fe400078ec0ff */
[----:B------:R-:W-:Y:S02]  /*67cb0*/  PRMT R56, R49, 0x3340, R1 ;  /* 0x0000334031387816 */ /* 0x000fe40000000001 */
[----:B------:R-:W-:Y:S02]  /*67cc0*/  SHF.R.U32.HI R51, RZ, 0x8, R51 ;  /* 0x00000008ff337819 */ /* 0x000fe40000011633 */
[----:B------:R-:W-:Y:S02]  /*67cd0*/  PRMT R49, R34, 0x3340, R38 ;  /* 0x0000334022317816 */ /* 0x000fe40000000026 */
[----:B------:R-:W-:-:S02]  /*67ce0*/  SHF.R.U32.HI R41, RZ, 0x8, R41 ;  /* 0x00000008ff297819 */ /* 0x000fc40000011629 */
[----:B------:R-:W-:Y:S02]  /*67cf0*/  SHF.R.U32.HI R43, RZ, 0x8, R43 ;  /* 0x00000008ff2b7819 */ /* 0x000fe4000001162b */
[----:B------:R-:W-:Y:S02]  /*67d00*/  PRMT R38, R0, 0x3340, R28 ;  /* 0x0000334000267816 */ /* 0x000fe4000000001c */
[----:B------:R-:W-:Y:S02]  /*67d10*/  SHF.R.U32.HI R0, RZ, 0x8, R42 ;  /* 0x00000008ff007819 */ /* 0x000fe4000001162a */
[----:B------:R-:W-:Y:S01]  /*67d20*/  LOP3.LUT R51, R51, 0xffff, RZ, 0xc0, !PT ;  /* 0x0000ffff33337812 */ /* 0x000fe200078ec0ff */
[----:B------:R-:W4:Y:S01]  /*67d30*/  LDL.LU R42, [R1+0x6c] ;  /* 0x00006c00012a7983 */ /* 0x000f220000300800 */
[----:B------:R-:W-:Y:S02]  /*67d40*/  LOP3.LUT R43, R43, 0xffff, RZ, 0xc0, !PT ;  /* 0x0000ffff2b2b7812 */ /* 0x000fe400078ec0ff */
[----:B------:R-:W-:-:S02]  /*67d50*/  LOP3.LUT R41, R41, 0xffff, RZ, 0xc0, !PT ;  /* 0x0000ffff29297812 */ /* 0x000fc400078ec0ff */
[----:B------:R-:W-:Y:S02]  /*67d60*/  LOP3.LUT R0, R0, 0xffff, RZ, 0xc0, !PT ;  /* 0x0000ffff00007812 */ /* 0x000fe400078ec0ff */
[----:B------:R-:W-:Y:S02]  /*67d70*/  PRMT R58, R51, 0x3340, R1 ;  /* 0x00003340333a7816 */ /* 0x000fe40000000001 */
[----:B------:R-:W-:Y:S02]  /*67d80*/  PRMT R51, R41, 0x3340, R43 ;  /* 0x0000334029337816 */ /* 0x000fe4000000002b */
[----:B------:R-:W-:Y:S02]  /*67d90*/  PRMT R41, R0, 0x3340, R1 ;  /* 0x0000334000297816 */ /* 0x000fe40000000001 */
[----:B--2---:R-:W-:Y:S02]  /*67da0*/  SHF.R.U32.HI R0, RZ, 0x8, R45 ;  /* 0x00000008ff007819 */ /* 0x004fe4000001162d */
[----:B------:R-:W2:Y:S01]  /*67db0*/  LDL.LU R45, [R1+0x2c] ;  /* 0x00002c00012d7983 */ /* 0x000ea20000300800 */
[----:B------:R-:W-:-:S02]  /*67dc0*/  SHF.R.U32.HI R15, RZ, 0x8, R15 ;  /* 0x00000008ff0f7819 */ /* 0x000fc4000001160f */
[----:B------:R-:W-:Y:S02]  /*67dd0*/  SHF.R.U32.HI R48, RZ, 0x8, R48 ;  /* 0x00000008ff307819 */ /* 0x000fe40000011630 */
[----:B------:R-:W-:Y:S02]  /*67de0*/  SHF.R.U32.HI R50, RZ, 0x8, R50 ;  /* 0x00000008ff327819 */ /* 0x000fe40000011632 */
[----:B------:R-:W-:Y:S02]  /*67df0*/  SHF.R.U32.HI R40, RZ, 0x8, R40 ;  /* 0x00000008ff287819 */ /* 0x000fe40000011628 */
[----:B------:R-:W-:Y:S02]  /*67e00*/  SHF.R.U32.HI R39, RZ, 0x8, R39 ;  /* 0x00000008ff277819 */ /* 0x000fe40000011627 */
[----:B------:R-:W-:Y:S02]  /*67e10*/  SHF.R.U32.HI R31, RZ, 0x8, R31 ;  /* 0x00000008ff1f7819 */ /* 0x000fe4000001161f */
[----:B------:R-:W-:-:S02]  /*67e20*/  LOP3.LUT R15, R15, 0xffff, RZ, 0xc0, !PT ;  /* 0x0000ffff0f0f7812 */ /* 0x000fc400078ec0ff */
[----:B------:R-:W-:Y:S02]  /*67e30*/  LOP3.LUT R0, R0, 0xffff, RZ, 0xc0, !PT ;  /* 0x0000ffff00007812 */ /* 0x000fe400078ec0ff */
[----:B------:R-:W-:Y:S02]  /*67e40*/  SHF.R.U32.HI R44, RZ, 0x8, R44 ;  /* 0x00000008ff2c7819 */ /* 0x000fe4000001162c */
[----:B------:R-:W-:Y:S02]  /*67e50*/  SHF.R.U32.HI R30, RZ, 0x8, R30 ;  /* 0x00000008ff1e7819 */ /* 0x000fe4000001161e */
[----:B------:R-:W-:Y:S02]  /*67e60*/  LOP3.LUT R48, R48, 0xffff, RZ, 0xc0, !PT ;  /* 0x0000ffff30307812 */ /* 0x000fe400078ec0ff */
[----:B------:R-:W-:Y:S02]  /*67e70*/  SHF.R.U32.HI R29, RZ, 0x8, R29 ;  /* 0x00000008ff1d7819 */ /* 0x000fe4000001161d */
[----:B------:R-:W-:-:S02]  /*67e80*/  LOP3.LUT R50, R50, 0xffff, RZ, 0xc0, !PT ;  /* 0x0000ffff32327812 */ /* 0x000fc400078ec0ff */
[----:B------:R-:W-:Y:S02]  /*67e90*/  LOP3.LUT R40, R40, 0xffff, RZ, 0xc0, !PT ;  /* 0x0000ffff28287812 */ /* 0x000fe400078ec0ff */
[----:B------:R-:W-:Y:S02]  /*67ea0*/  SHF.R.U32.HI R27, RZ, 0x8, R27 ;  /* 0x00000008ff1b7819 */ /* 0x000fe4000001161b */
[----:B------:R-:W-:Y:S02]  /*67eb0*/  LOP3.LUT R39, R39, 0xffff, RZ, 0xc0, !PT ;  /* 0x0000ffff27277812 */ /* 0x000fe400078ec0ff */
[----:B------:R-:W-:Y:S02]  /*67ec0*/  LOP3.LUT R31, R31, 0xffff, RZ, 0xc0, !PT ;  /* 0x0000ffff1f1f7812 */ /* 0x000fe400078ec0ff */
[----:B------:R-:W-:Y:S02]  /*67ed0*/  LOP3.LUT R3, R3, 0xffff, RZ, 0xc0, !PT ;  /* 0x0000ffff03037812 */ /* 0x000fe400078ec0ff */
[----:B------:R-:W-:-:S02]  /*67ee0*/  LOP3.LUT R2, R2, 0xffff, RZ, 0xc0, !PT ;  /* 0x0000ffff02027812 */ /* 0x000fc400078ec0ff */
[----:B------:R-:W-:Y:S02]  /*67ef0*/  SHF.R.U32.HI R22, RZ, 0x8, R22 ;  /* 0x00000008ff167819 */ /* 0x000fe40000011616 */
[----:B------:R-:W-:Y:S02]  /*67f00*/  PRMT R0, R0, 0x3340, R15 ;  /* 0x0000334000007816 */ /* 0x000fe4000000000f */
[----:B------:R-:W-:Y:S02]  /*67f10*/  LOP3.LUT R44, R44, 0xffff, RZ, 0xc0, !PT ;  /* 0x0000ffff2c2c7812 */ /* 0x000fe400078ec0ff */
[----:B------:R-:W-:Y:S02]  /*67f20*/  LOP3.LUT R30, R30, 0xffff, RZ, 0xc0, !PT ;  /* 0x0000ffff1e1e7812 */ /* 0x000fe400078ec0ff */
[----:B------:R-:W-:Y:S02]  /*67f30*/  SHF.R.U32.HI R21, RZ, 0x8, R21 ;  /* 0x00000008ff157819 */ /* 0x000fe40000011615 */
[----:B------:R-:W-:-:S02]  /*67f40*/  PRMT R54, R48, 0x3340, R1 ;  /* 0x0000334030367816 */ /* 0x000fc40000000001 */
[----:B------:R-:W-:Y:S02]  /*67f50*/  LOP3.LUT R29, R29, 0xffff, RZ, 0xc0, !PT ;  /* 0x0000ffff1d1d7812 */ /* 0x000fe400078ec0ff */
[--C-:B------:R-:W-:Y:S02]  /*67f60*/  PRMT R59, R50, 0x3340, R1.reuse ;  /* 0x00003340323b7816 */ /* 0x100fe40000000001 */
[--C-:B------:R-:W-:Y:S02]  /*67f70*/  PRMT R48, R40, 0x3340, R1.reuse ;  /* 0x0000334028307816 */ /* 0x100fe40000000001 */
[----:B------:R-:W-:Y:S01]  /*67f80*/  LOP3.LUT R27, R27, 0xffff, RZ, 0xc0, !PT ;  /* 0x0000ffff1b1b7812 */ /* 0x000fe200078ec0ff */
[----:B------:R0:W-:Y:S01]  /*67f90*/  STL [R1+0x8], R0 ;  /* 0x0000080001007387 */ /* 0x0001e20000100800 */
[----:B------:R-:W-:Y:S02]  /*67fa0*/  PRMT R50, R39, 0x3340, R1 ;  /* 0x0000334027327816 */ /* 0x000fe40000000001 */
[----:B------:R-:W-:-:S02]  /*67fb0*/  PRMT R40, R2, 0x3340, R3 ;  /* 0x0000334002287816 */ /* 0x000fc40000000003 */
[----:B------:R-:W-:Y:S02]  /*67fc0*/  LOP3.LUT R22, R22, 0xffff, RZ, 0xc0, !PT ;  /* 0x0000ffff16167812 */ /* 0x000fe400078ec0ff */
[--C-:B------:R-:W-:Y:S02]  /*67fd0*/  PRMT R52, R44, 0x3340, R1.reuse ;  /* 0x000033402c347816 */ /* 0x100fe40000000001 */
[----:B------:R-:W-:Y:S02]  /*67fe0*/  PRMT R39, R31, 0x3340, R1 ;  /* 0x000033401f277816 */ /* 0x000fe40000000001 */
[----:B------:R-:W-:Y:S01]  /*67ff0*/  LOP3.LUT R2, R21, 0xffff, RZ, 0xc0, !PT ;  /* 0x0000ffff15027812 */ /* 0x000fe200078ec0ff */
[----:B------:R-:W2:Y:S01]  /*68000*/  LDL.LU R31, [R1+0xb8] ;  /* 0x0000b800011f7983 */ /* 0x000ea20000300800 */
[----:B---3--:R-:W-:Y:S02]  /*68010*/  SHF.R.U32.HI R15, RZ, 0x8, R33 ;  /* 0x00000008ff0f7819 */ /* 0x008fe40000011621 */
[----:B------:R-:W-:-:S02]  /*68020*/  PRMT R44, R30, 0x3340, R1 ;  /* 0x000033401e2c7816 */ /* 0x000fc40000000001 */
[----:B----4-:R-:W-:Y:S01]  /*68030*/  SHF.R.U32.HI R21, RZ, 0x8, R35 ;  /* 0x00000008ff157819 */ /* 0x010fe20000011623 */
[----:B------:R-:W3:Y:S01]  /*68040*/  LDL.LU R30, [R1+0xa8] ;  /* 0x0000a800011e7983 */ /* 0x000ee20000300800 */
[----:B0-----:R-:W-:Y:S02]  /*68050*/  SHF.R.U32.HI R0, RZ, 0x8, R37 ;  /* 0x00000008ff007819 */ /* 0x001fe40000011625 */
[----:B------:R-:W-:Y:S02]  /*68060*/  PRMT R43, R27, 0x3340, R29 ;  /* 0x000033401b2b7816 */ /* 0x000fe4000000001d */
[----:B------:R-:W-:Y:S01]  /*68070*/  SHF.R.U32.HI R7, RZ, 0x8, R7 ;  /* 0x00000008ff077819 */ /* 0x000fe20000011607 */
[----:B------:R-:W4:Y:S01]  /*68080*/  LDL.LU R29, [R1+0x84] ;  /* 0x00008400011d7983 */ /* 0x000f220000300800 */
[----:B------:R-:W-:Y:S02]  /*68090*/  SHF.R.U32.HI R13, RZ, 0x8, R13 ;  /* 0x00000008ff0d7819 */ /* 0x000fe4000001160d */
[----:B------:R-:W-:Y:S01]  /*680a0*/  PRMT R34, R22, 0x3340, R1 ;  /* 0x0000334016227816 */ /* 0x000fe20000000001 */
[----:B------:R-:W4:Y:S01]  /*680b0*/  LDL.LU R32, [R1+0xc] ;  /* 0x00000c0001207983 */ /* 0x000f220000300800 */
[----:B------:R-:W-:-:S02]  /*680c0*/  LOP3.LUT R22, R15, 0xffff, RZ, 0xc0, !PT ;  /* 0x0000ffff0f167812 */ /* 0x000fc400078ec0ff */
[----:B------:R-:W-:Y:S01]  /*680d0*/  LOP3.LUT R21, R21, 0xffff, RZ, 0xc0, !PT ;  /* 0x0000ffff15157812 */ /* 0x000fe200078ec0ff */
[----:B------:R-:W4:Y:S01]  /*680e0*/  LDL.LU R33, [R1+0x10] ;  /* 0x0000100001217983 */ /* 0x000f220000300800 */
[----:B------:R-:W-:Y:S02]  /*680f0*/  LOP3.LUT R15, R0, 0xffff, RZ, 0xc0, !PT ;  /* 0x0000ffff000f7812 */ /* 0x000fe400078ec0ff */
[----:B------:R-:W-:Y:S02]  /*68100*/  LOP3.LUT R0, R13, 0xffff, RZ, 0xc0, !PT ;  /* 0x0000ffff0d007812 */ /* 0x000fe400078ec0ff */
[----:B------:R-:W-:Y:S02]  /*68110*/  LOP3.LUT R7, R7, 0xffff, RZ, 0xc0, !PT ;  /* 0x0000ffff07077812 */ /* 0x000fe400078ec0ff */
[----:B------:R-:W-:Y:S02]  /*68120*/  PRMT R21, R22, 0x3340, R21 ;  /* 0x0000334016157816 */ /* 0x000fe40000000015 */
[----:B------:R-:W-:-:S03]  /*68130*/  PRMT R7, R7, 0x3340, R0 ;  /* 0x0000334007077816 */ /* 0x000fc60000000000 */
[----:B------:R-:W-:Y:S01]  /*68140*/  STL [R1+0x4], R21 ;  /* 0x0000041501007387 */ /* 0x000fe20000100800 */
[----:B------:R-:W-:-:S03]  /*68150*/  PRMT R13, R15, 0x3340, R1 ;  /* 0x000033400f0d7816 */ /* 0x000fc60000000001 */
[----:B------:R2:W-:Y:S01]  /*68160*/  STL [R1], R7 ;  /* 0x0000000701007387 */ /* 0x0005e20000100800 */
[----:B------:R-:W-:-:S03]  /*68170*/  SHF.R.U32.HI R15, RZ, 0x8, R5 ;  /* 0x00000008ff0f7819 */ /* 0x000fc60000011605 */
[----:B------:R-:W4:Y:S01]  /*68180*/  LDL.LU R28, [R1+0x80] ;  /* 0x00008000011c7983 */ /* 0x000f220000300800 */
[----:B------:R-:W-:-:S03]  /*68190*/  SHF.R.U32.HI R5, RZ, 0x8, R42 ;  /* 0x00000008ff057819 */ /* 0x000fc6000001162a */
[----:B------:R-:W4:Y:S04]  /*681a0*/  LDL.LU R27, [R1+0x44] ;  /* 0x00004400011b7983 */ /* 0x000f280000300800 */
[----:B------:R-:W4:Y:S04]  /*681b0*/  LDL.LU R35, [R1+0x1c] ;  /* 0x00001c0001237983 */ /* 0x000f280000300800 */
[----:B------:R-:W4:Y:S04]  /*681c0*/  LDL.LU R37, [R1+0xa0] ;  /* 0x0000a00001257983 */ /* 0x000f280000300800 */
[----:B------:R-:W4:Y:S01]  /*681d0*/  LDL.LU R42, [R1+0x94] ;  /* 0x00009400012a7983 */ /* 0x000f220000300800 */
[----:B--2---:R-:W-:-:S03]  /*681e0*/  SHF.R.U32.HI R7, RZ, 0x8, R45 ;  /* 0x00000008ff077819 */ /* 0x004fc6000001162d */
[----:B------:R-:W2:Y:S01]  /*681f0*/  LDL.LU R45, [R1+0x50] ;  /* 0x00005000012d7983 */ /* 0x000ea20000300800 */
[----:B------:R-:W-:Y:S02]  /*68200*/  SHF.R.U32.HI R0, RZ, 0x8, R61 ;  /* 0x00000008ff007819 */ /* 0x000fe4000001163d */
[----:B------:R-:W-:Y:S02]  /*68210*/  SHF.R.U32.HI R61, RZ, 0x8, R60 ;  /* 0x00000008ff3d7819 */ /* 0x000fe4000001163c */
[----:B------:R-:W-:Y:S02]  /*68220*/  SHF.R.U32.HI R21, RZ, 0x8, R6 ;  /* 0x00000008ff157819 */ /* 0x000fe40000011606 */
[----:B------:R-:W-:Y:S02]  /*68230*/  LOP3.LUT R6, R0, 0xffff, RZ, 0xc0, !PT ;  /* 0x0000ffff00067812 */ /* 0x000fe400078ec0ff */
[----:B------:R-:W-:Y:S02]  /*68240*/  LOP3.LUT R0, R7, 0xffff, RZ, 0xc0, !PT ;  /* 0x0000ffff07007812 */ /* 0x000fe400078ec0ff */
[----:B------:R-:W-:-:S02]  /*68250*/  LOP3.LUT R5, R5, 0xffff, RZ, 0xc0, !PT ;  /* 0x0000ffff05057812 */ /* 0x000fc400078ec0ff */
[----:B------:R-:W-:Y:S02]  /*68260*/  LOP3.LUT R61, R61, 0xffff, RZ, 0xc0, !PT ;  /* 0x0000ffff3d3d7812 */ /* 0x000fe400078ec0ff */
[----:B------:R-:W-:Y:S02]  /*68270*/  SHF.R.U32.HI R12, RZ, 0x8, R12 ;  /* 0x00000008ff0c7819 */ /* 0x000fe4000001160c */
[----:B------:R-:W-:Y:S02]  /*68280*/  SHF.R.U32.HI R23, RZ, 0x8, R23 ;  /* 0x00000008ff177819 */ /* 0x000fe40000011617 */
[----:B------:R-:W-:Y:S02]  /*68290*/  PRMT R0, R5, 0x3340, R0 ;  /* 0x0000334005007816 */ /* 0x000fe40000000000 */
[----:B------:R-:W-:Y:S02]  /*682a0*/  PRMT R61, R6, 0x3340, R61 ;  /* 0x00003340063d7816 */ /* 0x000fe4000000003d */
[----:B------:R-:W-:Y:S01]  /*682b0*/  LOP3.LUT R12, R12, 0xffff, RZ, 0xc0, !PT ;  /* 0x0000ffff0c0c7812 */ /* 0x000fe200078ec0ff */
[----:B------:R0:W-:Y:S01]  /*682c0*/  STL [R1+0x14], R0 ;  /* 0x0000140001007387 */ /* 0x0001e20000100800 */
[----:B------:R-:W-:-:S02]  /*682d0*/  LOP3.LUT R23, R23, 0xffff, RZ, 0xc0, !PT ;  /* 0x0000ffff17177812 */ /* 0x000fc400078ec0ff */
[----:B------:R-:W-:Y:S02]  /*682e0*/  PRMT R2, R12, 0x3340, R2 ;  /* 0x000033400c027816 */ /* 0x000fe40000000002 */
[----:B------:R-:W-:Y:S02]  /*682f0*/  PRMT R12, R23, 0x3340, R1 ;  /* 0x00003340170c7816 */ /* 0x000fe40000000001 */
[----:B------:R-:W-:Y:S02]  /*68300*/  SHF.R.U32.HI R23, RZ, 0x8, R4 ;  /* 0x00000008ff177819 */ /* 0x000fe40000011604 */
[----:B------:R-:W-:Y:S02]  /*68310*/  SHF.R.U32.HI R26, RZ, 0x8, R26 ;  /* 0x00000008ff1a7819 */ /* 0x000fe4000001161a */
[----:B------:R-:W-:Y:S02]  /*68320*/  SHF.R.U32.HI R24, RZ, 0x8, R24 ;  /* 0x00000008ff187819 */ /* 0x000fe40000011618 */
[----:B------:R-:W-:-:S02]  /*68330*/  SHF.R.U32.HI R25, RZ, 0x8, R25 ;  /* 0x00000008ff197819 */ /* 0x000fc40000011619 */
[----:B------:R-:W-:Y:S02]  /*68340*/  LOP3.LUT R26, R26, 0xffff, RZ, 0xc0, !PT ;  /* 0x0000ffff1a1a7812 */ /* 0x000fe400078ec0ff */
[----:B------:R-:W-:Y:S02]  /*68350*/  LOP3.LUT R25, R25, 0xffff, RZ, 0xc0, !PT ;  /* 0x0000ffff19197812 */ /* 0x000fe400078ec0ff */
[----:B------:R-:W-:Y:S02]  /*68360*/  LOP3.LUT R24, R24, 0xffff, RZ, 0xc0, !PT ;  /* 0x0000ffff18187812 */ /* 0x000fe400078ec0ff */
[----:B------:R-:W-:Y:S02]  /*68370*/  PRMT R36, R26, 0x3340, R1 ;  /* 0x000033401a247816 */ /* 0x000fe40000000001 */
[----:B------:R-:W-:Y:S02]  /*68380*/  PRMT R3, R24, 0x3340, R25 ;  /* 0x0000334018037816 */ /* 0x000fe40000000019 */
[----:B------:R-:W-:-:S02]  /*68390*/  SHF.R.U32.HI R6, RZ, 0x8, R31 ;  /* 0x00000008ff067819 */ /* 0x000fc4000001161f */
[----:B---3--:R-:W-:Y:S02]  /*683a0*/  SHF.R.U32.HI R5, RZ, 0x8, R30 ;  /* 0x00000008ff057819 */ /* 0x008fe4000001161e */
[----:B------:R-:W-:Y:S02]  /*683b0*/  LOP3.LUT R6, R6, 0xffff, RZ, 0xc0, !PT ;  /* 0x0000ffff06067812 */ /* 0x000fe400078ec0ff */
[----:B------:R-:W-:Y:S02]  /*683c0*/  LOP3.LUT R5, R5, 0xffff, RZ, 0xc0, !PT ;  /* 0x0000ffff05057812 */ /* 0x000fe400078ec0ff */
[----:B----4-:R-:W-:Y:S02]  /*683d0*/  SHF.R.U32.HI R7, RZ, 0x8, R32 ;  /* 0x00000008ff077819 */ /* 0x010fe40000011620 */
[----:B0-----:R-:W-:Y:S01]  /*683e0*/  SHF.R.U32.HI R0, RZ, 0x8, R33 ;  /* 0x00000008ff007819 */ /* 0x001fe20000011621 */
[----:B------:R-:W3:Y:S01]  /*683f0*/  LDL.LU R32, [R1+0xd4] ;  /* 0x0000d40001207983 */ /* 0x000ee20000300800 */
[----:B------:R-:W-:-:S02]  /*68400*/  LOP3.LUT R4, R7, 0xffff, RZ, 0xc0, !PT ;  /* 0x0000ffff07047812 */ /* 0x000fc400078ec0ff */
[----:B------:R-:W-:Y:S01]  /*68410*/  LOP3.LUT R0, R0, 0xffff, RZ, 0xc0, !PT ;  /* 0x0000ffff00007812 */ /* 0x000fe200078ec0ff */
[----:B------:R-:W4:Y:S01]  /*68420*/  LDL.LU R33, [R1+0xc4] ;  /* 0x0000c40001217983 */ /* 0x000f220000300800 */
[----:B------:R-:W-:Y:S02]  /*68430*/  PRMT R5, R6, 0x3340, R5 ;  /* 0x0000334006057816 */ /* 0x000fe40000000005 */
[----:B------:R-:W-:Y:S02]  /*68440*/  PRMT R0, R4, 0x3340, R0 ;  /* 0x0000334004007816 */ /* 0x000fe40000000000 */
[----:B------:R-:W-:Y:S01]  /*68450*/  SHF.R.U32.HI R22, RZ, 0x8, R29 ;  /* 0x00000008ff167819 */ /* 0x000fe2000001161d */
[----:B------:R-:W-:Y:S04]  /*68460*/  STL [R1+0x10], R5 ;  /* 0x0000100501007387 */ /* 0x000fe80000100800 */
[----:B------:R-:W4:Y:S04]  /*68470*/  LDL.LU R29, [R1+0xb4] ;  /* 0x0000b400011d7983 */ /* 0x000f280000300800 */
[----:B------:R-:W4:Y:S04]  /*68480*/  LDL.LU R30, [R1+0x34] ;  /* 0x00003400011e7983 */ /* 0x000f280000300800 */
[----:B------:R0:W-:Y:S01]  /*68490*/  STL [R1+0xc], R0 ;  /* 0x00000c0001007387 */ /* 0x0001e20000100800 */
[----:B------:R-:W-:-:S02]  /*684a0*/  SHF.R.U32.HI R24, RZ, 0x8, R27 ;  /* 0x00000008ff187819 */ /* 0x000fc4000001161b */
[----:B------:R-:W-:Y:S02]  /*684b0*/  SHF.R.U32.HI R25, RZ, 0x8, R35 ;  /* 0x00000008ff197819 */ /* 0x000fe40000011623 */
[----:B------:R-:W4:Y:S01]  /*684c0*/  LDL.LU R35, [R1+0xdc] ;  /* 0x0000dc0001237983 */ /* 0x000f220000300800 */
[----:B0-----:R-:W-:-:S03]  /*684d0*/  SHF.R.U32.HI R0, RZ, 0x8, R37 ;  /* 0x00000008ff007819 */ /* 0x001fc60000011625 */
[----:B------:R-:W4:Y:S01]  /*684e0*/  LDL.LU R37, [R1+0xd8] ;  /* 0x0000d80001257983 */ /* 0x000f220000300800 */
[----:B------:R-:W-:Y:S02]  /*684f0*/  SHF.R.U32.HI R26, RZ, 0x8, R42 ;  /* 0x00000008ff1a7819 */ /* 0x000fe4000001162a */
[----:B------:R-:W-:Y:S01]  /*68500*/  LOP3.LUT R0, R0, 0xffff, RZ, 0xc0, !PT ;  /* 0x0000ffff00007812 */ /* 0x000fe200078ec0ff */
[----:B------:R-:W4:Y:S01]  /*68510*/  LDL.LU R42, [R1+0xd0] ;  /* 0x0000d000012a7983 */ /* 0x000f220000300800 */
[----:B------:R-:W-:-:S04]  /*68520*/  LOP3.LUT R26, R26, 0xffff, RZ, 0xc0, !PT ;  /* 0x0000ffff1a1a7812 */ /* 0x000fc800078ec0ff */
[----:B------:R-:W-:Y:S02]  /*68530*/  PRMT R26, R0, 0x3340, R26 ;  /* 0x00003340001a7816 */ /* 0x000fe4000000001a */
[----:B--2---:R-:W-:Y:S02]  /*68540*/  SHF.R.U32.HI R27, RZ, 0x8, R45 ;  /* 0x00000008ff1b7819 */ /* 0x004fe4000001162d */
[----:B------:R-:W2:Y:S04]  /*68550*/  LDL.LU R45, [R1+0xcc] ;  /* 0x0000cc00012d7983 */ /* 0x000ea80000300800 */
[----:B------:R-:W2:Y:S04]  /*68560*/  LDL.LU R31, [R1+0x98] ;  /* 0x00009800011f7983 */ /* 0x000ea80000300800 */
[----:B------:R-:W2:Y:S01]  /*68570*/  LDL.LU R0, [R1+0x54] ;  /* 0x0000540001007983 */ /* 0x000ea20000300800 */
[----:B------:R-:W0:Y:S01]  /*68580*/  S2R R5, SR_TID.X ;  /* 0x0000000000057919 */ /* 0x000e220000002100 */
[----:B------:R-:W-:-:S02]  /*68590*/  SHF.R.U32.HI R4, RZ, 0x8, R28 ;  /* 0x00000008ff047819 */ /* 0x000fc4000001161c */
[----:B------:R-:W-:Y:S02]  /*685a0*/  LOP3.LUT R24, R24, 0xffff, RZ, 0xc0, !PT ;  /* 0x0000ffff18187812 */ /* 0x000fe400078ec0ff */
[----:B------:R-:W-:-:S04]  /*685b0*/  LOP3.LUT R4, R4, 0xffff, RZ, 0xc0, !PT ;  /* 0x0000ffff04047812 */ /* 0x000fc800078ec0ff */
[----:B------:R-:W-:Y:S02]  /*685c0*/  PRMT R24, R4, 0x3340, R24 ;  /* 0x0000334004187816 */ /* 0x000fe40000000018 */
[----:B---3--:R-:W-:Y:S02]  /*685d0*/  SHF.R.U32.HI R4, RZ, 0x8, R32 ;  /* 0x00000008ff047819 */ /* 0x008fe40000011620 */
[----:B------:R-:W3:Y:S01]  /*685e0*/  LDL.LU R32, [R1+0xac] ;  /* 0x0000ac0001207983 */ /* 0x000ee20000300800 */
[----:B----4-:R-:W-:Y:S02]  /*685f0*/  SHF.R.U32.HI R28, RZ, 0x8, R33 ;  /* 0x00000008ff1c7819 */ /* 0x010fe40000011621 */
[----:B------:R-:W-:Y:S01]  /*68600*/  LOP3.LUT R4, R4, 0xffff, RZ, 0xc0, !PT ;  /* 0x0000ffff04047812 */ /* 0x000fe200078ec0ff */
[----:B------:R-:W4:Y:S01]  /*68610*/  LDL.LU R60, [R1+0xc0] ;  /* 0x0000c000013c7983 */ /* 0x000f220000300800 */
[----:B------:R-:W-:-:S03]  /*68620*/  LOP3.LUT R28, R28, 0xffff, RZ, 0xc0, !PT ;  /* 0x0000ffff1c1c7812 */ /* 0x000fc600078ec0ff */
[----:B------:R-:W4:Y:S01]  /*68630*/  LDL.LU R33, [R1+0xa4] ;  /* 0x0000a40001217983 */ /* 0x000f220000300800 */
[----:B------:R-:W-:-:S03]  /*68640*/  SHF.R.U32.HI R30, RZ, 0x8, R30 ;  /* 0x00000008ff1e7819 */ /* 0x000fc6000001161e */
[----:B------:R-:W4:Y:S01]  /*68650*/  LDL.LU R6, [R1+0x110] ;  /* 0x0001100001067983 */ /* 0x000f220000300800 */
[----:B------:R-:W-:-:S03]  /*68660*/  LOP3.LUT R30, R30, 0xffff, RZ, 0xc0, !PT ;  /* 0x0000ffff1e1e7812 */ /* 0x000fc600078ec0ff */
[----:B------:R-:W4:Y:S01]  /*68670*/  LDL.LU R7, [R1+0x10c] ;  /* 0x00010c0001077983 */ /* 0x000f220000300800 */
[----:B------:R-:W-:-:S03]  /*68680*/  PRMT R28, R4, 0x3340, R28 ;  /* 0x00003340041c7816 */ /* 0x000fc6000000001c */
[----:B------:R-:W4:Y:S01]  /*68690*/  LDL.LU R4, [R1+0x140] ;  /* 0x0001400001047983 */ /* 0x000f220000300800 */
[----:B--2---:R-:W-:-:S04]  /*686a0*/  SHF.R.U32.HI R0, RZ, 0x8, R0 ;  /* 0x00000008ff007819 */ /* 0x004fc80000011600 */
[----:B------:R-:W-:-:S04]  /*686b0*/  LOP3.LUT R0, R0, 0xffff, RZ, 0xc0, !PT ;  /* 0x0000ffff00007812 */ /* 0x000fc800078ec0ff */
[----:B------:R-:W-:Y:S02]  /*686c0*/  PRMT R30, R0, 0x3340, R30 ;  /* 0x00003340001e7816 */ /* 0x000fe4000000001e */
[----:B0-----:R-:W-:Y:S02]  /*686d0*/  LOP3.LUT R0, R5, 0x1f, RZ, 0xc0, !PT ;  /* 0x0000001f05007812 */ /* 0x001fe400078ec0ff */
[----:B------:R-:W2:Y:S01]  /*686e0*/  LDL.LU R5, [R1+0x138] ;  /* 0x0001380001057983 */ /* 0x000ea20000300800 */
[----:B------:R-:W-:Y:S02]  /*686f0*/  LOP3.LUT R35, R35, 0xffff, RZ, 0xc0, !PT ;  /* 0x0000ffff23237812 */ /* 0x000fe400078ec0ff */
[----:B------:R-:W-:Y:S02]  /*68700*/  LOP3.LUT R37, R37, 0xffff, RZ, 0xc0, !PT ;  /* 0x0000ffff25257812 */ /* 0x000fe400078ec0ff */
[----:B------:R-:W-:Y:S02]  /*68710*/  LOP3.LUT R42, R42, 0xffff, RZ, 0xc0, !PT ;  /* 0x0000ffff2a2a7812 */ /* 0x000fe400078ec0ff */
[----:B------:R-:W-:Y:S01]  /*68720*/  LOP3.LUT R45, R45, 0xffff, RZ, 0xc0, !PT ;  /* 0x0000ffff2d2d7812 */ /* 0x000fe200078ec0ff */
[----:B------:R0:W-:Y:S04]  /*68730*/  STL [R1+0x1c], R35 ;  /* 0x00001c2301007387 */ /* 0x0001e80000100800 */
[----:B------:R1:W-:Y:S04]  /*68740*/  STL [R1+0x2c], R37 ;  /* 0x00002c2501007387 */ /* 0x0003e80000100800 */
[----:B------:R1:W-:Y:S04]  /*68750*/  STL [R1+0x30], R42 ;  /* 0x0000302a01007387 */ /* 0x0003e80000100800 */
[----:B------:R1:W-:Y:S01]  /*68760*/  STL [R1+0x34], R45 ;  /* 0x0000342d01007387 */ /* 0x0003e20000100800 */
[----:B------:R-:W-:-:S06]  /*68770*/  ULEA UR4, UR5, UR4, 0x18 ;  /* 0x0000000405047291 */ /* 0x000fcc000f8ec03f */
[----:B------:R-:W-:Y:S01]  /*68780*/  LEA R0, R0, UR4, 0x4 ;  /* 0x0000000400007c11 */ /* 0x000fe2000f8e20ff */
[----:B------:R-:W-:Y:S01]  /*68790*/  ULDC UR4, c[0x0][0x244] ;  /* 0x0000910000047ab9 */ /* 0x000fe20000000800 */
[----:B---3--:R-:W-:Y:S02]  /*687a0*/  SHF.R.U32.HI R32, RZ, 0x8, R32 ;  /* 0x00000008ff207819 */ /* 0x008fe40000011620 */
[----:B----4-:R-:W-:Y:S02]  /*687b0*/  SHF.R.U32.HI R60, RZ, 0x8, R60 ;  /* 0x00000008ff3c7819 */ /* 0x010fe4000001163c */
[----:B------:R-:W-:Y:S02]  /*687c0*/  LOP3.LUT R32, R32, 0xffff, RZ, 0xc0, !PT ;  /* 0x0000ffff20207812 */ /* 0x000fe400078ec0ff */
[----:B------:R-:W-:-:S04]  /*687d0*/  LOP3.LUT R60, R60, 0xffff, RZ, 0xc0, !PT ;  /* 0x0000ffff3c3c7812 */ /* 0x000fc800078ec0ff */
[----:B------:R-:W-:Y:S02]  /*687e0*/  PRMT R32, R60, 0x3340, R32 ;  /* 0x000033403c207816 */ /* 0x000fe40000000020 */
[----:B------:R-:W-:Y:S02]  /*687f0*/  PRMT R6, R6, 0x4210, R42 ;  /* 0x0000421006067816 */ /* 0x000fe4000000002a */
[----:B------:R-:W-:Y:S02]  /*68800*/  PRMT R7, R7, 0x4210, R45 ;  /* 0x0000421007077816 */ /* 0x000fe4000000002d */
[----:B------:R-:W-:Y:S02]  /*68810*/  PRMT R4, R4, 0x4210, R35 ;  /* 0x0000421004047816 */ /* 0x000fe40000000023 */
[----:B0-----:R-:W3:Y:S01]  /*68820*/  LDL.LU R35, [R1+0x2894] ;  /* 0x0028940001237983 */ /* 0x001ee20000300800 */
[----:B--2---:R-:W-:-:S03]  /*68830*/  PRMT R5, R5, 0x4210, R37 ;  /* 0x0000421005057816 */ /* 0x004fc60000000025 */
[----:B-1----:R-:W2:Y:S04]  /*68840*/  LDL.LU R37, [R1+0x2890] ;  /* 0x0028900001257983 */ /* 0x002ea80000300800 */
[----:B------:R-:W4:Y:S04]  /*68850*/  LDL.LU R42, [R1+0x288c] ;  /* 0x00288c00012a7983 */ /* 0x000f280000300800 */
[----:B------:R-:W4:Y:S04]  /*68860*/  LDL.LU R45, [R1+0x2888] ;  /* 0x00288800012d7983 */ /* 0x000f280000300800 */
[----:B------:R-:W2:Y:S04]  /*68870*/  LDL.LU R60, [R1+0x20] ;  /* 0x00002000013c7983 */ /* 0x000ea80000300800 */
[----:B------:R0:W-:Y:S04]  /*68880*/  STSM.16.M88.4 [R0], R4 ;  /* 0x0000000400007844 */ /* 0x0001e80000000200 */
[----:B0-----:R-:W4:Y:S04]  /*68890*/  LDL.LU R6, [R1+0x24] ;  /* 0x0000240001067983 */ /* 0x001f280000300800 */
[----:B------:R-:W4:Y:S01]  /*688a0*/  LDL.LU R7, [R1+0x18] ;  /* 0x0000180001077983 */ /* 0x000f220000300800 */
[----:B------:R-:W-:-:S02]  /*688b0*/  PRMT R57, R57, 0x3340, R1 ;  /* 0x0000334039397816 */ /* 0x000fc40000000001 */
[----:B------:R-:W-:Y:S02]  /*688c0*/  PRMT R20, R20, 0x5410, R58 ;  /* 0x0000541014147816 */ /* 0x000fe4000000003a */
[----:B------:R-:W-:Y:S02]  /*688d0*/  PRMT R19, R19, 0x5410, R57 ;  /* 0x0000541013137816 */ /* 0x000fe40000000039 */
[----:B------:R-:W-:Y:S02]  /*688e0*/  PRMT R18, R18, 0x5410, R56 ;  /* 0x0000541012127816 */ /* 0x000fe40000000038 */
[----:B------:R-:W-:Y:S02]  /*688f0*/  PRMT R17, R17, 0x5410, R55 ;  /* 0x0000541011117816 */ /* 0x000fe40000000037 */
[----:B------:R-:W-:Y:S02]  /*68900*/  PRMT R5, R40, 0x5410, R41 ;  /* 0x0000541028057816 */ /* 0x000fe40000000029 */
[----:B------:R-:W-:-:S02]  /*68910*/  PRMT R46, R46, 0x3340, R1 ;  /* 0x000033402e2e7816 */ /* 0x000fc40000000001 */
[----:B---3--:R-:W-:Y:S02]  /*68920*/  PRMT R35, R35, 0x5410, R59 ;  /* 0x0000541023237816 */ /* 0x008fe4000000003b */
[----:B------:R-:W-:Y:S02]  /*68930*/  PRMT R4, R43, 0x5410, R44 ;  /* 0x000054102b047816 */ /* 0x000fe4000000002c */
[----:B------:R-:W-:Y:S02]  /*68940*/  PRMT R10, R10, 0x5410, R46 ;  /* 0x000054100a0a7816 */ /* 0x000fe4000000002e */
[----:B------:R-:W-:Y:S02]  /*68950*/  PRMT R9, R9, 0x5410, R47 ;  /* 0x0000541009097816 */ /* 0x000fe4000000002f */
[----:B------:R-:W-:Y:S02]  /*68960*/  SHF.R.U32.HI R14, RZ, 0x8, R14 ;  /* 0x00000008ff0e7819 */ /* 0x000fe4000001160e */
[----:B------:R-:W-:-:S02]  /*68970*/  PRMT R8, R8, 0x5410, R48 ;  /* 0x0000541008087816 */ /* 0x000fc40000000030 */
[----:B------:R-:W-:Y:S02]  /*68980*/  LOP3.LUT R25, R25, 0xffff, RZ, 0xc0, !PT ;  /* 0x0000ffff19197812 */ /* 0x000fe400078ec0ff */
[----:B------:R-:W-:Y:S02]  /*68990*/  LOP3.LUT R27, R27, 0xffff, RZ, 0xc0, !PT ;  /* 0x0000ffff1b1b7812 */ /* 0x000fe400078ec0ff */
[----:B------:R-:W-:Y:S02]  /*689a0*/  PRMT R16, R16, 0x5410, R54 ;  /* 0x0000541010107816 */ /* 0x000fe40000000036 */
[----:B------:R-:W-:Y:S02]  /*689b0*/  PRMT R11, R11, 0x5410, R53 ;  /* 0x000054100b0b7816 */ /* 0x000fe40000000035 */
[----:B--2---:R-:W-:Y:S02]  /*689c0*/  PRMT R37, R60, 0x5410, R37 ;  /* 0x000054103c257816 */ /* 0x004fe40000000025 */
[----:B------:R-:W2:Y:S04]  /*689d0*/  LDL.LU R60, [R1+0xc] ;  /* 0x00000c00013c7983 */ /* 0x000ea80000300800 */
[----:B------:R-:W3:Y:S04]  /*689e0*/  LDL.LU R59, [R1+0x14] ;  /* 0x00001400013b7983 */ /* 0x000ee80000300800 */
[----:B------:R-:W2:Y:S04]  /*689f0*/  LDL.LU R58, [R1+0x10] ;  /* 0x00001000013a7983 */ /* 0x000ea80000300800 */
[----:B------:R-:W3:Y:S04]  /*68a00*/  LDL.LU R57, [R1] ;  /* 0x0000000001397983 */ /* 0x000ee80000300800 */
[----:B------:R-:W2:Y:S04]  /*68a10*/  LDL.LU R56, [R1+0x4] ;  /* 0x0000040001387983 */ /* 0x000ea80000300800 */
[----:B------:R-:W2:Y:S01]  /*68a20*/  LDL.LU R55, [R1+0x8] ;  /* 0x0000080001377983 */ /* 0x000ea20000300800 */
[----:B----4-:R-:W-:-:S02]  /*68a30*/  PRMT R42, R7, 0x5410, R42 ;  /* 0x00005410072a7816 */ /* 0x010fc4000000002a */
[----:B------:R-:W-:Y:S02]  /*68a40*/  PRMT R7, R51, 0x5410, R52 ;  /* 0x0000541033077816 */ /* 0x000fe40000000034 */
[----:B------:R-:W-:Y:S02]  /*68a50*/  PRMT R52, R38, 0x5410, R39 ;  /* 0x0000541026347816 */ /* 0x000fe40000000027 */
        /* <DEDUP_REMOVED lines=8> */
[----:B------:R-:W-:-:S02]  /*68ae0*/  PRMT R45, R6, 0x5410, R45 ;  /* 0x00005410062d7816 */ /* 0x000fc4000000002d */
[----:B------:R-:W-:Y:S01]  /*68af0*/  LOP3.LUT R14, R14, 0xffff, RZ, 0xc0, !PT ;  /* 0x0000ffff0e0e7812 */ /* 0x000fe200078ec0ff */
[----:B------:R-:W4:Y:S01]  /*68b00*/  LDL.LU R48, [R1+0x1bc] ;  /* 0x0001bc0001307983 */ /* 0x000f220000300800 */
[----:B------:R-:W-:-:S03]  /*68b10*/  PRMT R6, R49, 0x5410, R50 ;  /* 0x0000541031067816 */ /* 0x000fc60000000032 */
[----:B------:R-:W4:Y:S01]  /*68b20*/  LDL.LU R49, [R1+0x1b8] ;  /* 0x0001b80001317983 */ /* 0x000f220000300800 */
[----:B------:R-:W-:-:S03]  /*68b30*/  PRMT R14, R14, 0x3340, R1 ;  /* 0x000033400e0e7816 */ /* 0x000fc60000000001 */
[----:B------:R-:W4:Y:S01]  /*68b40*/  LDL.LU R50, [R1+0x174] ;  /* 0x0001740001327983 */ /* 0x000f220000300800 */
[--C-:B------:R-:W-:Y:S02]  /*68b50*/  PRMT R25, R25, 0x3340, R1.reuse ;  /* 0x0000334019197816 */ /* 0x100fe40000000001 */
[----:B------:R-:W-:Y:S01]  /*68b60*/  PRMT R27, R27, 0x3340, R1 ;  /* 0x000033401b1b7816 */ /* 0x000fe20000000001 */
[----:B------:R-:W4:Y:S01]  /*68b70*/  LDL.LU R51, [R1+0x170] ;  /* 0x0001700001337983 */ /* 0x000f220000300800 */
[----:B------:R-:W-:Y:S02]  /*68b80*/  SHF.R.U32.HI R29, RZ, 0x8, R29 ;  /* 0x00000008ff1d7819 */ /* 0x000fe4000001161d */
[----:B------:R-:W-:Y:S02]  /*68b90*/  SHF.R.U32.HI R31, RZ, 0x8, R31 ;  /* 0x00000008ff1f7819 */ /* 0x000fe4000001161f */
[----:B------:R-:W-:Y:S02]  /*68ba0*/  LOP3.LUT R29, R29, 0xffff, RZ, 0xc0, !PT ;  /* 0x0000ffff1d1d7812 */ /* 0x000fe400078ec0ff */
[----:B------:R-:W-:-:S02]  /*68bb0*/  LOP3.LUT R31, R31, 0xffff, RZ, 0xc0, !PT ;  /* 0x0000ffff1f1f7812 */ /* 0x000fc400078ec0ff */
[--C-:B------:R-:W-:Y:S02]  /*68bc0*/  PRMT R29, R29, 0x3340, R1.reuse ;  /* 0x000033401d1d7816 */ /* 0x100fe40000000001 */
[----:B------:R-:W-:Y:S02]  /*68bd0*/  PRMT R31, R31, 0x3340, R1 ;  /* 0x000033401f1f7816 */ /* 0x000fe40000000001 */
[----:B------:R-:W-:Y:S02]  /*68be0*/  LOP3.LUT R15, R15, 0xffff, RZ, 0xc0, !PT ;  /* 0x0000ffff0f0f7812 */ /* 0x000fe400078ec0ff */
[----:B------:R-:W-:Y:S02]  /*68bf0*/  LOP3.LUT R21, R21, 0xffff, RZ, 0xc0, !PT ;  /* 0x0000ffff15157812 */ /* 0x000fe400078ec0ff */
[----:B------:R-:W-:Y:S02]  /*68c00*/  LOP3.LUT R22, R22, 0xffff, RZ, 0xc0, !PT ;  /* 0x0000ffff16167812 */ /* 0x000fe400078ec0ff */
[----:B------:R-:W-:-:S02]  /*68c10*/  LOP3.LUT R23, R23, 0xffff, RZ, 0xc0, !PT ;  /* 0x0000ffff17177812 */ /* 0x000fc400078ec0ff */
[--C-:B------:R-:W-:Y:S02]  /*68c20*/  PRMT R15, R15, 0x3340, R1.reuse ;  /* 0x000033400f0f7816 */ /* 0x100fe40000000001 */
[--C-:B------:R-:W-:Y:S02]  /*68c30*/  PRMT R21, R21, 0x3340, R1.reuse ;  /* 0x0000334015157816 */ /* 0x100fe40000000001 */
[--C-:B------:R-:W-:Y:S02]  /*68c40*/  PRMT R22, R22, 0x3340, R1.reuse ;  /* 0x0000334016167816 */ /* 0x100fe40000000001 */
[----:B------:R-:W-:Y:S02]  /*68c50*/  PRMT R23, R23, 0x3340, R1 ;  /* 0x0000334017177816 */ /* 0x000fe40000000001 */
[----:B------:R-:W-:Y:S01]  /*68c60*/  PRMT R61, R61, 0x5410, R15 ;  /* 0x000054103d3d7816 */ /* 0x000fe2000000000f */
[----:B------:R-:W-:Y:S01]  /*68c70*/  NOP ;  /* 0x0000000000007918 */ /* 0x000fe20000000000 */
[----:B---3--:R-:W-:-:S02]  /*68c80*/  PRMT R53, R57, 0x5410, R14 ;  /* 0x0000541039357816 */ /* 0x008fc4000000000e */
[----:B------:R-:W-:Y:S02]  /*68c90*/  PRMT R14, R26, 0x5410, R27 ;  /* 0x000054101a0e7816 */ /* 0x000fe4000000001b */
[----:B--2---:R-:W-:Y:S02]  /*68ca0*/  PRMT R54, R56, 0x5410, R13 ;  /* 0x0000541038367816 */ /* 0x004fe4000000000d */
[----:B------:R-:W-:Y:S02]  /*68cb0*/  PRMT R56, R24, 0x5410, R25 ;  /* 0x0000541018387816 */ /* 0x000fe40000000019 */
[----:B------:R-:W0:Y:S01]  /*68cc0*/  LDS.128 R24, [R0] ;  /* 0x0000000000187984 */ /* 0x000e220000000c00 */
[----:B------:R-:W-:Y:S02]  /*68cd0*/  PRMT R55, R55, 0x5410, R12 ;  /* 0x0000541037377816 */ /* 0x000fe4000000000c */
[----:B------:R-:W-:Y:S02]  /*68ce0*/  PRMT R12, R28, 0x5410, R29 ;  /* 0x000054101c0c7816 */ /* 0x000fe4000000001d */
[----:B------:R-:W-:Y:S01]  /*68cf0*/  PRMT R13, R30, 0x5410, R31 ;  /* 0x000054101e0d7816 */ /* 0x000fe2000000001f */
[----:B------:R-:W-:Y:S04]  /*68d00*/  STL [R1+0x28], R14 ;  /* 0x0000280e01007387 */ /* 0x000fe80000100800 */
[----:B------:R4:W-:Y:S04]  /*68d10*/  STL [R1+0x24], R12 ;  /* 0x0000240c01007387 */ /* 0x0009e80000100800 */
[----:B------:R1:W-:Y:S01]  /*68d20*/  STL [R1+0x20], R13 ;  /* 0x0000200d01007387 */ /* 0x0003e20000100800 */
[----:B------:R-:W-:-:S02]  /*68d30*/  PRMT R59, R59, 0x5410, R21 ;  /* 0x000054103b3b7816 */ /* 0x000fc40000000015 */
[----:B----4-:R-:W-:Y:S02]  /*68d40*/  PRMT R12, R45, 0x5210, R40 ;  /* 0x000052102d0c7816 */ /* 0x010fe40000000028 */
[----:B------:R-:W2:Y:S01]  /*68d50*/  LDL.LU R40, [R1+0x120] ;  /* 0x0001200001287983 */ /* 0x000ea20000300800 */
[----:B-1----:R-:W-:-:S03]  /*68d60*/  PRMT R13, R42, 0x5210, R41 ;  /* 0x000052102a0d7816 */ /* 0x002fc60000000029 */
[----:B------:R-:W3:Y:S01]  /*68d70*/  LDL.LU R41, [R1+0x118] ;  /* 0x0001180001297983 */ /* 0x000ee20000300800 */
[----:B------:R-:W-:Y:S02]  /*68d80*/  PRMT R14, R37, 0x5210, R38 ;  /* 0x00005210250e7816 */ /* 0x000fe40000000026 */
[----:B------:R-:W-:Y:S01]  /*68d90*/  PRMT R15, R35, 0x5210, R39 ;  /* 0x00005210230f7816 */ /* 0x000fe20000000027 */
[----:B------:R-:W-:Y:S01]  /*68da0*/  NOP ;  /* 0x0000000000007918 */ /* 0x000fe20000000000 */
[----:B------:R-:W-:Y:S01]  /*68db0*/  PRMT R58, R58, 0x5410, R22 ;  /* 0x000054103a3a7816 */ /* 0x000fe20000000016 */
[----:B0-----:R0:W-:Y:S01]  /*68dc0*/  STL.64 [R1+0x10], R24 ;  /* 0x0000101801007387 */ /* 0x0011e20000100a00 */
[----:B------:R-:W-:-:S03]  /*68dd0*/  LOP3.LUT R21, R43, 0xffff, RZ, 0xc0, !PT ;  /* 0x0000ffff2b157812 */ /* 0x000fc600078ec0ff */
[----:B------:R-:W-:Y:S01]  /*68de0*/  STL.64 [R1+0x18], R26 ;  /* 0x0000181a01007387 */ /* 0x000fe20000100a00 */
[----:B------:R-:W-:-:S03]  /*68df0*/  PRMT R57, R60, 0x5410, R23 ;  /* 0x000054103c397816 */ /* 0x000fc60000000017 */
[----:B------:R-:W4:Y:S01]  /*68e00*/  LDL.LU R38, [R1+0xec] ;  /* 0x0000ec0001267983 */ /* 0x000f220000300800 */
[----:B------:R-:W-:-:S03]  /*68e10*/  LOP3.LUT R22, R44, 0xffff, RZ, 0xc0, !PT ;  /* 0x0000ffff2c167812 */ /* 0x000fc600078ec0ff */
[----:B------:R-:W4:Y:S01]  /*68e20*/  LDL.LU R39, [R1+0xe8] ;  /* 0x0000e80001277983 */ /* 0x000f220000300800 */
[----:B------:R-:W-:-:S03]  /*68e30*/  LOP3.LUT R23, R46, 0xffff, RZ, 0xc0, !PT ;  /* 0x0000ffff2e177812 */ /* 0x000fc600078ec0ff */
[----:B------:R-:W4:Y:S01]  /*68e40*/  LDL.LU R43, [R1+0x1a8] ;  /* 0x0001a800012b7983 */ /* 0x000f220000300800 */
[----:B0-----:R-:W-:-:S03]  /*68e50*/  LOP3.LUT R24, R47, 0xffff, RZ, 0xc0, !PT ;  /* 0x0000ffff2f187812 */ /* 0x001fc600078ec0ff */
[----:B------:R-:W4:Y:S04]  /*68e60*/  LDL.LU R44, [R1+0x1a0] ;  /* 0x0001a000012c7983 */ /* 0x000f280000300800 */
[----:B------:R-:W4:Y:S04]  /*68e70*/  LDL.LU R46, [R1+0x164] ;  /* 0x00016400012e7983 */ /* 0x000f280000300800 */
[----:B------:R-:W4:Y:S04]  /*68e80*/  LDL.LU R47, [R1+0x160] ;  /* 0x00016000012f7983 */ /* 0x000f280000300800 */
[----:B------:R0:W-:Y:S02]  /*68e90*/  STSM.16.M88.4 [R0], R12 ;  /* 0x0000000c00007844 */ /* 0x0001e40000000200 */
[----:B0-----:R-:W-:-:S02]  /*68ea0*/  PRMT R12, R48, 0x4210, R21 ;  /* 0x00004210300c7816 */ /* 0x001fc40000000015 */
[----:B------:R-:W-:Y:S02]  /*68eb0*/  PRMT R13, R49, 0x4210, R22 ;  /* 0x00004210310d7816 */ /* 0x000fe40000000016 */
[----:B------:R-:W-:Y:S02]  /*68ec0*/  PRMT R14, R50, 0x4210, R23 ;  /* 0x00004210320e7816 */ /* 0x000fe40000000017 */
[----:B------:R-:W-:Y:S01]  /*68ed0*/  PRMT R15, R51, 0x4210, R24 ;  /* 0x00004210330f7816 */ /* 0x000fe20000000018 */
[----:B------:R-:W-:Y:S01]  /*68ee0*/  NOP ;  /* 0x0000000000007918 */ /* 0x000fe20000000000 */
[----:B------:R-:W0:Y:S01]  /*68ef0*/  LDS.128 R48, [R0] ;  /* 0x0000000000307984 */ /* 0x000e220000000c00 */
[----:B------:R-:W-:-:S03]  /*68f00*/  NOP ;  /* 0x0000000000007918 */ /* 0x000fc60000000000 */
[----:B------:R1:W-:Y:S02]  /*68f10*/  STSM.16.M88.4 [R0], R12 ;  /* 0x0000000c00007844 */ /* 0x0003e40000000200 */
[----:B-1----:R-:W-:Y:S02]  /*68f20*/  PRMT R12, R20, 0x5210, R21 ;  /* 0x00005210140c7816 */ /* 0x002fe40000000015 */
[----:B------:R-:W-:Y:S02]  /*68f30*/  PRMT R13, R19, 0x5210, R22 ;  /* 0x00005210130d7816 */ /* 0x000fe40000000016 */
[----:B------:R-:W-:Y:S01]  /*68f40*/  PRMT R14, R18, 0x5210, R23 ;  /* 0x00005210120e7816 */ /* 0x000fe20000000017 */
[----:B------:R-:W-:Y:S01]  /*68f50*/  NOP ;  /* 0x0000000000007918 */ /* 0x000fe20000000000 */
[----:B------:R-:W1:Y:S01]  /*68f60*/  LDS.128 R20, [R0] ;  /* 0x0000000000147984 */ /* 0x000e620000000c00 */
[----:B------:R-:W-:Y:S01]  /*68f70*/  PRMT R15, R17, 0x5210, R24 ;  /* 0x00005210110f7816 */ /* 0x000fe20000000018 */
[----:B------:R-:W-:-:S02]  /*68f80*/  NOP ;  /* 0x0000000000007918 */ /* 0x000fc40000000000 */
[----:B0-----:R-:W-:Y:S01]  /*68f90*/  STL.64 [R1+0x2880], R50 ;  /* 0x0028803201007387 */ /* 0x001fe20000100a00 */
[----:B------:R-:W-:Y:S02]  /*68fa0*/  PRMT R2, R2, 0x5410, R34 ;  /* 0x0000541002027816 */ /* 0x000fe40000000022 */
[----:B------:R-:W-:Y:S01]  /*68fb0*/  PRMT R3, R3, 0x5410, R36 ;  /* 0x0000541003037816 */ /* 0x000fe20000000024 */
[----:B------:R-:W-:Y:S04]  /*68fc0*/  STSM.16.M88.4 [R0], R12 ;  /* 0x0000000c00007844 */ /* 0x000fe80000000200 */
[----:B-1----:R2:W-:Y:S04]  /*68fd0*/  STL.64 [R1], R20 ;  /* 0x0000001401007387 */ /* 0x0025e80000100a00 */
[----:B------:R-:W-:Y:S04]  /*68fe0*/  STL.64 [R1+0x8], R22 ;  /* 0x0000081601007387 */ /* 0x000fe80000100a00 */
[----:B------:R-:W4:Y:S04]  /*68ff0*/  LDL.LU R29, [R1+0x150] ;  /* 0x00015000011d7983 */ /* 0x000f280000300800 */
[----:B------:R-:W4:Y:S04]  /*69000*/  LDL.LU R26, [R1+0x14c] ;  /* 0x00014c00011a7983 */ /* 0x000f280000300800 */
[----:B------:R-:W4:Y:S04]  /*69010*/  LDL.LU R27, [R1+0xf8] ;  /* 0x0000f800011b7983 */ /* 0x000f280000300800 */
[----:B------:R-:W4:Y:S04]  /*69020*/  LDL.LU R25, [R1+0xf0] ;  /* 0x0000f00001197983 */ /* 0x000f280000300800 */
[----:B------:R-:W4:Y:S04]  /*69030*/  LDL.LU R34, [R1+0x19c] ;  /* 0x00019c0001227983 */ /* 0x000f280000300800 */
[----:B------:R-:W4:Y:S01]  /*69040*/  LDL.LU R36, [R1+0x198] ;  /* 0x0001980001247983 */ /* 0x000f220000300800 */
[----:B--2---:R-:W-:-:S02]  /*69050*/  LOP3.LUT R20, R40, 0xffff, RZ, 0xc0, !PT ;  /* 0x0000ffff28147812 */ /* 0x004fc400078ec0ff */
[----:B---3--:R-:W-:Y:S02]  /*69060*/  LOP3.LUT R17, R41, 0xffff, RZ, 0xc0, !PT ;  /* 0x0000ffff29117812 */ /* 0x008fe400078ec0ff */
[----:B----4-:R-:W-:Y:S02]  /*69070*/  LOP3.LUT R18, R38, 0xffff, RZ, 0xc0, !PT ;  /* 0x0000ffff26127812 */ /* 0x010fe400078ec0ff */
[----:B------:R-:W2:Y:S01]  /*69080*/  LDL.LU R38, [R1+0x144] ;  /* 0x0001440001267983 */ /* 0x000ea20000300800 */
[----:B------:R-:W-:-:S03]  /*69090*/  LOP3.LUT R19, R39, 0xffff, RZ, 0xc0, !PT ;  /* 0x0000ffff27137812 */ /* 0x000fc600078ec0ff */
[----:B------:R-:W3:Y:S01]  /*690a0*/  LDL.LU R39, [R1+0x13c] ;  /* 0x00013c0001277983 */ /* 0x000ee20000300800 */
[----:B------:R-:W-:Y:S01]  /*690b0*/  PRMT R12, R43, 0x4210, R20 ;  /* 0x000042102b0c7816 */ /* 0x000fe20000000014 */
[----:B------:R-:W-:Y:S01]  /*690c0*/  NOP ;  /* 0x0000000000007918 */ /* 0x000fe20000000000 */
[----:B------:R-:W-:Y:S02]  /*690d0*/  PRMT R13, R44, 0x4210, R17 ;  /* 0x000042102c0d7816 */ /* 0x000fe40000000011 */
[----:B------:R-:W-:Y:S02]  /*690e0*/  PRMT R14, R46, 0x4210, R18 ;  /* 0x000042102e0e7816 */ /* 0x000fe40000000012 */
[----:B------:R-:W-:Y:S02]  /*690f0*/  PRMT R15, R47, 0x4210, R19 ;  /* 0x000042102f0f7816 */ /* 0x000fe40000000013 */
[----:B------:R-:W0:Y:S01]  /*69100*/  LDS.128 R44, [R0] ;  /* 0x00000000002c7984 */ /* 0x000e220000000c00 */
[----:B------:R-:W-:-:S03]  /*69110*/  NOP ;  /* 0x0000000000007918 */ /* 0x000fc60000000000 */
[----:B------:R-:W-:Y:S01]  /*69120*/  STSM.16.M88.4 [R0], R12 ;  /* 0x0000000c00007844 */ /* 0x000fe20000000200 */
[----:B------:R-:W-:-:S03]  /*69130*/  NOP ;  /* 0x0000000000007918 */ /* 0x000fc60000000000 */
[----:B------:R-:W1:Y:S04]  /*69140*/  LDS.128 R40, [R0] ;  /* 0x0000000000287984 */ /* 0x000e680000000c00 */
[----:B0-----:R-:W-:Y:S04]  /*69150*/  STL.64 [R1+0x2868], R44 ;  /* 0x0028682c01007387 */ /* 0x001fe80000100a00 */
[----:B------:R-:W-:Y:S04]  /*69160*/  STL [R1+0x2850], R47 ;  /* 0x0028502f01007387 */ /* 0x000fe80000100800 */
[----:B------:R-:W-:Y:S04]  /*69170*/  STL [R1+0x2870], R46 ;  /* 0x0028702e01007387 */ /* 0x000fe80000100800 */
[----:B-1----:R-:W-:Y:S04]  /*69180*/  STL [R1+0x2854], R40 ;  /* 0x0028542801007387 */ /* 0x002fe80000100800 */
[----:B------:R-:W-:Y:S04]  /*69190*/  STL [R1+0x284c], R41 ;  /* 0x00284c2901007387 */ /* 0x000fe80000100800 */
[----:B------:R-:W-:Y:S04]  /*691a0*/  STL [R1+0x2848], R42 ;  /* 0x0028482a01007387 */ /* 0x000fe80000100800 */
[----:B------:R-:W-:Y:S04]  /*691b0*/  STL [R1+0x2844], R43 ;  /* 0x0028442b01007387 */ /* 0x000fe80000100800 */
[----:B------:R-:W4:Y:S01]  /*691c0*/  LDL.LU R51, [R1+0x184] ;  /* 0x0001840001337983 */ /* 0x000f220000300800 */
[----:B------:R-:W-:-:S02]  /*691d0*/  SHF.R.U32.HI R33, RZ, 0x8, R33 ;  /* 0x00000008ff217819 */ /* 0x000fc40000011621 */
[----:B------:R-:W-:Y:S01]  /*691e0*/  PRMT R12, R16, 0x5210, R20 ;  /* 0x00005210100c7816 */ /* 0x000fe20000000014 */
[----:B------:R-:W4:Y:S01]  /*691f0*/  LDL.LU R30, [R1+0x180] ;  /* 0x00018000011e7983 */ /* 0x000f220000300800 */
[----:B------:R-:W-:Y:S02]  /*69200*/  PRMT R13, R11, 0x5210, R17 ;  /* 0x000052100b0d7816 */ /* 0x000fe40000000011 */
[----:B------:R-:W-:Y:S01]  /*69210*/  PRMT R14, R7, 0x5210, R18 ;  /* 0x00005210070e7816 */ /* 0x000fe20000000012 */
[----:B------:R-:W4:Y:S01]  /*69220*/  LDL.LU R31, [R1+0x12c] ;  /* 0x00012c00011f7983 */ /* 0x000f220000300800 */
[----:B------:R-:W-:Y:S01]  /*69230*/  PRMT R15, R6, 0x5210, R19 ;  /* 0x00005210060f7816 */ /* 0x000fe20000000013 */
[----:B------:R-:W-:Y:S01]  /*69240*/  NOP ;  /* 0x0000000000007918 */ /* 0x000fe20000000000 */
[----:B------:R-:W-:-:S03]  /*69250*/  LOP3.LUT R33, R33, 0xffff, RZ, 0xc0, !PT ;  /* 0x0000ffff21217812 */ /* 0x000fc600078ec0ff */
[----:B------:R0:W-:Y:S01]  /*69260*/  STSM.16.M88.4 [R0], R12 ;  /* 0x0000000c00007844 */ /* 0x0001e20000000200 */
[----:B------:R-:W-:-:S03]  /*69270*/  PRMT R33, R33, 0x3340, R1 ;  /* 0x0000334021217816 */ /* 0x000fc60000000001 */
[----:B------:R-:W4:Y:S01]  /*69280*/  LDL.LU R28, [R1+0x124] ;  /* 0x00012400011c7983 */ /* 0x000f220000300800 */
[----:B------:R-:W-:Y:S02]  /*69290*/  PRMT R60, R32, 0x5410, R33 ;  /* 0x00005410203c7816 */ /* 0x000fe40000000021 */
[----:B------:R-:W-:Y:S02]  /*692a0*/  LOP3.LUT R16, R29, 0xffff, RZ, 0xc0, !PT ;  /* 0x0000ffff1d107812 */ /* 0x000fe400078ec0ff */
[----:B------:R-:W4:Y:S01]  /*692b0*/  LDL.LU R29, [R1+0x194] ;  /* 0x00019400011d7983 */ /* 0x000f220000300800 */
[----:B------:R-:W-:-:S03]  /*692c0*/  LOP3.LUT R6, R26, 0xffff, RZ, 0xc0, !PT ;  /* 0x0000ffff1a067812 */ /* 0x000fc600078ec0ff */
[----:B------:R-:W4:Y:S01]  /*692d0*/  LDL.LU R26, [R1+0x18c] ;  /* 0x00018c00011a7983 */ /* 0x000f220000300800 */
[----:B------:R-:W-:-:S03]  /*692e0*/  LOP3.LUT R7, R27, 0xffff, RZ, 0xc0, !PT ;  /* 0x0000ffff1b077812 */ /* 0x000fc600078ec0ff */
[----:B------:R-:W4:Y:S01]  /*692f0*/  LDL.LU R27, [R1+0x134] ;  /* 0x00013400011b7983 */ /* 0x000f220000300800 */
[----:B------:R-:W-:-:S03]  /*69300*/  LOP3.LUT R11, R25, 0xffff, RZ, 0xc0, !PT ;  /* 0x0000ffff190b7812 */ /* 0x000fc600078ec0ff */
[----:B------:R-:W4:Y:S01]  /*69310*/  LDL.LU R25, [R1+0x130] ;  /* 0x0001300001197983 */ /* 0x000f220000300800 */
[----:B0-----:R-:W-:Y:S01]  /*69320*/  PRMT R12, R34, 0x4210, R16 ;  /* 0x00004210220c7816 */ /* 0x001fe20000000010 */
[----:B------:R-:W-:Y:S01]  /*69330*/  NOP ;  /* 0x0000000000007918 */ /* 0x000fe20000000000 */
[----:B------:R-:W-:Y:S01]  /*69340*/  PRMT R13, R36, 0x4210, R6 ;  /* 0x00004210240d7816 */ /* 0x000fe20000000006 */
[----:B------:R-:W4:Y:S04]  /*69350*/  LDL.LU R20, [R1+0x1ac] ;  /* 0x0001ac0001147983 */ /* 0x000f280000300800 */
[----:B------:R-:W4:Y:S04]  /*69360*/  LDL.LU R46, [R1+0x1a4] ;  /* 0x0001a400012e7983 */ /* 0x000f280000300800 */
[----:B------:R-:W4:Y:S04]  /*69370*/  LDL.LU R45, [R1+0x15c] ;  /* 0x00015c00012d7983 */ /* 0x000f280000300800 */
[----:B------:R-:W4:Y:S04]  /*69380*/  LDL.LU R23, [R1+0x154] ;  /* 0x0001540001177983 */ /* 0x000f280000300800 */
[----:B------:R-:W4:Y:S01]  /*69390*/  LDL.LU R50, [R1+0x17c] ;  /* 0x00017c0001327983 */ /* 0x000f220000300800 */
[----:B--2---:R-:W-:-:S02]  /*693a0*/  PRMT R14, R38, 0x4210, R7 ;  /* 0x00004210260e7816 */ /* 0x004fc40000000007 */
[----:B---3--:R-:W-:Y:S02]  /*693b0*/  PRMT R15, R39, 0x4210, R11 ;  /* 0x00004210270f7816 */ /* 0x008fe4000000000b */
[----:B------:R-:W0:Y:S01]  /*693c0*/  LDS.128 R36, [R0] ;  /* 0x0000000000247984 */ /* 0x000e220000000c00 */
[----:B------:R-:W-:-:S03]  /*693d0*/  NOP ;  /* 0x0000000000007918 */ /* 0x000fc60000000000 */
[----:B------:R-:W-:Y:S01]  /*693e0*/  STSM.16.M88.4 [R0], R12 ;  /* 0x0000000c00007844 */ /* 0x000fe20000000200 */
[----:B------:R-:W-:-:S03]  /*693f0*/  NOP ;  /* 0x0000000000007918 */ /* 0x000fc60000000000 */
[----:B------:R-:W1:Y:S01]  /*69400*/  LDS.128 R32, [R0] ;  /* 0x0000000000207984 */ /* 0x000e620000000c00 */
[----:B------:R-:W-:-:S03]  /*69410*/  PRMT R11, R4, 0x5210, R11 ;  /* 0x00005210040b7816 */ /* 0x000fc6000000000b */
[----:B0-----:R-:W-:Y:S04]  /*69420*/  STL [R1+0x2860], R38 ;  /* 0x0028602601007387 */ /* 0x001fe80000100800 */
[----:B------:R-:W-:Y:S04]  /*69430*/  STL.64 [R1+0x2858], R36 ;  /* 0x0028582401007387 */ /* 0x000fe80000100a00 */
[----:B------:R0:W-:Y:S04]  /*69440*/  STL [R1+0x2840], R39 ;  /* 0x0028402701007387 */ /* 0x0001e80000100800 */
[----:B-1----:R-:W-:Y:S04]  /*69450*/  STL [R1+0x283c], R35 ;  /* 0x00283c2301007387 */ /* 0x002fe80000100800 */
[----:B------:R-:W2:Y:S04]  /*69460*/  LDL.LU R22, [R1+0x178] ;  /* 0x0001780001167983 */ /* 0x000ea80000300800 */
[----:B------:R-:W3:Y:S01]  /*69470*/  LDL.LU R21, [R1+0x128] ;  /* 0x0001280001157983 */ /* 0x000ee20000300800 */
[----:B----4-:R-:W-:-:S03]  /*69480*/  LOP3.LUT R4, R51, 0xffff, RZ, 0xc0, !PT ;  /* 0x0000ffff33047812 */ /* 0x010fc600078ec0ff */
[----:B------:R-:W4:Y:S04]  /*69490*/  LDL.LU R51, [R1+0x11c] ;  /* 0x00011c0001337983 */ /* 0x000f280000300800 */
[----:B------:R-:W2:Y:S04]  /*694a0*/  LDL.LU R47, [R1+0x1c4] ;  /* 0x0001c400012f7983 */ /* 0x000ea80000300800 */
[----:B------:R-:W2:Y:S01]  /*694b0*/  LDL.LU R44, [R1+0x1c0] ;  /* 0x0001c000012c7983 */ /* 0x000ea20000300800 */
[----:B------:R-:W-:Y:S01]  /*694c0*/  PRMT R8, R8, 0x5210, R16 ;  /* 0x0000521008087816 */ /* 0x000fe20000000010 */
[----:B------:R-:W-:Y:S01]  /*694d0*/  NOP ;  /* 0x0000000000007918 */ /* 0x000fe20000000000 */
[----:B------:R-:W-:Y:S01]  /*694e0*/  PRMT R9, R9, 0x5210, R6 ;  /* 0x0000521009097816 */ /* 0x000fe20000000006 */
[----:B0-----:R-:W2:Y:S01]  /*694f0*/  LDL.LU R39, [R1+0x190] ;  /* 0x0001900001277983 */ /* 0x001ea20000300800 */
[----:B------:R-:W-:-:S02]  /*69500*/  PRMT R10, R10, 0x5210, R7 ;  /* 0x000052100a0a7816 */ /* 0x000fc40000000007 */
[----:B------:R-:W-:Y:S01]  /*69510*/  LOP3.LUT R12, R30, 0xffff, RZ, 0xc0, !PT ;  /* 0x0000ffff1e0c7812 */ /* 0x000fe200078ec0ff */
[----:B------:R-:W2:Y:S01]  /*69520*/  LDL.LU R36, [R1+0x188] ;  /* 0x0001880001247983 */ /* 0x000ea20000300800 */
[----:B------:R-:W-:Y:S02]  /*69530*/  LOP3.LUT R6, R31, 0xffff, RZ, 0xc0, !PT ;  /* 0x0000ffff1f067812 */ /* 0x000fe400078ec0ff */
[----:B------:R-:W-:Y:S01]  /*69540*/  LOP3.LUT R7, R28, 0xffff, RZ, 0xc0, !PT ;  /* 0x0000ffff1c077812 */ /* 0x000fe200078ec0ff */
[----:B------:R0:W-:Y:S01]  /*69550*/  STSM.16.M88.4 [R0], R8 ;  /* 0x0000000800007844 */ /* 0x0001e20000000200 */
[----:B------:R-:W-:Y:S02]  /*69560*/  PRMT R5, R5, 0x5210, R12 ;  /* 0x0000521005057816 */ /* 0x000fe4000000000c */
[----:B0-----:R-:W-:Y:S01]  /*69570*/  PRMT R8, R29, 0x4210, R4 ;  /* 0x000042101d087816 */ /* 0x001fe20000000004 */
[----:B------:R-:W-:Y:S01]  /*69580*/  NOP ;  /* 0x0000000000007918 */ /* 0x000fe20000000000 */
[----:B------:R-:W-:Y:S01]  /*69590*/  PRMT R9, R26, 0x4210, R12 ;  /* 0x000042101a097816 */ /* 0x000fe2000000000c */
[----:B------:R-:W-:Y:S01]  /*695a0*/  LDS.128 R28, [R0] ;  /* 0x00000000001c7984 */ /* 0x000fe20000000c00 */
[----:B------:R-:W-:-:S02]  /*695b0*/  PRMT R10, R27, 0x4210, R6 ;  /* 0x000042101b0a7816 */ /* 0x000fc40000000006 */
[----:B------:R-:W-:Y:S01]  /*695c0*/  PRMT R11, R25, 0x4210, R7 ;  /* 0x00004210190b7816 */ /* 0x000fe20000000007 */
[----:B------:R-:W-:Y:S01]  /*695d0*/  NOP ;  /* 0x0000000000007918 */ /* 0x000fe20000000000 */
[----:B------:R-:W-:-:S03]  /*695e0*/  PRMT R4, R52, 0x5210, R4 ;  /* 0x0000521034047816 */ /* 0x000fc60000000004 */
[----:B------:R-:W-:Y:S01]  /*695f0*/  STSM.16.M88.4 [R0], R8 ;  /* 0x0000000800007844 */ /* 0x000fe20000000200 */
[----:B------:R-:W-:Y:S01]  /*69600*/  PRMT R6, R3, 0x5210, R6 ;  /* 0x0000521003067816 */ /* 0x000fe20000000006 */
[----:B------:R-:W-:Y:S01]  /*69610*/  NOP ;  /* 0x0000000000007918 */ /* 0x000fe20000000000 */
[----:B------:R-:W-:Y:S01]  /*69620*/  PRMT R7, R2, 0x5210, R7 ;  /* 0x0000521002077816 */ /* 0x000fe20000000007 */
[----:B------:R-:W-:Y:S01]  /*69630*/  LDS.128 R24, [R0] ;  /* 0x0000000000187984 */ /* 0x000fe20000000c00 */
[----:B------:R-:W-:-:S03]  /*69640*/  NOP ;  /* 0x0000000000007918 */ /* 0x000fc60000000000 */
[----:B------:R0:W-:Y:S02]  /*69650*/  STSM.16.M88.4 [R0], R4 ;  /* 0x0000000400007844 */ /* 0x0001e40000000200 */
[----:B0-----:R-:W-:Y:S02]  /*69660*/  LOP3.LUT R4, R20, 0xffff, RZ, 0xc0, !PT ;  /* 0x0000ffff14047812 */ /* 0x001fe400078ec0ff */
[----:B------:R-:W-:Y:S02]  /*69670*/  LOP3.LUT R6, R45, 0xffff, RZ, 0xc0, !PT ;  /* 0x0000ffff2d067812 */ /* 0x000fe400078ec0ff */
[----:B------:R-:W-:Y:S01]  /*69680*/  PRMT R8, R50, 0x4210, R4 ;  /* 0x0000421032087816 */ /* 0x000fe20000000004 */
[----:B------:R-:W2:Y:S01]  /*69690*/  LDL.LU R45, [R1+0x16c] ;  /* 0x00016c00012d7983 */ /* 0x000ea20000300800 */
[----:B------:R-:W-:-:S03]  /*696a0*/  LOP3.LUT R7, R23, 0xffff, RZ, 0xc0, !PT ;  /* 0x0000ffff17077812 */ /* 0x000fc600078ec0ff */
[----:B------:R-:W2:Y:S01]  /*696b0*/  LDL.LU R50, [R1+0x168] ;  /* 0x0001680001327983 */ /* 0x000ea20000300800 */
[----:B----4-:R-:W-:-:S03]  /*696c0*/  PRMT R11, R51, 0x4210, R7 ;  /* 0x00004210330b7816 */ /* 0x010fc60000000007 */
[----:B------:R-:W4:Y:S04]  /*696d0*/  LDL.LU R51, [R1+0x114] ;  /* 0x0001140001337983 */ /* 0x000f280000300800 */
[----:B------:R-:W4:Y:S04]  /*696e0*/  LDL.LU R37, [R1+0x104] ;  /* 0x0001040001257983 */ /* 0x000f280000300800 */
[----:B------:R-:W4:Y:S04]  /*696f0*/  LDL.LU R38, [R1+0x1cc] ;  /* 0x0001cc0001267983 */ /* 0x000f280000300800 */
[----:B------:R-:W4:Y:S04]  /*69700*/  LDL.LU R43, [R1+0x1c8] ;  /* 0x0001c800012b7983 */ /* 0x000f280000300800 */
[----:B------:R-:W4:Y:S04]  /*69710*/  LDL.LU R42, [R1+0x1b4] ;  /* 0x0001b400012a7983 */ /* 0x000f280000300800 */
[----:B------:R-:W4:Y:S01]  /*69720*/  LDL.LU R41, [R1+0x1b0] ;  /* 0x0001b00001297983 */ /* 0x000f220000300800 */
[----:B------:R-:W-:-:S02]  /*69730*/  LOP3.LUT R5, R46, 0xffff, RZ, 0xc0, !PT ;  /* 0x0000ffff2e057812 */ /* 0x000fc400078ec0ff */
[----:B---3--:R-:W-:Y:S01]  /*69740*/  PRMT R10, R21, 0x4210, R6 ;  /* 0x00004210150a7816 */ /* 0x008fe20000000006 */
[----:B------:R-:W3:Y:S01]  /*69750*/  LDL.LU R40, [R1+0x158] ;  /* 0x0001580001287983 */ /* 0x000ee20000300800 */
[----:B--2---:R-:W-:Y:S01]  /*69760*/  PRMT R9, R22, 0x4210, R5 ;  /* 0x0000421016097816 */ /* 0x004fe20000000005 */
[----:B------:R-:W-:Y:S02]  /*69770*/  NOP ;  /* 0x0000000000007918 */ /* 0x000fe40000000000 */
[----:B------:R-:W-:Y:S01]  /*69780*/  LDS.128 R20, [R0] ;  /* 0x0000000000147984 */ /* 0x000fe20000000c00 */
[----:B------:R-:W-:-:S03]  /*69790*/  NOP ;  /* 0x0000000000007918 */ /* 0x000fc60000000000 */
[----:B------:R0:W-:Y:S04]  /*697a0*/  STSM.16.M88.4 [R0], R8 ;  /* 0x0000000800007844 */ /* 0x0001e80000000200 */
[----:B------:R-:W2:Y:S01]  /*697b0*/  LDL.LU R46, [R1+0x148] ;  /* 0x00014800012e7983 */ /* 0x000ea20000300800 */
[----:B------:R-:W-:Y:S01]  /*697c0*/  PRMT R4, R55, 0x5210, R4 ;  /* 0x0000521037047816 */ /* 0x000fe20000000004 */
[----:B------:R-:W-:Y:S01]  /*697d0*/  NOP ;  /* 0x0000000000007918 */ /* 0x000fe20000000000 */
[----:B------:R-:W-:Y:S01]  /*697e0*/  PRMT R5, R54, 0x5210, R5 ;  /* 0x0000521036057816 */ /* 0x000fe20000000005 */
[----:B------:R-:W-:Y:S01]  /*697f0*/  LDS.128 R16, [R0] ;  /* 0x0000000000107984 */ /* 0x000fe20000000c00 */
[----:B0-----:R-:W-:Y:S02]  /*69800*/  LOP3.LUT R9, R47, 0xffff, RZ, 0xc0, !PT ;  /* 0x0000ffff2f097812 */ /* 0x001fe400078ec0ff */
[----:B------:R-:W-:Y:S01]  /*69810*/  LOP3.LUT R8, R44, 0xffff, RZ, 0xc0, !PT ;  /* 0x0000ffff2c087812 */ /* 0x000fe200078ec0ff */
[----:B------:R-:W3:Y:S04]  /*69820*/  LDL.LU R47, [R1+0xfc] ;  /* 0x0000fc00012f7983 */ /* 0x000ee80000300800 */
[----:B------:R-:W3:Y:S01]  /*69830*/  LDL.LU R44, [R1+0xf4] ;  /* 0x0000f400012c7983 */ /* 0x000ee20000300800 */
[----:B------:R-:W-:-:S02]  /*69840*/  PRMT R6, R53, 0x5210, R6 ;  /* 0x0000521035067816 */ /* 0x000fc40000000006 */
[----:B------:R-:W-:Y:S01]  /*69850*/  PRMT R7, R61, 0x5210, R7 ;  /* 0x000052103d077816 */ /* 0x000fe20000000007 */
[----:B------:R-:W-:-:S04]  /*69860*/  NOP ;  /* 0x0000000000007918 */ /* 0x000fc80000000000 */
[----:B------:R0:W-:Y:S01]  /*69870*/  STSM.16.M88.4 [R0], R4 ;  /* 0x0000000400007844 */ /* 0x0001e20000000200 */
[----:B------:R-:W-:Y:S01]  /*69880*/  LOP3.LUT R3, R39, 0xffff, RZ, 0xc0, !PT ;  /* 0x0000ffff27037812 */ /* 0x000fe200078ec0ff */
[----:B------:R-:W-:Y:S01]  /*69890*/  NOP ;  /* 0x0000000000007918 */ /* 0x000fe20000000000 */
[----:B------:R-:W-:Y:S01]  /*698a0*/  LOP3.LUT R2, R36, 0xffff, RZ, 0xc0, !PT ;  /* 0x0000ffff24027812 */ /* 0x000fe200078ec0ff */
[----:B------:R-:W-:Y:S01]  /*698b0*/  LDS.128 R12, [R0] ;  /* 0x00000000000c7984 */ /* 0x000fe20000000c00 */
[----:B0-----:R-:W-:-:S03]  /*698c0*/  PRMT R4, R45, 0x4210, R9 ;  /* 0x000042102d047816 */ /* 0x001fc60000000009 */
[----:B------:R-:W3:Y:S01]  /*698d0*/  LDL.LU R45, [R1+0x28] ;  /* 0x00002800012d7983 */ /* 0x000ee20000300800 */
[----:B------:R-:W-:-:S03]  /*698e0*/  PRMT R5, R50, 0x4210, R8 ;  /* 0x0000421032057816 */ /* 0x000fc60000000008 */
[----:B------:R-:W3:Y:S04]  /*698f0*/  LDL.LU R50, [R1+0x24] ;  /* 0x0000240001327983 */ /* 0x000ee80000300800 */
[----:B------:R-:W3:Y:S01]  /*69900*/  LDL R36, [R1+0xe3c] ;  /* 0x000e3c0001247983 */ /* 0x000ee20000100800 */
[----:B----4-:R-:W-:-:S03]  /*69910*/  PRMT R6, R51, 0x4210, R3 ;  /* 0x0000421033067816 */ /* 0x010fc60000000003 */
[----:B------:R-:W4:Y:S01]  /*69920*/  LDL.LU R51, [R1+0x20] ;  /* 0x0000200001337983 */ /* 0x000f220000300800 */
[----:B------:R-:W-:Y:S01]  /*69930*/  PRMT R7, R37, 0x4210, R2 ;  /* 0x0000421025077816 */ /* 0x000fe20000000002 */
[----:B------:R-:W-:Y:S02]  /*69940*/  NOP ;  /* 0x0000000000007918 */ /* 0x000fe40000000000 */
[----:B------:R-:W4:Y:S04]  /*69950*/  LDL R35, [R1+0xb54] ;  /* 0x000b540001237983 */ /* 0x000f280000100800 */
[----:B------:R0:W-:Y:S02]  /*69960*/  STSM.16.M88.4 [R0], R4 ;  /* 0x0000000400007844 */ /* 0x0001e40000000200 */
[----:B0-----:R-:W-:-:S02]  /*69970*/  PRMT R4, R59, 0x5210, R9 ;  /* 0x000052103b047816 */ /* 0x001fc40000000009 */
[----:B------:R-:W-:Y:S02]  /*69980*/  LOP3.LUT R59, R41, 0xffff, RZ, 0xc0, !PT ;  /* 0x0000ffff293b7812 */ /* 0x000fe400078ec0ff */
[----:B------:R-:W4:Y:S04]  /*69990*/  LDL.LU R41, [R1+0x10] ;  /* 0x0000100001297983 */ /* 0x000f280000300800 */
[----:B------:R-:W4:Y:S01]  /*699a0*/  LDL R39, [R1+0xe38] ;  /* 0x000e380001277983 */ /* 0x000f220000100800 */
[----:B------:R-:W-:Y:S02]  /*699b0*/  PRMT R6, R57, 0x5210, R3 ;  /* 0x0000521039067816 */ /* 0x000fe40000000003 */
[----:B------:R-:W-:Y:S02]  /*699c0*/  LOP3.LUT R57, R43, 0xffff, RZ, 0xc0, !PT ;  /* 0x0000ffff2b397812 */ /* 0x000fe400078ec0ff */
[----:B------:R-:W4:Y:S01]  /*699d0*/  LDL R43, [R1+0xe34] ;  /* 0x000e3400012b7983 */ /* 0x000f220000100800 */
[----:B------:R-:W-:Y:S01]  /*699e0*/  PRMT R5, R58, 0x5210, R8 ;  /* 0x000052103a057816 */ /* 0x000fe20000000008 */
[----:B------:R-:W-:Y:S01]  /*699f0*/  NOP ;  /* 0x0000000000007918 */ /* 0x000fe20000000000 */
[----:B------:R-:W-:Y:S01]  /*69a00*/  LOP3.LUT R58, R42, 0xffff, RZ, 0xc0, !PT ;  /* 0x0000ffff2a3a7812 */ /* 0x000fe200078ec0ff */
[----:B------:R-:W-:Y:S04]  /*69a10*/  LDS.128 R8, [R0] ;  /* 0x0000000000087984 */ /* 0x000fe80000000c00 */
[----:B------:R-:W4:Y:S01]  /*69a20*/  LDL R42, [R1+0xe30] ;  /* 0x000e3000012a7983 */ /* 0x000f220000100800 */
[----:B------:R-:W-:Y:S01]  /*69a30*/  PRMT R7, R56, 0x5210, R2 ;  /* 0x0000521038077816 */ /* 0x000fe20000000002 */
[----:B------:R-:W-:Y:S01]  /*69a40*/  NOP ;  /* 0x0000000000007918 */ /* 0x000fe20000000000 */
[----:B------:R-:W-:-:S03]  /*69a50*/  LOP3.LUT R56, R38, 0xffff, RZ, 0xc0, !PT ;  /* 0x0000ffff26387812 */ /* 0x000fc600078ec0ff */
[----:B------:R-:W-:Y:S01]  /*69a60*/  STSM.16.M88.4 [R0], R4 ;  /* 0x0000000400007844 */ /* 0x000fe20000000200 */
[----:B--2---:R-:W-:Y:S01]  /*69a70*/  PRMT R53, R46, 0x4210, R57 ;  /* 0x000042102e357816 */ /* 0x004fe20000000039 */
[----:B------:R-:W-:Y:S01]  /*69a80*/  NOP ;  /* 0x0000000000007918 */ /* 0x000fe20000000000 */
[----:B---3--:R-:W-:Y:S01]  /*69a90*/  PRMT R52, R40, 0x4210, R56 ;  /* 0x0000421028347816 */ /* 0x008fe20000000038 */
[----:B------:R-:W-:Y:S01]  /*69aa0*/  LDS.128 R4, [R0] ;  /* 0x0000000000047984 */ /* 0x000fe20000000c00 */
[----:B------:R-:W-:Y:S02]  /*69ab0*/  PRMT R54, R47, 0x4210, R58 ;  /* 0x000042102f367816 */ /* 0x000fe4000000003a */
[----:B------:R-:W-:Y:S01]  /*69ac0*/  PRMT R55, R44, 0x4210, R59 ;  /* 0x000042102c377816 */ /* 0x000fe2000000003b */
[----:B------:R-:W-:-:S04]  /*69ad0*/  NOP ;  /* 0x0000000000007918 */ /* 0x000fc80000000000 */
[----:B------:R-:W-:Y:S01]  /*69ae0*/  STSM.16.M88.4 [R0], R52 ;  /* 0x0000003400007844 */ /* 0x000fe20000000200 */
[----:B------:R-:W-:-:S03]  /*69af0*/  NOP ;  /* 0x0000000000007918 */ /* 0x000fc60000000000 */
[----:B------:R-:W0:Y:S01]  /*69b00*/  LDS.128 R52, [R0] ;  /* 0x0000000000347984 */ /* 0x000e220000000c00 */
[----:B------:R-:W-:Y:S02]  /*69b10*/  PRMT R59, R60, 0x5210, R59 ;  /* 0x000052103c3b7816 */ /* 0x000fe4000000003b */
[----:B------:R-:W-:Y:S02]  /*69b20*/  PRMT R56, R45, 0x5210, R56 ;  /* 0x000052102d387816 */ /* 0x000fe40000000038 */
[----:B------:R-:W-:Y:S01]  /*69b30*/  PRMT R57, R50, 0x5210, R57 ;  /* 0x0000521032397816 */ /* 0x000fe20000000039 */
[C---:B------:R-:W-:Y:S01]  /*69b40*/  IMAD R3, R36.reuse, UR4, RZ ;  /* 0x0000000424037c24 */ /* 0x040fe2000f8e02ff */
[----:B------:R-:W-:Y:S01]  /*69b50*/  ISETP.GE.AND P1, PT, R36, UR6, PT ;  /* 0x0000000624007c0c */ /* 0x000fe2000bf26270 */
[----:B------:R-:W-:Y:S01]  /*69b60*/  ULDC UR6, c[0x0][0x248] ;  /* 0x0000920000067ab9 */ /* 0x000fe20000000800 */
[----:B------:R-:W-:Y:S02]  /*69b70*/  ULDC.64 UR4, c[0x0][0x220] ;  /* 0x0000880000047ab9 */ /* 0x000fe40000000a00 */
[----:B------:R-:W-:Y:S01]  /*69b80*/  IADD3 R2, P3, R3, UR4, RZ ;  /* 0x0000000403027c10 */ /* 0x000fe2000ff7e0ff */
[----:B------:R-:W-:-:S03]  /*69b90*/  ULDC UR4, c[0x0][0x244] ;  /* 0x0000910000047ab9 */ /* 0x000fc60000000800 */
[----:B------:R-:W-:Y:S01]  /*69ba0*/  LEA.HI.X.SX32 R3, R3, UR5, 0x1, P3 ;  /* 0x0000000503037c11 */ /* 0x000fe200098f0eff */
[----:B------:R-:W-:Y:S01]  /*69bb0*/  ULDC UR5, c[0x0][0x244] ;  /* 0x0000910000057ab9 */ /* 0x000fe20000000800 */
[----:B0-----:R0:W-:Y:S04]  /*69bc0*/  STL [R1+0x2838], R55 ;  /* 0x0028383701007387 */ /* 0x0011e80000100800 */
[----:B0-----:R-:W2:Y:S01]  /*69bd0*/  LDL.LU R55, [R1+0xe3c] ;  /* 0x000e3c0001377983 */ /* 0x001ea20000300800 */
[----:B----4-:R-:W-:Y:S01]  /*69be0*/  PRMT R58, R51, 0x5210, R58 ;  /* 0x00005210333a7816 */ /* 0x010fe2000000003a */
[----:B------:R-:W-:Y:S01]  /*69bf0*/  NOP ;  /* 0x0000000000007918 */ /* 0x000fe20000000000 */
[C---:B------:R-:W-:Y:S01]  /*69c00*/  IMAD R37, R35.reuse, UR6, RZ ;  /* 0x0000000623257c24 */ /* 0x040fe2000f8e02ff */
[----:B------:R-:W-:-:S02]  /*69c10*/  ISETP.LT.AND P1, PT, R35, UR25, !P1 ;  /* 0x0000001923007c0c */ /* 0x000fc4000cf21270 */
[----:B------:R0:W-:Y:S01]  /*69c20*/  STSM.16.M88.4 [R0], R56 ;  /* 0x0000003800007844 */ /* 0x0001e20000000200 */
[----:B------:R-:W-:Y:S01]  /*69c30*/  ULDC.64 UR6, c[0x0][0x220] ;  /* 0x0000880000067ab9 */ /* 0x000fe20000000a00 */
[----:B------:R-:W-:Y:S02]  /*69c40*/  SHF.R.S32.HI R38, RZ, 0x1f, R37 ;  /* 0x0000001fff267819 */ /* 0x000fe40000011425 */
[----:B0-----:R-:W-:-:S05]  /*69c50*/  IADD3 R58, P3, R37, R2, RZ ;  /* 0x00000002253a7210 */ /* 0x001fca0007f7e0ff */
[----:B------:R-:W-:Y:S01]  /*69c60*/  IMAD.X R59, R38, 0x1, R3, P3 ;  /* 0x00000001263b7824 */ /* 0x000fe200018e0603 */
[----:B------:R-:W-:Y:S01]  /*69c70*/  PRMT R60, R41, 0x7770, RZ ;  /* 0x00007770293c7816 */ /* 0x000fe200000000ff */
[----:B------:R-:W-:Y:S01]  /*69c80*/  NOP ;  /* 0x0000000000007918 */ /* 0x000fe20000000000 */
[C---:B------:R-:W-:Y:S01]  /*69c90*/  IMAD R57, R39.reuse, UR4, RZ ;  /* 0x0000000427397c24 */ /* 0x040fe2000f8e02ff */
[----:B------:R-:W-:Y:S02]  /*69ca0*/  ISETP.GE.AND P3, PT, R39, UR14, PT ;  /* 0x0000000e27007c0c */ /* 0x000fe4000bf66270 */
[----:B------:R0:W-:Y:S01]  /*69cb0*/  @P1 STG.E.U8 desc[UR32][R58.64], R60 ;  /* 0x0000003c3a001986 */ /* 0x0001e2000c101120 */
[----:B------:R-:W-:Y:S01]  /*69cc0*/  ULDC UR4, c[0x0][0x244] ;  /* 0x0000910000047ab9 */ /* 0x000fe20000000800 */
[----:B------:R-:W-:Y:S02]  /*69cd0*/  IADD3 R56, P4, R57, UR6, RZ ;  /* 0x0000000639387c10 */ /* 0x000fe4000ff9e0ff */
[----:B------:R-:W-:-:S02]  /*69ce0*/  ISETP.LT.AND P3, PT, R35, UR27, !P3 ;  /* 0x0000001b23007c0c */ /* 0x000fc4000df61270 */
[----:B------:R-:W-:Y:S01]  /*69cf0*/  LEA.HI.X.SX32 R57, R57, UR7, 0x1, P4 ;  /* 0x0000000739397c11 */ /* 0x000fe2000a0f0eff */
[----:B------:R-:W-:Y:S01]  /*69d00*/  IMAD R40, R43, UR4, RZ ;  /* 0x000000042b287c24 */ /* 0x000fe2000f8e02ff */
[----:B------:R-:W-:Y:S01]  /*69d10*/  ULDC.64 UR6, c[0x0][0x220] ;  /* 0x0000880000067ab9 */ /* 0x000fe20000000a00 */
[----:B0-----:R-:W-:Y:S02]  /*69d20*/  IADD3 R60, P1, R37, R56, RZ ;  /* 0x00000038253c7210 */ /* 0x001fe40007f3e0ff */
[----:B------:R-:W-:-:S03]  /*69d30*/  PRMT R44, R41, 0x7771, RZ ;  /* 0x00007771292c7816 */ /* 0x000fc600000000ff */
[----:B------:R-:W-:Y:S01]  /*69d40*/  IMAD.X R61, R38, 0x1, R57, P1 ;  /* 0x00000001263d7824 */ /* 0x000fe200008e0639 */
[----:B------:R-:W-:Y:S01]  /*69d50*/  IADD3 R58, P1, R40, UR6, RZ ;  /* 0x00000006283a7c10 */ /* 0x000fe2000ff3e0ff */
[C---:B------:R-:W-:Y:S01]  /*69d60*/  IMAD R36, R42.reuse, UR5, RZ ;  /* 0x000000052a247c24 */ /* 0x040fe2000f8e02ff */
[----:B------:R-:W-:Y:S01]  /*69d70*/  ULDC.64 UR4, c[0x0][0x220] ;  /* 0x0000880000047ab9 */ /* 0x000fe20000000a00 */
[----:B------:R-:W-:Y:S01]  /*69d80*/  ULDC UR6, c[0x0][0x248] ;  /* 0x0000920000067ab9 */ /* 0x000fe20000000800 */
[----:B------:R0:W-:Y:S01]  /*69d90*/  @P3 STG.E.U8 desc[UR32][R60.64], R44 ;  /* 0x0000002c3c003986 */ /* 0x0001e2000c101120 */
[----:B------:R-:W-:Y:S02]  /*69da0*/  ISETP.GE.AND P3, PT, R42, UR22, PT ;  /* 0x000000162a007c0c */ /* 0x000fe4000bf66270 */
[----:B------:R-:W-:Y:S02]  /*69db0*/  IADD3 R50, P5, R37, R58, RZ ;  /* 0x0000003a25327210 */ /* 0x000fe40007fbe0ff */
[----:B------:R-:W-:-:S02]  /*69dc0*/  IADD3 R59, P4, R36, UR4, RZ ;  /* 0x00000004243b7c10 */ /* 0x000fc4000ff9e0ff */
[----:B0-----:R-:W-:Y:S02]  /*69dd0*/  LEA.HI.X.SX32 R60, R40, UR7, 0x1, P1 ;  /* 0x00000007283c7c11 */ /* 0x001fe400088f0eff */
[----:B------:R-:W-:Y:S02]  /*69de0*/  ISETP.GE.AND P1, PT, R43, UR20, PT ;  /* 0x000000142b007c0c */ /* 0x000fe4000bf26270 */
[C---:B------:R-:W-:Y:S02]  /*69df0*/  ISETP.LT.AND P3, PT, R35.reuse, UR31, !P3 ;  /* 0x0000001f23007c0c */ /* 0x040fe4000df61270 */
[----:B------:R-:W-:Y:S01]  /*69e00*/  ISETP.LT.AND P1, PT, R35, UR29, !P1 ;  /* 0x0000001d23007c0c */ /* 0x000fe2000cf21270 */
[----:B------:R-:W-:Y:S01]  /*69e10*/  IMAD.X R51, R38, 0x1, R60, P5 ;  /* 0x0000000126337824 */ /* 0x000fe200028e063c */
[----:B------:R-:W-:Y:S01]  /*69e20*/  LEA.HI.X.SX32 R61, R36, UR5, 0x1, P4 ;  /* 0x00000005243d7c11 */ /* 0x000fe2000a0f0eff */
[----:B------:R-:W-:Y:S01]  /*69e30*/  ULDC.64 UR4, c[0x0][0x228] ;  /* 0x00008a0000047ab9 */ /* 0x000fe20000000a00 */
[----:B------:R-:W-:-:S02]  /*69e40*/  IADD3 R46, P5, R37, R59, RZ ;  /* 0x0000003b252e7210 */ /* 0x000fc40007fbe0ff */
[----:B------:R-:W-:-:S03]  /*69e50*/  PRMT R40, R41, 0x7772, RZ ;  /* 0x0000777229287816 */ /* 0x000fc600000000ff */
[----:B------:R-:W-:Y:S01]  /*69e60*/  IMAD.X R47, R38, 0x1, R61, P5 ;  /* 0x00000001262f7824 */ /* 0x000fe200028e063d */
[----:B------:R-:W-:-:S03]  /*69e70*/  PRMT R38, R41, 0x7773, RZ ;  /* 0x0000777329267816 */ /* 0x000fc600000000ff */
[----:B------:R-:W-:Y:S04]  /*69e80*/  @P1 STG.E.U8 desc[UR32][R50.64], R40 ;  /* 0x0000002832001986 */ /* 0x000fe8000c101120 */
[----:B------:R0:W-:Y:S04]  /*69e90*/  @P3 STG.E.U8 desc[UR32][R46.64], R38 ;  /* 0x000000262e003986 */ /* 0x0001e8000c101120 */
[----:B0-----:R-:W3:Y:S01]  /*69ea0*/  LDL.LU R47, [R1+0x14] ;  /* 0x00001400012f7983 */ /* 0x001ee20000300800 */
[----:B------:R-:W-:Y:S01]  /*69eb0*/  VIADD R36, R37, UR6 ;  /* 0x0000000625247c36 */ /* 0x000fe20008000000 */
[----:B------:R-:W-:Y:S01]  /*69ec0*/  PRMT R40, R48, 0x7770, RZ ;  /* 0x0000777030287816 */ /* 0x000fe200000000ff */
[----:B------:R-:W-:Y:S01]  /*69ed0*/  VIADD R38, R35, 0x2 ;  /* 0x0000000223267836 */ /* 0x000fe20000000000 */
[----:B------:R-:W-:Y:S01]  /*69ee0*/  ISETP.LT.AND P3, PT, R39, UR12, !P2 ;  /* 0x0000000c27007c0c */ /* 0x000fe2000d761270 */
[----:B------:R-:W-:Y:S01]  /*69ef0*/  ULDC.64 UR6, c[0x0][0x228] ;  /* 0x00008a0000067ab9 */ /* 0x000fe20000000a00 */
[----:B------:R-:W-:-:S02]  /*69f00*/  SHF.R.S32.HI R37, RZ, 0x1f, R36 ;  /* 0x0000001fff257819 */ /* 0x000fc40000011424 */
[----:B------:R-:W-:-:S05]  /*69f10*/  IADD3 R44, P6, R36, R2, RZ ;  /* 0x00000002242c7210 */ /* 0x000fca0007fde0ff */
[----:B------:R-:W-:Y:S01]  /*69f20*/  IMAD.X R45, R37, 0x1, R3, P6 ;  /* 0x00000001252d7824 */ /* 0x000fe200030e0603 */
[----:B------:R-:W-:Y:S02]  /*69f30*/  IADD3 R50, P1, R36, R56, RZ ;  /* 0x0000003824327210 */ /* 0x000fe40007f3e0ff */
[----:B--2---:R-:W-:-:S03]  /*69f40*/  ISETP.LT.AND P4, PT, R55, UR4, !P2 ;  /* 0x0000000437007c0c */ /* 0x004fc6000d781270 */
[----:B------:R-:W-:Y:S01]  /*69f50*/  IMAD.X R51, R37, 0x1, R57, P1 ;  /* 0x0000000125337824 */ /* 0x000fe200008e0639 */
[----:B------:R-:W-:Y:S01]  /*69f60*/  ISETP.GE.AND P1, PT, R38, UR15, PT ;  /* 0x0000000f26007c0c */ /* 0x000fe2000bf26270 */
[----:B------:R-:W-:Y:S01]  /*69f70*/  ULDC UR4, c[0x0][0x248] ;  /* 0x0000920000047ab9 */ /* 0x000fe20000000800 */
[----:B------:R-:W-:Y:S01]  /*69f80*/  PRMT R38, R48, 0x7771, RZ ;  /* 0x0000777130267816 */ /* 0x000fe200000000ff */
[----:B------:R-:W-:-:S06]  /*69f90*/  ULDC.64 UR14, c[0x0][0x228] ;  /* 0x00008a00000e7ab9 */ /* 0x000fcc0000000a00 */
[----:B------:R0:W-:Y:S01]  /*69fa0*/  @P4 STG.E.U8 desc[UR32][R44.64], R40 ;  /* 0x000000282c004986 */ /* 0x0001e2000c101120 */
[----:B------:R-:W-:Y:S01]  /*69fb0*/  ISETP.LT.AND P4, PT, R43, UR10, !P2 ;  /* 0x0000000a2b007c0c */ /* 0x000fe2000d781270 */
[----:B------:R-:W-:Y:S01]  /*69fc0*/  ULDC UR10, c[0x0][0x228] ;  /* 0x00008a00000a7ab9 */ /* 0x000fe20000000800 */
[----:B------:R-:W-:Y:S02]  /*69fd0*/  ISETP.LT.AND P2, PT, R42, UR8, !P2 ;  /* 0x000000082a007c0c */ /* 0x000fe4000d741270 */
[C---:B0-----:R-:W-:Y:S02]  /*69fe0*/  IADD3 R44, P5, R36.reuse, R58, RZ ;  /* 0x0000003a242c7210 */ /* 0x041fe40007fbe0ff */
[----:B------:R-:W-:Y:S01]  /*69ff0*/  IADD3 R40, P6, R36, R59, RZ ;  /* 0x0000003b24287210 */ /* 0x000fe20007fde0ff */
[----:B------:R0:W-:Y:S01]  /*6a000*/  @P3 STG.E.U8 desc[UR32][R50.64], R38 ;  /* 0x0000002632003986 */ /* 0x0001e2000c101120 */
[----:B------:R-:W-:Y:S01]  /*6a010*/  ULDC UR8, c[0x0][0x228] ;  /* 0x00008a0000087ab9 */ /* 0x000fe20000000800 */
[----:B------:R-:W-:-:S02]  /*6a020*/  IMAD.X R45, R37, 0x1, R60, P5 ;  /* 0x00000001252d7824 */ /* 0x000fc400028e063c */
[----:B------:R-:W-:Y:S01]  /*6a030*/  IMAD.X R41, R37, 0x1, R61, P6 ;  /* 0x0000000125297824 */ /* 0x000fe200030e063d */
[----:B------:R-:W-:Y:S01]  /*6a040*/  PRMT R37, R48, 0x7772, RZ ;  /* 0x0000777230257816 */ /* 0x000fe200000000ff */
[----:B------:R-:W-:Y:S01]  /*6a050*/  VIADD R36, R36, UR4 ;  /* 0x0000000424247c36 */ /* 0x000fe20008000000 */
[----:B------:R-:W-:Y:S01]  /*6a060*/  PRMT R48, R48, 0x7773, RZ ;  /* 0x0000777330307816 */ /* 0x000fe200000000ff */
[----:B------:R-:W-:Y:S01]  /*6a070*/  ULDC UR4, c[0x0][0x248] ;  /* 0x0000920000047ab9 */ /* 0x000fe20000000800 */
[----:B------:R-:W-:Y:S01]  /*6a080*/  ISETP.LT.AND P3, PT, R55, UR6, !P1 ;  /* 0x0000000637007c0c */ /* 0x000fe2000cf61270 */
[----:B------:R1:W-:Y:S01]  /*6a090*/  @P4 STG.E.U8 desc[UR32][R44.64], R37 ;  /* 0x000000252c004986 */ /* 0x0003e2000c101120 */
[----:B------:R-:W-:Y:S01]  /*6a0a0*/  ULDC UR6, c[0x0][0x228] ;  /* 0x00008a0000067ab9 */ /* 0x000fe20000000800 */
[----:B0-----:R-:W-:Y:S02]  /*6a0b0*/  SHF.R.S32.HI R38, RZ, 0x1f, R36 ;  /* 0x0000001fff267819 */ /* 0x001fe40000011424 */
[----:B------:R0:W-:Y:S01]  /*6a0c0*/  @P2 STG.E.U8 desc[UR32][R40.64], R48 ;  /* 0x0000003028002986 */ /* 0x0001e2000c101120 */
[----:B------:R-:W-:-:S02]  /*6a0d0*/  IADD3 R50, P2, R36, R2, RZ ;  /* 0x0000000224327210 */ /* 0x000fc40007f5e0ff */
[----:B------:R-:W-:-:S03]  /*6a0e0*/  ISETP.LT.AND P4, PT, R39, UR16, !P1 ;  /* 0x0000001027007c0c */ /* 0x000fc6000cf81270 */
[----:B------:R-:W-:Y:S01]  /*6a0f0*/  IMAD.X R51, R38, 0x1, R3, P2 ;  /* 0x0000000126337824 */ /* 0x000fe200010e0603 */
[----:B------:R-:W-:Y:S01]  /*6a100*/  ISETP.LT.AND P2, PT, R43, UR14, !P1 ;  /* 0x0000000e2b007c0c */ /* 0x000fe2000cf41270 */
[----:B-1----:R-:W-:Y:S01]  /*6a110*/  VIADD R37, R35, 0x3 ;  /* 0x0000000323257836 */ /* 0x002fe20000000000 */
[C---:B------:R-:W-:Y:S02]  /*6a120*/  IADD3 R44, P6, R36.reuse, R56, RZ ;  /* 0x00000038242c7210 */ /* 0x040fe40007fde0ff */
[----:B0-----:R-:W-:-:S03]  /*6a130*/  IADD3 R40, P5, R36, R58, RZ ;  /* 0x0000003a24287210 */ /* 0x001fc60007fbe0ff */
[C---:B------:R-:W-:Y:S02]  /*6a140*/  IMAD.X R45, R38.reuse, 0x1, R57, P6 ;  /* 0x00000001262d7824 */ /* 0x040fe400030e0639 */
[----:B------:R-:W-:Y:S01]  /*6a150*/  IMAD.X R41, R38, 0x1, R60, P5 ;  /* 0x0000000126297824 */ /* 0x000fe200028e063c */
[----:B---3--:R-:W-:-:S05]  /*6a160*/  PRMT R48, R47, 0x7770, RZ ;  /* 0x000077702f307816 */ /* 0x008fca00000000ff */
[----:B------:R0:W-:Y:S01]  /*6a170*/  @P3 STG.E.U8 desc[UR32][R50.64], R48 ;  /* 0x0000003032003986 */ /* 0x0001e2000c101120 */
[----:B------:R-:W-:Y:S02]  /*6a180*/  ISETP.GE.AND P3, PT, R37, UR21, PT ;  /* 0x0000001525007c0c */ /* 0x000fe4000bf66270 */
[C---:B------:R-:W-:Y:S02]  /*6a190*/  PRMT R37, R47.reuse, 0x7772, RZ ;  /* 0x000077722f257816 */ /* 0x040fe400000000ff */
[----:B0-----:R-:W-:Y:S01]  /*6a1a0*/  PRMT R48, R47, 0x7771, RZ ;  /* 0x000077712f307816 */ /* 0x001fe200000000ff */
[----:B------:R-:W2:Y:S04]  /*6a1b0*/  LDL.LU.64 R50, [R1+0x2880] ;  /* 0x0028800001327983 */ /* 0x000ea80000300a00 */
[----:B------:R0:W-:Y:S04]  /*6a1c0*/  @P4 STG.E.U8 desc[UR32][R44.64], R48 ;  /* 0x000000302c004986 */ /* 0x0001e8000c101120 */
[----:B------:R1:W-:Y:S01]  /*6a1d0*/  @P2 STG.E.U8 desc[UR32][R40.64], R37 ;  /* 0x0000002528002986 */ /* 0x0003e2000c101120 */
[----:B0-----:R-:W-:-:S05]  /*6a1e0*/  IADD3 R44, P2, R36, R59, RZ ;  /* 0x0000003b242c7210 */ /* 0x001fca0007f5e0ff */
[----:B------:R-:W-:Y:S01]  /*6a1f0*/  IMAD.X R45, R38, 0x1, R61, P2 ;  /* 0x00000001262d7824 */ /* 0x000fe200010e063d */
[----:B------:R-:W-:Y:S02]  /*6a200*/  PRMT R38, R47, 0x7773, RZ ;  /* 0x000077732f267816 */ /* 0x000fe400000000ff */
[----:B------:R-:W3:Y:S01]  /*6a210*/  LDL.LU R47, [R1+0x18] ;  /* 0x00001800012f7983 */ /* 0x000ee20000300800 */
[----:B------:R-:W-:Y:S01]  /*6a220*/  VIADD R48, R36, UR4 ;  /* 0x0000000424307c36 */ /* 0x000fe20008000000 */
[----:B------:R-:W-:Y:S02]  /*6a230*/  ISETP.LT.AND P1, PT, R42, UR18, !P1 ;  /* 0x000000122a007c0c */ /* 0x000fe4000cf21270 */
[----:B------:R-:W-:Y:S01]  /*6a240*/  ISETP.LT.AND P4, PT, R55, UR24, !P3 ;  /* 0x0000001837007c0c */ /* 0x000fe2000df81270 */
[----:B-1----:R-:W-:Y:S01]  /*6a250*/  VIADD R37, R35, 0x4 ;  /* 0x0000000423257836 */ /* 0x002fe20000000000 */
[----:B------:R-:W-:Y:S01]  /*6a260*/  SHF.R.S32.HI R36, RZ, 0x1f, R48 ;  /* 0x0000001fff247819 */ /* 0x000fe20000011430 */
[----:B------:R-:W-:Y:S01]  /*6a270*/  ULDC UR4, c[0x0][0x22c] ;  /* 0x00008b0000047ab9 */ /* 0x000fe20000000800 */
[----:B------:R-:W-:-:S02]  /*6a280*/  IADD3 R40, P5, R48, R2, RZ ;  /* 0x0000000230287210 */ /* 0x000fc40007fbe0ff */
[----:B------:R-:W-:Y:S02]  /*6a290*/  ISETP.GE.AND P2, PT, R37, UR23, PT ;  /* 0x0000001725007c0c */ /* 0x000fe4000bf46270 */
[----:B------:R-:W-:Y:S01]  /*6a2a0*/  PRMT R37, R49, 0x7770, RZ ;  /* 0x0000777031257816 */ /* 0x000fe200000000ff */
[----:B------:R-:W-:Y:S01]  /*6a2b0*/  IMAD.X R41, R36, 0x1, R3, P5 ;  /* 0x0000000124297824 */ /* 0x000fe200028e0603 */
[----:B------:R-:W-:Y:S01]  /*6a2c0*/  ISETP.LT.AND P5, PT, R39, UR26, !P3 ;  /* 0x0000001a27007c0c */ /* 0x000fe2000dfa1270 */
[----:B------:R-:W-:Y:S04]  /*6a2d0*/  @P1 STG.E.U8 desc[UR32][R44.64], R38 ;  /* 0x000000262c001986 */ /* 0x000fe8000c101120 */
[----:B------:R0:W-:Y:S01]  /*6a2e0*/  @P4 STG.E.U8 desc[UR32][R40.64], R37 ;  /* 0x0000002528004986 */ /* 0x0001e2000c101120 */
[----:B------:R-:W-:-:S02]  /*6a2f0*/  ISETP.LT.AND P4, PT, R43, UR28, !P3 ;  /* 0x0000001c2b007c0c */ /* 0x000fc4000df81270 */
[----:B------:R-:W-:Y:S02]  /*6a300*/  ISETP.LT.AND P3, PT, R42, UR30, !P3 ;  /* 0x0000001e2a007c0c */ /* 0x000fe4000df61270 */
[----:B0-----:R-:W-:Y:S02]  /*6a310*/  IADD3 R40, P1, R48, R56, RZ ;  /* 0x0000003830287210 */ /* 0x001fe40007f3e0ff */
[----:B------:R-:W-:-:S03]  /*6a320*/  PRMT R38, R49, 0x7771, RZ ;  /* 0x0000777131267816 */ /* 0x000fc600000000ff */
[----:B------:R-:W-:Y:S01]  /*6a330*/  IMAD.X R41, R36, 0x1, R57, P1 ;  /* 0x0000000124297824 */ /* 0x000fe200008e0639 */
[----:B------:R-:W-:Y:S01]  /*6a340*/  IADD3 R44, P6, R48, R58, RZ ;  /* 0x0000003a302c7210 */ /* 0x000fe20007fde0ff */
[----:B------:R-:W-:-:S03]  /*6a350*/  VIADD R37, R35, 0x5 ;  /* 0x0000000523257836 */ /* 0x000fc60000000000 */
[----:B------:R0:W-:Y:S01]  /*6a360*/  @P5 STG.E.U8 desc[UR32][R40.64], R38 ;  /* 0x0000002628005986 */ /* 0x0001e2000c101120 */
[----:B------:R-:W-:Y:S01]  /*6a370*/  IMAD.X R45, R36, 0x1, R60, P6 ;  /* 0x00000001242d7824 */ /* 0x000fe200030e063c */
[----:B------:R-:W-:Y:S01]  /*6a380*/  ISETP.GE.AND P1, PT, R37, UR4, PT ;  /* 0x0000000425007c0c */ /* 0x000fe2000bf26270 */
[----:B------:R-:W-:Y:S01]  /*6a390*/  ULDC UR4, c[0x0][0x248] ;  /* 0x0000920000047ab9 */ /* 0x000fe20000000800 */
[----:B------:R-:W-:Y:S02]  /*6a3a0*/  PRMT R37, R49, 0x7772, RZ ;  /* 0x0000777231257816 */ /* 0x000fe400000000ff */
[----:B0-----:R-:W-:-:S05]  /*6a3b0*/  IADD3 R40, P5, R48, R59, RZ ;  /* 0x0000003b30287210 */ /* 0x001fca0007fbe0ff */
[----:B------:R-:W-:Y:S01]  /*6a3c0*/  IMAD.X R41, R36, 0x1, R61, P5 ;  /* 0x0000000124297824 */ /* 0x000fe200028e063d */
[----:B------:R-:W-:Y:S01]  /*6a3d0*/  PRMT R36, R49, 0x7773, RZ ;  /* 0x0000777331247816 */ /* 0x000fe200000000ff */
[----:B------:R-:W-:Y:S01]  /*6a3e0*/  VIADD R49, R48, UR4 ;  /* 0x0000000430317c36 */ /* 0x000fe20008000000 */
[----:B------:R0:W-:Y:S01]  /*6a3f0*/  @P4 STG.E.U8 desc[UR32][R44.64], R37 ;  /* 0x000000252c004986 */ /* 0x0001e2000c101120 */
[----:B------:R-:W-:Y:S01]  /*6a400*/  ISETP.LT.AND P5, PT, R55, UR6, !P2 ;  /* 0x0000000637007c0c */ /* 0x000fe2000d7a1270 */
[----:B------:R-:W-:Y:S01]  /*6a410*/  ULDC UR4, c[0x0][0x22c] ;  /* 0x00008b0000047ab9 */ /* 0x000fe20000000800 */
[----:B------:R-:W-:Y:S01]  /*6a420*/  ULDC UR6, c[0x0][0x228] ;  /* 0x00008a0000067ab9 */ /* 0x000fe20000000800 */
[----:B------:R1:W-:Y:S01]  /*6a430*/  @P3 STG.E.U8 desc[UR32][R40.64], R36 ;  /* 0x0000002428003986 */ /* 0x0003e2000c101120 */
[----:B------:R-:W-:Y:S01]  /*6a440*/  ISETP.LT.AND P3, PT, R39, UR8, !P2 ;  /* 0x0000000827007c0c */ /* 0x000fe2000d761270 */
[----:B------:R-:W-:Y:S01]  /*6a450*/  ULDC UR8, c[0x0][0x228] ;  /* 0x00008a0000087ab9 */ /* 0x000fe20000000800 */
[----:B------:R-:W-:-:S02]  /*6a460*/  SHF.R.S32.HI R48, RZ, 0x1f, R49 ;  /* 0x0000001fff307819 */ /* 0x000fc40000011431 */
[----:B0-----:R-:W-:Y:S01]  /*6a470*/  IADD3 R44, P4, R49, R2, RZ ;  /* 0x00000002312c7210 */ /* 0x001fe20007f9e0ff */
[----:B-1----:R-:W-:Y:S01]  /*6a480*/  VIADD R36, R35, 0x6 ;  /* 0x0000000623247836 */ /* 0x002fe20000000000 */
[----:B------:R-:W-:-:S03]  /*6a490*/  IADD3 R40, P6, R49, R56, RZ ;  /* 0x0000003831287210 */ /* 0x000fc60007fde0ff */
[----:B------:R-:W-:Y:S01]  /*6a4a0*/  IMAD.X R45, R48, 0x1, R3, P4 ;  /* 0x00000001302d7824 */ /* 0x000fe200020e0603 */
[----:B------:R-:W-:Y:S01]  /*6a4b0*/  ISETP.GE.AND P4, PT, R36, UR4, PT ;  /* 0x0000000424007c0c */ /* 0x000fe2000bf86270 */
[----:B------:R-:W-:Y:S01]  /*6a4c0*/  IMAD.X R41, R48, 0x1, R57, P6 ;  /* 0x0000000130297824 */ /* 0x000fe200030e0639 */
[----:B------:R-:W-:Y:S01]  /*6a4d0*/  ULDC UR4, c[0x0][0x228] ;  /* 0x00008a0000047ab9 */ /* 0x000fe20000000800 */
[C---:B---3--:R-:W-:Y:S02]  /*6a4e0*/  PRMT R37, R47.reuse, 0x7770, RZ ;  /* 0x000077702f257816 */ /* 0x048fe400000000ff */
[----:B------:R-:W-:-:S03]  /*6a4f0*/  PRMT R36, R47, 0x7771, RZ ;  /* 0x000077712f247816 */ /* 0x000fc600000000ff */
[----:B------:R0:W-:Y:S04]  /*6a500*/  @P5 STG.E.U8 desc[UR32][R44.64], R37 ;  /* 0x000000252c005986 */ /* 0x0001e8000c101120 */
[----:B------:R1:W-:Y:S01]  /*6a510*/  @P3 STG.E.U8 desc[UR32][R40.64], R36 ;  /* 0x0000002428003986 */ /* 0x0003e2000c101120 */
[----:B------:R-:W-:Y:S01]  /*6a520*/  ISETP.LT.AND P3, PT, R43, UR4, !P2 ;  /* 0x000000042b007c0c */ /* 0x000fe2000d761270 */
[----:B------:R-:W-:Y:S01]  /*6a530*/  ULDC UR4, c[0x0][0x248] ;  /* 0x0000920000047ab9 */ /* 0x000fe20000000800 */
[----:B0-----:R-:W-:Y:S02]  /*6a540*/  IADD3 R44, P5, R49, R58, RZ ;  /* 0x0000003a312c7210 */ /* 0x001fe40007fbe0ff */
[----:B-1----:R-:W-:-:S03]  /*6a550*/  PRMT R36, R47, 0x7772, RZ ;  /* 0x000077722f247816 */ /* 0x002fc600000000ff */
[----:B------:R-:W-:-:S06]  /*6a560*/  IMAD.X R45, R48, 0x1, R60, P5 ;  /* 0x00000001302d7824 */ /* 0x000fcc00028e063c */
[----:B------:R0:W-:Y:S04]  /*6a570*/  @P3 STG.E.U8 desc[UR32][R44.64], R36 ;  /* 0x000000242c003986 */ /* 0x0001e8000c101120 */
[----:B0-----:R-:W3:Y:S01]  /*6a580*/  LDL.LU R45, [R1+0x1c] ;  /* 0x00001c00012d7983 */ /* 0x001ee20000300800 */
[----:B------:R-:W-:Y:S01]  /*6a590*/  ISETP.LT.AND P2, PT, R42, UR6, !P2 ;  /* 0x000000062a007c0c */ /* 0x000fe2000d741270 */
[----:B------:R-:W-:Y:S01]  /*6a5a0*/  ULDC UR6, c[0x0][0x228] ;  /* 0x00008a0000067ab9 */ /* 0x000fe20000000800 */
[C---:B------:R-:W-:Y:S01]  /*6a5b0*/  IADD3 R40, P6, R49.reuse, R59, RZ ;  /* 0x0000003b31287210 */ /* 0x040fe20007fde0ff */
[----:B------:R-:W-:Y:S01]  /*6a5c0*/  VIADD R49, R49, UR4 ;  /* 0x0000000431317c36 */ /* 0x000fe20008000000 */
[----:B------:R-:W-:Y:S01]  /*6a5d0*/  ISETP.LT.AND P5, PT, R55, UR6, !P1 ;  /* 0x0000000637007c0c */ /* 0x000fe2000cfa1270 */
[----:B------:R-:W-:Y:S01]  /*6a5e0*/  ULDC UR4, c[0x0][0x228] ;  /* 0x00008a0000047ab9 */ /* 0x000fe20000000800 */
[----:B------:R-:W-:Y:S01]  /*6a5f0*/  ULDC UR6, c[0x0][0x228] ;  /* 0x00008a0000067ab9 */ /* 0x000fe20000000800 */
[----:B------:R-:W-:Y:S01]  /*6a600*/  IMAD.X R41, R48, 0x1, R61, P6 ;  /* 0x0000000130297824 */ /* 0x000fe200030e063d */
[----:B------:R-:W-:-:S02]  /*6a610*/  PRMT R48, R47, 0x7773, RZ ;  /* 0x000077732f307816 */ /* 0x000fc400000000ff */
[----:B------:R-:W-:Y:S02]  /*6a620*/  SHF.R.S32.HI R38, RZ, 0x1f, R49 ;  /* 0x0000001fff267819 */ /* 0x000fe40000011431 */
[----:B------:R-:W-:Y:S01]  /*6a630*/  IADD3 R36, P3, R49, R2, RZ ;  /* 0x0000000231247210 */ /* 0x000fe20007f7e0ff */
[----:B------:R2:W-:Y:S01]  /*6a640*/  @P2 STG.E.U8 desc[UR32][R40.64], R48 ;  /* 0x0000003028002986 */ /* 0x0005e2000c101120 */
[----:B------:R-:W-:Y:S01]  /*6a650*/  ISETP.LT.AND P2, PT, R39, UR4, !P1 ;  /* 0x0000000427007c0c */ /* 0x000fe2000cf41270 */
[----:B------:R-:W-:Y:S02]  /*6a660*/  ULDC UR4, c[0x0][0x22c] ;  /* 0x00008b0000047ab9 */ /* 0x000fe40000000800 */
[----:B------:R-:W-:Y:S01]  /*6a670*/  IMAD.X R37, R38, 0x1, R3, P3 ;  /* 0x0000000126257824 */ /* 0x000fe200018e0603 */
[----:B------:R-:W-:Y:S01]  /*6a680*/  ISETP.LT.AND P6, PT, R43, UR6, !P1 ;  /* 0x000000062b007c0c */ /* 0x000fe2000cfc1270 */
[----:B------:R-:W-:Y:S01]  /*6a690*/  ULDC UR6, c[0x0][0x228] ;  /* 0x00008a0000067ab9 */ /* 0x000fe20000000800 */
[----:B------:R-:W-:-:S02]  /*6a6a0*/  IADD3 R46, P3, R49, R56, RZ ;  /* 0x00000038312e7210 */ /* 0x000fc40007f7e0ff */
[----:B--2---:R-:W-:-:S05]  /*6a6b0*/  PRMT R48, R50, 0x7770, RZ ;  /* 0x0000777032307816 */ /* 0x004fca00000000ff */
[----:B------:R0:W-:Y:S01]  /*6a6c0*/  @P5 STG.E.U8 desc[UR32][R36.64], R48 ;  /* 0x0000003024005986 */ /* 0x0001e2000c101120 */
[----:B------:R-:W-:Y:S01]  /*6a6d0*/  IADD3 R40, P5, R49, R58, RZ ;  /* 0x0000003a31287210 */ /* 0x000fe20007fbe0ff */
[----:B------:R-:W-:-:S04]  /*6a6e0*/  IMAD.X R47, R38, 0x1, R57, P3 ;  /* 0x00000001262f7824 */ /* 0x000fc800018e0639 */
[----:B------:R-:W-:Y:S01]  /*6a6f0*/  IMAD.X R41, R38, 0x1, R60, P5 ;  /* 0x0000000126297824 */ /* 0x000fe200028e063c */
[C---:B0-----:R-:W-:Y:S01]  /*6a700*/  PRMT R37, R50.reuse, 0x7771, RZ ;  /* 0x0000777132257816 */ /* 0x041fe200000000ff */
[----:B------:R-:W-:Y:S01]  /*6a710*/  VIADD R48, R35, 0x7 ;  /* 0x0000000723307836 */ /* 0x000fe20000000000 */
[----:B------:R-:W-:-:S03]  /*6a720*/  PRMT R36, R50, 0x7772, RZ ;  /* 0x0000777232247816 */ /* 0x000fc600000000ff */
[----:B------:R-:W-:Y:S01]  /*6a730*/  @P2 STG.E.U8 desc[UR32][R46.64], R37 ;  /* 0x000000252e002986 */ /* 0x000fe2000c101120 */
[----:B------:R-:W-:Y:S01]  /*6a740*/  ISETP.GE.AND P3, PT, R48, UR4, PT ;  /* 0x0000000430007c0c */ /* 0x000fe2000bf66270 */
[----:B------:R-:W-:Y:S02]  /*6a750*/  ULDC UR4, c[0x0][0x248] ;  /* 0x0000920000047ab9 */ /* 0x000fe40000000800 */
[----:B------:R0:W-:Y:S01]  /*6a760*/  @P6 STG.E.U8 desc[UR32][R40.64], R36 ;  /* 0x0000002428006986 */ /* 0x0001e2000c101120 */
[----:B------:R-:W-:Y:S01]  /*6a770*/  VIADD R48, R49, UR4 ;  /* 0x0000000431307c36 */ /* 0x000fe20008000000 */
[----:B------:R-:W-:Y:S01]  /*6a780*/  ISETP.LT.AND P1, PT, R42, UR6, !P1 ;  /* 0x000000062a007c0c */ /* 0x000fe2000cf21270 */
[----:B------:R-:W-:Y:S01]  /*6a790*/  ULDC UR4, c[0x0][0x228] ;  /* 0x00008a0000047ab9 */ /* 0x000fe20000000800 */
[----:B------:R-:W-:Y:S01]  /*6a7a0*/  ISETP.LT.AND P5, PT, R55, UR8, !P4 ;  /* 0x0000000837007c0c */ /* 0x000fe2000e7a1270 */
[----:B------:R1:W-:Y:S01]  /*6a7b0*/  STL.64 [R1+0x2878], R52 ;  /* 0x0028783401007387 */ /* 0x0003e20000100a00 */
[----:B------:R-:W-:Y:S01]  /*6a7c0*/  ULDC UR6, c[0x0][0x228] ;  /* 0x00008a0000067ab9 */ /* 0x000fe20000000800 */
[----:B------:R-:W-:Y:S01]  /*6a7d0*/  ULDC UR8, c[0x0][0x228] ;  /* 0x00008a0000087ab9 */ /* 0x000fe20000000800 */
[----:B0-----:R-:W-:-:S02]  /*6a7e0*/  IADD3 R36, P6, R49, R59, RZ ;  /* 0x0000003b31247210 */ /* 0x001fc40007fde0ff */
[----:B------:R-:W-:-:S03]  /*6a7f0*/  SHF.R.S32.HI R49, RZ, 0x1f, R48 ;  /* 0x0000001fff317819 */ /* 0x000fc60000011430 */
[----:B------:R-:W-:Y:S01]  /*6a800*/  IMAD.X R37, R38, 0x1, R61, P6 ;  /* 0x0000000126257824 */ /* 0x000fe200030e063d */
[----:B------:R-:W-:Y:S01]  /*6a810*/  IADD3 R46, P2, R48, R2, RZ ;  /* 0x00000002302e7210 */ /* 0x000fe20007f5e0ff */
[----:B-1----:R-:W-:Y:S02]  /*6a820*/  IMAD.MOV.U32 R52, RZ, RZ, R36 ;  /* 0x000000ffff347224 */ /* 0x002fe400078e0024 */
[----:B------:R-:W-:Y:S01]  /*6a830*/  IMAD.MOV.U32 R53, RZ, RZ, R37 ;  /* 0x000000ffff357224 */ /* 0x000fe200078e0025 */
[----:B------:R-:W-:Y:S01]  /*6a840*/  PRMT R37, R50, 0x7773, RZ ;  /* 0x0000777332257816 */ /* 0x000fe200000000ff */
[----:B------:R-:W-:Y:S01]  /*6a850*/  IMAD.X R47, R49, 0x1, R3, P2 ;  /* 0x00000001312f7824 */ /* 0x000fe200010e0603 */
[----:B------:R-:W-:Y:S02]  /*6a860*/  IADD3 R40, P2, R48, R56, RZ ;  /* 0x0000003830287210 */ /* 0x000fe40007f5e0ff */
[----:B------:R-:W-:Y:S01]  /*6a870*/  ISETP.LT.AND P6, PT, R39, UR4, !P4 ;  /* 0x0000000427007c0c */ /* 0x000fe2000e7c1270 */
[----:B------:R0:W-:Y:S01]  /*6a880*/  @P1 STG.E.U8 desc[UR32][R52.64], R37 ;  /* 0x0000002534001986 */ /* 0x0001e2000c101120 */
[----:B------:R-:W-:Y:S01]  /*6a890*/  ISETP.LT.AND P1, PT, R43, UR6, !P4 ;  /* 0x000000062b007c0c */ /* 0x000fe2000e721270 */
[----:B------:R-:W-:Y:S01]  /*6a8a0*/  IMAD.X R41, R49, 0x1, R57, P2 ;  /* 0x0000000131297824 */ /* 0x000fe200010e0639 */
[----:B------:R-:W-:Y:S01]  /*6a8b0*/  ULDC UR4, c[0x0][0x248] ;  /* 0x0000920000047ab9 */ /* 0x000fe20000000800 */
[----:B0-----:R-:W2:Y:S01]  /*6a8c0*/  LDL.LU.64 R52, [R1+0x2878] ;  /* 0x0028780001347983 */ /* 0x001ea20000300a00 */
[----:B---3--:R-:W-:Y:S01]  /*6a8d0*/  PRMT R50, R45, 0x7770, RZ ;  /* 0x000077702d327816 */ /* 0x008fe200000000ff */
[----:B------:R-:W-:-:S04]  /*6a8e0*/  ULDC UR6, c[0x0][0x22c] ;  /* 0x00008b0000067ab9 */ /* 0x000fc80000000800 */
[----:B------:R0:W-:Y:S01]  /*6a8f0*/  @P5 STG.E.U8 desc[UR32][R46.64], R50 ;  /* 0x000000322e005986 */ /* 0x0001e2000c101120 */
[C---:B------:R-:W-:Y:S02]  /*6a900*/  PRMT R36, R45.reuse, 0x7771, RZ ;  /* 0x000077712d247816 */ /* 0x040fe400000000ff */
[----:B------:R-:W-:Y:S02]  /*6a910*/  PRMT R44, R45, 0x7772, RZ ;  /* 0x000077722d2c7816 */ /* 0x000fe400000000ff */
[----:B0-----:R-:W-:Y:S01]  /*6a920*/  IADD3 R46, P2, R48, R58, RZ ;  /* 0x0000003a302e7210 */ /* 0x001fe20007f5e0ff */
[----:B------:R-:W-:Y:S04]  /*6a930*/  @P6 STG.E.U8 desc[UR32][R40.64], R36 ;  /* 0x0000002428006986 */ /* 0x000fe8000c101120 */
[----:B------:R-:W-:-:S05]  /*6a940*/  IMAD.X R47, R49, 0x1, R60, P2 ;  /* 0x00000001312f7824 */ /* 0x000fca00010e063c */
[----:B------:R0:W-:Y:S04]  /*6a950*/  @P1 STG.E.U8 desc[UR32][R46.64], R44 ;  /* 0x0000002c2e001986 */ /* 0x0001e8000c101120 */
[----:B0-----:R-:W3:Y:S04]  /*6a960*/  LDL.LU R46, [R1+0x2870] ;  /* 0x00287000012e7983 */ /* 0x001ee80000300800 */
[----:B------:R-:W4:Y:S01]  /*6a970*/  LDL.LU R47, [R1] ;  /* 0x00000000012f7983 */ /* 0x000f220000300800 */
[C---:B------:R-:W-:Y:S01]  /*6a980*/  IADD3 R40, P6, R48.reuse, R59, RZ ;  /* 0x0000003b30287210 */ /* 0x040fe20007fde0ff */
[----:B------:R-:W-:Y:S01]  /*6a990*/  VIADD R48, R48, UR4 ;  /* 0x0000000430307c36 */ /* 0x000fe20008000000 */
[----:B------:R-:W-:Y:S01]  /*6a9a0*/  ISETP.LT.AND P4, PT, R42, UR8, !P4 ;  /* 0x000000082a007c0c */ /* 0x000fe2000e781270 */
[----:B------:R-:W-:Y:S01]  /*6a9b0*/  VIADD R50, R35, 0x8 ;  /* 0x0000000823327836 */ /* 0x000fe20000000000 */
[----:B------:R-:W-:Y:S01]  /*6a9c0*/  ISETP.LT.AND P5, PT, R55, UR10, !P3 ;  /* 0x0000000a37007c0c */ /* 0x000fe2000dfa1270 */
[----:B------:R-:W-:Y:S01]  /*6a9d0*/  IMAD.X R41, R49, 0x1, R61, P6 ;  /* 0x0000000131297824 */ /* 0x000fe200030e063d */
[----:B------:R-:W-:Y:S01]  /*6a9e0*/  SHF.R.S32.HI R49, RZ, 0x1f, R48 ;  /* 0x0000001fff317819 */ /* 0x000fe20000011430 */
[----:B------:R-:W-:Y:S01]  /*6a9f0*/  ULDC UR4, c[0x0][0x228] ;  /* 0x00008a0000047ab9 */ /* 0x000fe20000000800 */
[----:B------:R-:W-:Y:S01]  /*6aa00*/  IADD3 R36, P6, R48, R2, RZ ;  /* 0x0000000230247210 */ /* 0x000fe20007fde0ff */
[----:B------:R-:W-:Y:S01]  /*6aa10*/  ULDC UR8, c[0x0][0x228] ;  /* 0x00008a0000087ab9 */ /* 0x000fe20000000800 */
[----:B------:R-:W-:Y:S01]  /*6aa20*/  PRMT R38, R45, 0x7773, RZ ;  /* 0x000077732d267816 */ /* 0x000fe200000000ff */
[----:B------:R-:W-:Y:S01]  /*6aa30*/  ULDC UR10, c[0x0][0x228] ;  /* 0x00008a00000a7ab9 */ /* 0x000fe20000000800 */
[----:B------:R-:W-:Y:S01]  /*6aa40*/  ISETP.GE.AND P2, PT, R50, UR6, PT ;  /* 0x0000000632007c0c */ /* 0x000fe2000bf46270 */
[----:B------:R-:W-:Y:S01]  /*6aa50*/  IMAD.X R37, R49, 0x1, R3, P6 ;  /* 0x0000000131257824 */ /* 0x000fe200030e0603 */
[----:B------:R-:W-:Y:S01]  /*6aa60*/  PRMT R50, R51, 0x7770, RZ ;  /* 0x0000777033327816 */ /* 0x000fe200000000ff */
[----:B------:R-:W-:Y:S01]  /*6aa70*/  @P4 STG.E.U8 desc[UR32][R40.64], R38 ;  /* 0x0000002628004986 */ /* 0x000fe2000c101120 */
[----:B------:R-:W-:Y:S01]  /*6aa80*/  ISETP.LT.AND P4, PT, R39, UR4, !P3 ;  /* 0x0000000427007c0c */ /* 0x000fe2000df81270 */
[----:B------:R-:W-:Y:S01]  /*6aa90*/  ULDC UR4, c[0x0][0x22c] ;  /* 0x00008b0000047ab9 */ /* 0x000fe20000000800 */
[----:B------:R-:W-:Y:S01]  /*6aaa0*/  ULDC UR6, c[0x0][0x228] ;  /* 0x00008a0000067ab9 */ /* 0x000fe20000000800 */
[----:B------:R0:W-:Y:S01]  /*6aab0*/  @P5 STG.E.U8 desc[UR32][R36.64], R50 ;  /* 0x0000003224005986 */ /* 0x0001e2000c101120 */
[----:B------:R-:W-:-:S02]  /*6aac0*/  IADD3 R44, P6, R48, R56, RZ ;  /* 0x00000038302c7210 */ /* 0x000fc40007fde0ff */
[----:B------:R-:W-:Y:S01]  /*6aad0*/  ISETP.LT.AND P5, PT, R43, UR6, !P3 ;  /* 0x000000062b007c0c */ /* 0x000fe2000dfa1270 */
[----:B------:R-:W-:Y:S02]  /*6aae0*/  ULDC UR6, c[0x0][0x228] ;  /* 0x00008a0000067ab9 */ /* 0x000fe40000000800 */
[----:B------:R-:W-:Y:S02]  /*6aaf0*/  IMAD.X R45, R49, 0x1, R57, P6 ;  /* 0x00000001312d7824 */ /* 0x000fe400030e0639 */
[----:B0-----:R-:W-:-:S05]  /*6ab00*/  VIADD R50, R35, 0x9 ;  /* 0x0000000923327836 */ /* 0x001fca0000000000 */
[----:B------:R-:W-:Y:S01]  /*6ab10*/  ISETP.GE.AND P1, PT, R50, UR4, PT ;  /* 0x0000000432007c0c */ /* 0x000fe2000bf26270 */
[----:B------:R-:W-:Y:S01]  /*6ab20*/  ULDC UR4, c[0x0][0x228] ;  /* 0x00008a0000047ab9 */ /* 0x000fe20000000800 */
[C---:B------:R-:W-:Y:S02]  /*6ab30*/  PRMT R50, R51.reuse, 0x7771, RZ ;  /* 0x0000777133327816 */ /* 0x040fe400000000ff */
[----:B------:R-:W-:Y:S01]  /*6ab40*/  ISETP.LT.AND P3, PT, R42, UR4, !P3 ;  /* 0x000000042a007c0c */ /* 0x000fe2000df61270 */
[----:B------:R-:W-:Y:S01]  /*6ab50*/  ULDC UR4, c[0x0][0x248] ;  /* 0x0000920000047ab9 */ /* 0x000fe20000000800 */
[C---:B------:R-:W-:Y:S01]  /*6ab60*/  IADD3 R40, P6, R48.reuse, R58, RZ ;  /* 0x0000003a30287210 */ /* 0x040fe20007fde0ff */
[----:B------:R0:W-:Y:S01]  /*6ab70*/  @P4 STG.E.U8 desc[UR32][R44.64], R50 ;  /* 0x000000322c004986 */ /* 0x0001e2000c101120 */
[C---:B------:R-:W-:Y:S02]  /*6ab80*/  PRMT R37, R51.reuse, 0x7772, RZ ;  /* 0x0000777233257816 */ /* 0x040fe400000000ff */
[----:B------:R-:W-:Y:S01]  /*6ab90*/  PRMT R36, R51, 0x7773, RZ ;  /* 0x0000777333247816 */ /* 0x000fe200000000ff */
[----:B------:R-:W-:Y:S01]  /*6aba0*/  IMAD.X R41, R49, 0x1, R60, P6 ;  /* 0x0000000131297824 */ /* 0x000fe200030e063c */
[C---:B0-----:R-:W-:Y:S01]  /*6abb0*/  IADD3 R50, P4, R48.reuse, R59, RZ ;  /* 0x0000003b30327210 */ /* 0x041fe20007f9e0ff */
[----:B------:R-:W-:Y:S01]  /*6abc0*/  VIADD R48, R48, UR4 ;  /* 0x0000000430307c36 */ /* 0x000fe20008000000 */
[----:B------:R-:W2:Y:S01]  /*6abd0*/  LDL.LU.64 R44, [R1+0x2868] ;  /* 0x00286800012c7983 */ /* 0x000ea20000300a00 */
[----:B------:R-:W-:-:S02]  /*6abe0*/  ULDC UR4, c[0x0][0x22c] ;  /* 0x00008b0000047ab9 */ /* 0x000fc40000000800 */
[----:B------:R-:W-:Y:S01]  /*6abf0*/  IMAD.X R51, R49, 0x1, R61, P4 ;  /* 0x0000000131337824 */ /* 0x000fe200020e063d */
[----:B------:R-:W-:Y:S01]  /*6ac00*/  @P5 STG.E.U8 desc[UR32][R40.64], R37 ;  /* 0x0000002528005986 */ /* 0x000fe2000c101120 */
[----:B------:R-:W-:Y:S01]  /*6ac10*/  ISETP.LT.AND P4, PT, R55, UR6, !P2 ;  /* 0x0000000637007c0c */ /* 0x000fe2000d781270 */
[----:B------:R-:W-:Y:S01]  /*6ac20*/  ULDC UR6, c[0x0][0x228] ;  /* 0x00008a0000067ab9 */ /* 0x000fe20000000800 */
[----:B------:R-:W-:Y:S01]  /*6ac30*/  SHF.R.S32.HI R49, RZ, 0x1f, R48 ;  /* 0x0000001fff317819 */ /* 0x000fe20000011430 */
[----:B------:R0:W-:Y:S02]  /*6ac40*/  @P3 STG.E.U8 desc[UR32][R50.64], R36 ;  /* 0x0000002432003986 */ /* 0x0001e4000c101120 */
[----:B0-----:R-:W-:Y:S01]  /*6ac50*/  IADD3 R50, P3, R48, R2, RZ ;  /* 0x0000000230327210 */ /* 0x001fe20007f7e0ff */
[----:B------:R-:W-:-:S04]  /*6ac60*/  VIADD R36, R35, 0xa ;  /* 0x0000000a23247836 */ /* 0x000fc80000000000 */
[----:B------:R-:W-:Y:S01]  /*6ac70*/  IMAD.X R51, R49, 0x1, R3, P3 ;  /* 0x0000000131337824 */ /* 0x000fe200018e0603 */
[----:B------:R-:W-:Y:S01]  /*6ac80*/  ISETP.LT.AND P3, PT, R39, UR6, !P2 ;  /* 0x0000000627007c0c */ /* 0x000fe2000d761270 */
[----:B------:R-:W-:Y:S01]  /*6ac90*/  ULDC UR6, c[0x0][0x228] ;  /* 0x00008a0000067ab9 */ /* 0x000fe20000000800 */
[----:B------:R-:W-:-:S05]  /*6aca0*/  IADD3 R40, P6, R48, R56, RZ ;  /* 0x0000003830287210 */ /* 0x000fca0007fde0ff */
[----:B------:R-:W-:Y:S01]  /*6acb0*/  IMAD.X R41, R49, 0x1, R57, P6 ;  /* 0x0000000131297824 */ /* 0x000fe200030e0639 */
[----:B----4-:R-:W-:-:S05]  /*6acc0*/  PRMT R37, R47, 0x7770, RZ ;  /* 0x000077702f257816 */ /* 0x010fca00000000ff */
[----:B------:R0:W-:Y:S01]  /*6acd0*/  @P4 STG.E.U8 desc[UR32][R50.64], R37 ;  /* 0x0000002532004986 */ /* 0x0001e2000c101120 */
[----:B------:R-:W-:Y:S01]  /*6ace0*/  ISETP.GE.AND P4, PT, R36, UR4, PT ;  /* 0x0000000424007c0c */ /* 0x000fe2000bf86270 */
[----:B------:R-:W-:Y:S01]  /*6acf0*/  ULDC UR4, c[0x0][0x228] ;  /* 0x00008a0000047ab9 */ /* 0x000fe20000000800 */
[----:B------:R-:W-:-:S05]  /*6ad00*/  PRMT R36, R47, 0x7771, RZ ;  /* 0x000077712f247816 */ /* 0x000fca00000000ff */
[----:B------:R1:W-:Y:S01]  /*6ad10*/  @P3 STG.E.U8 desc[UR32][R40.64], R36 ;  /* 0x0000002428003986 */ /* 0x0003e2000c101120 */
[C---:B0-----:R-:W-:Y:S02]  /*6ad20*/  IADD3 R50, P6, R48.reuse, R58, RZ ;  /* 0x0000003a30327210 */ /* 0x041fe40007fde0ff */
[----:B------:R-:W-:Y:S02]  /*6ad30*/  PRMT R38, R47, 0x7772, RZ ;  /* 0x000077722f267816 */ /* 0x000fe400000000ff */
[----:B-1----:R-:W-:Y:S01]  /*6ad40*/  IADD3 R36, P3, R48, R59, RZ ;  /* 0x0000003b30247210 */ /* 0x002fe20007f7e0ff */
[----:B------:R-:W-:-:S04]  /*6ad50*/  IMAD.X R51, R49, 0x1, R60, P6 ;  /* 0x0000000131337824 */ /* 0x000fc800030e063c */
[----:B------:R-:W-:Y:S01]  /*6ad60*/  IMAD.X R37, R49, 0x1, R61, P3 ;  /* 0x0000000131257824 */ /* 0x000fe200018e063d */
[----:B------:R-:W-:Y:S02]  /*6ad70*/  PRMT R49, R47, 0x7773, RZ ;  /* 0x000077732f317816 */ /* 0x000fe400000000ff */
[----:B------:R-:W4:Y:S01]  /*6ad80*/  LDL.LU R47, [R1+0x4] ;  /* 0x00000400012f7983 */ /* 0x000f220000300800 */
[----:B------:R-:W-:Y:S01]  /*6ad90*/  ISETP.LT.AND P5, PT, R43, UR8, !P2 ;  /* 0x000000082b007c0c */ /* 0x000fe2000d7a1270 */
[----:B------:R-:W-:Y:S01]  /*6ada0*/  ULDC UR8, c[0x0][0x228] ;  /* 0x00008a0000087ab9 */ /* 0x000fe20000000800 */
[----:B------:R-:W-:Y:S01]  /*6adb0*/  ISETP.LT.AND P2, PT, R42, UR4, !P2 ;  /* 0x000000042a007c0c */ /* 0x000fe2000d741270 */
[----:B------:R-:W-:Y:S02]  /*6adc0*/  ULDC UR4, c[0x0][0x248] ;  /* 0x0000920000047ab9 */ /* 0x000fe40000000800 */
[----:B------:R-:W-:Y:S01]  /*6add0*/  VIADD R48, R48, UR4 ;  /* 0x0000000430307c36 */ /* 0x000fe20008000000 */
[----:B------:R-:W-:Y:S01]  /*6ade0*/  ISETP.LT.AND P3, PT, R55, UR6, !P1 ;  /* 0x0000000637007c0c */ /* 0x000fe2000cf61270 */
[----:B------:R-:W-:Y:S01]  /*6adf0*/  ULDC UR6, c[0x0][0x228] ;  /* 0x00008a0000067ab9 */ /* 0x000fe20000000800 */
[----:B------:R-:W-:-:S05]  /*6ae00*/  ULDC UR4, c[0x0][0x22c] ;  /* 0x00008b0000047ab9 */ /* 0x000fca0000000800 */
[----:B------:R0:W-:Y:S04]  /*6ae10*/  @P5 STG.E.U8 desc[UR32][R50.64], R38 ;  /* 0x0000002632005986 */ /* 0x0001e8000c101120 */
[----:B------:R1:W-:Y:S01]  /*6ae20*/  @P2 STG.E.U8 desc[UR32][R36.64], R49 ;  /* 0x0000003124002986 */ /* 0x0003e2000c101120 */
[----:B0-----:R-:W-:Y:S02]  /*6ae30*/  IADD3 R50, P2, R48, R2, RZ ;  /* 0x0000000230327210 */ /* 0x001fe40007f5e0ff */
[----:B-1----:R-:W-:Y:S01]  /*6ae40*/  SHF.R.S32.HI R49, RZ, 0x1f, R48 ;  /* 0x0000001fff317819 */ /* 0x002fe20000011430 */
[----:B------:R-:W-:Y:S01]  /*6ae50*/  VIADD R36, R35, 0xb ;  /* 0x0000000b23247836 */ /* 0x000fe20000000000 */
[----:B--2---:R-:W-:-:S03]  /*6ae60*/  PRMT R37, R44, 0x7770, RZ ;  /* 0x000077702c257816 */ /* 0x004fc600000000ff */
[----:B------:R-:W-:Y:S01]  /*6ae70*/  IMAD.X R51, R49, 0x1, R3, P2 ;  /* 0x0000000131337824 */ /* 0x000fe200010e0603 */
[----:B------:R-:W-:Y:S01]  /*6ae80*/  ISETP.LT.AND P2, PT, R39, UR6, !P1 ;  /* 0x0000000627007c0c */ /* 0x000fe2000cf41270 */
[----:B------:R-:W-:Y:S01]  /*6ae90*/  ULDC UR6, c[0x0][0x228] ;  /* 0x00008a0000067ab9 */ /* 0x000fe20000000800 */
[----:B------:R-:W-:Y:S02]  /*6aea0*/  IADD3 R40, P6, R48, R56, RZ ;  /* 0x0000003830287210 */ /* 0x000fe40007fde0ff */
[----:B------:R0:W-:Y:S01]  /*6aeb0*/  @P3 STG.E.U8 desc[UR32][R50.64], R37 ;  /* 0x0000002532003986 */ /* 0x0001e2000c101120 */
[----:B------:R-:W-:Y:S01]  /*6aec0*/  ISETP.GE.AND P3, PT, R36, UR4, PT ;  /* 0x0000000424007c0c */ /* 0x000fe2000bf66270 */
[----:B------:R-:W-:Y:S01]  /*6aed0*/  ULDC UR4, c[0x0][0x228] ;  /* 0x00008a0000047ab9 */ /* 0x000fe20000000800 */
[----:B------:R-:W-:Y:S01]  /*6aee0*/  IMAD.X R41, R49, 0x1, R57, P6 ;  /* 0x0000000131297824 */ /* 0x000fe200030e0639 */
[----:B------:R-:W-:Y:S02]  /*6aef0*/  PRMT R36, R44, 0x7771, RZ ;  /* 0x000077712c247816 */ /* 0x000fe400000000ff */
[----:B------:R-:W-:Y:S01]  /*6af00*/  ISETP.LT.AND P5, PT, R43, UR8, !P1 ;  /* 0x000000082b007c0c */ /* 0x000fe2000cfa1270 */
[----:B------:R-:W-:Y:S01]  /*6af10*/  ULDC UR8, c[0x0][0x228] ;  /* 0x00008a0000087ab9 */ /* 0x000fe20000000800 */
[----:B------:R-:W-:Y:S01]  /*6af20*/  ISETP.LT.AND P1, PT, R42, UR4, !P1 ;  /* 0x000000042a007c0c */ /* 0x000fe2000cf21270 */
[----:B------:R1:W-:Y:S01]  /*6af30*/  @P2 STG.E.U8 desc[UR32][R40.64], R36 ;  /* 0x0000002428002986 */ /* 0x0003e2000c101120 */
[----:B------:R-:W-:Y:S01]  /*6af40*/  PRMT R38, R44, 0x7772, RZ ;  /* 0x000077722c267816 */ /* 0x000fe200000000ff */
[----:B------:R-:W-:Y:S01]  /*6af50*/  ULDC UR4, c[0x0][0x248] ;  /* 0x0000920000047ab9 */ /* 0x000fe20000000800 */
[----:B0-----:R-:W-:-:S02]  /*6af60*/  IADD3 R50, P6, R48, R58, RZ ;  /* 0x0000003a30327210 */ /* 0x001fc40007fde0ff */
[----:B-1----:R-:W-:-:S03]  /*6af70*/  IADD3 R36, P2, R48, R59, RZ ;  /* 0x0000003b30247210 */ /* 0x002fc60007f5e0ff */
[C---:B------:R-:W-:Y:S02]  /*6af80*/  IMAD.X R51, R49.reuse, 0x1, R60, P6 ;  /* 0x0000000131337824 */ /* 0x040fe400030e063c */
[----:B------:R-:W-:Y:S01]  /*6af90*/  IMAD.X R37, R49, 0x1, R61, P2 ;  /* 0x0000000131257824 */ /* 0x000fe200010e063d */
[----:B------:R-:W-:Y:S01]  /*6afa0*/  PRMT R49, R44, 0x7773, RZ ;  /* 0x000077732c317816 */ /* 0x000fe200000000ff */
[----:B------:R-:W-:Y:S01]  /*6afb0*/  VIADD R44, R48, UR4 ;  /* 0x00000004302c7c36 */ /* 0x000fe20008000000 */
[----:B------:R-:W-:Y:S01]  /*6afc0*/  ISETP.LT.AND P2, PT, R55, UR6, !P4 ;  /* 0x0000000637007c0c */ /* 0x000fe2000e741270 */
[----:B------:R-:W-:Y:S01]  /*6afd0*/  @P5 STG.E.U8 desc[UR32][R50.64], R38 ;  /* 0x0000002632005986 */ /* 0x000fe2000c101120 */
[----:B------:R-:W-:Y:S01]  /*6afe0*/  ULDC UR6, c[0x0][0x228] ;  /* 0x00008a0000067ab9 */ /* 0x000fe20000000800 */
[----:B------:R-:W-:Y:S02]  /*6aff0*/  ULDC UR4, c[0x0][0x22c] ;  /* 0x00008b0000047ab9 */ /* 0x000fe40000000800 */
[----:B------:R0:W-:Y:S01]  /*6b000*/  @P1 STG.E.U8 desc[UR32][R36.64], R49 ;  /* 0x0000003124001986 */ /* 0x0001e2000c101120 */
[----:B------:R-:W-:-:S02]  /*6b010*/  IADD3 R48, P1, R44, R2, RZ ;  /* 0x000000022c307210 */ /* 0x000fc40007f3e0ff */
[----:B0-----:R-:W-:Y:S01]  /*6b020*/  SHF.R.S32.HI R36, RZ, 0x1f, R44 ;  /* 0x0000001fff247819 */ /* 0x001fe2000001142c */
[----:B------:R-:W-:Y:S01]  /*6b030*/  VIADD R51, R35, 0xc ;  /* 0x0000000c23337836 */ /* 0x000fe20000000000 */
[----:B------:R-:W-:-:S03]  /*6b040*/  IADD3 R50, P6, R44, R56, RZ ;  /* 0x000000382c327210 */ /* 0x000fc60007fde0ff */
[----:B------:R-:W-:Y:S01]  /*6b050*/  IMAD.X R49, R36, 0x1, R3, P1 ;  /* 0x0000000124317824 */ /* 0x000fe200008e0603 */
[----:B------:R-:W-:Y:S01]  /*6b060*/  ISETP.LT.AND P1, PT, R39, UR6, !P4 ;  /* 0x0000000627007c0c */ /* 0x000fe2000e721270 */
[----:B------:R-:W-:Y:S01]  /*6b070*/  ULDC UR6, c[0x0][0x228] ;  /* 0x00008a0000067ab9 */ /* 0x000fe20000000800 */
[----:B------:R-:W-:Y:S01]  /*6b080*/  ISETP.LT.AND P5, PT, R43, UR8, !P4 ;  /* 0x000000082b007c0c */ /* 0x000fe2000e7a1270 */
[----:B------:R-:W-:Y:S01]  /*6b090*/  ULDC UR8, c[0x0][0x228] ;  /* 0x00008a0000087ab9 */ /* 0x000fe20000000800 */
[----:B----4-:R-:W-:-:S05]  /*6b0a0*/  PRMT R37, R47, 0x7770, RZ ;  /* 0x000077702f257816 */ /* 0x010fca00000000ff */
[----:B------:R0:W-:Y:S01]  /*6b0b0*/  @P2 STG.E.U8 desc[UR32][R48.64], R37 ;  /* 0x0000002530002986 */ /* 0x0001e2000c101120 */
[----:B------:R-:W-:Y:S01]  /*6b0c0*/  ISETP.GE.AND P2, PT, R51, UR4, PT ;  /* 0x0000000433007c0c */ /* 0x000fe2000bf46270 */
[----:B------:R-:W-:Y:S01]  /*6b0d0*/  IMAD.X R51, R36, 0x1, R57, P6 ;  /* 0x0000000124337824 */ /* 0x000fe200030e0639 */
[C---:B------:R-:W-:Y:S01]  /*6b0e0*/  PRMT R38, R47.reuse, 0x7771, RZ ;  /* 0x000077712f267816 */ /* 0x040fe200000000ff */
[----:B------:R-:W-:Y:S01]  /*6b0f0*/  ULDC UR4, c[0x0][0x228] ;  /* 0x00008a0000047ab9 */ /* 0x000fe20000000800 */
[----:B0-----:R-:W-:Y:S02]  /*6b100*/  IADD3 R48, P6, R44, R58, RZ ;  /* 0x0000003a2c307210 */ /* 0x001fe40007fde0ff */
[----:B------:R-:W-:-:S03]  /*6b110*/  PRMT R37, R47, 0x7772, RZ ;  /* 0x000077722f257816 */ /* 0x000fc600000000ff */
[----:B------:R-:W-:Y:S01]  /*6b120*/  IMAD.X R49, R36, 0x1, R60, P6 ;  /* 0x0000000124317824 */ /* 0x000fe200030e063c */
[----:B------:R-:W-:Y:S04]  /*6b130*/  @P1 STG.E.U8 desc[UR32][R50.64], R38 ;  /* 0x0000002632001986 */ /* 0x000fe8000c101120 */
[----:B------:R0:W-:Y:S02]  /*6b140*/  @P5 STG.E.U8 desc[UR32][R48.64], R37 ;  /* 0x0000002530005986 */ /* 0x0001e4000c101120 */
[----:B0-----:R-:W-:Y:S02]  /*6b150*/  PRMT R48, R47, 0x7773, RZ ;  /* 0x000077732f307816 */ /* 0x001fe400000000ff */
[----:B------:R-:W2:Y:S01]  /*6b160*/  LDL.LU R47, [R1+0x8] ;  /* 0x00000800012f7983 */ /* 0x000ea20000300800 */
[----:B------:R-:W-:Y:S01]  /*6b170*/  ISETP.LT.AND P4, PT, R42, UR4, !P4 ;  /* 0x000000042a007c0c */ /* 0x000fe2000e781270 */
[----:B------:R-:W-:Y:S01]  /*6b180*/  ULDC UR4, c[0x0][0x248] ;  /* 0x0000920000047ab9 */ /* 0x000fe20000000800 */
[C---:B------:R-:W-:Y:S01]  /*6b190*/  IADD3 R50, P1, R44.reuse, R59, RZ ;  /* 0x0000003b2c327210 */ /* 0x040fe20007f3e0ff */
[----:B------:R-:W-:Y:S01]  /*6b1a0*/  VIADD R44, R44, UR4 ;  /* 0x000000042c2c7c36 */ /* 0x000fe20008000000 */
[----:B------:R-:W-:Y:S01]  /*6b1b0*/  PRMT R37, R45, 0x7770, RZ ;  /* 0x000077702d257816 */ /* 0x000fe200000000ff */
[----:B------:R-:W-:-:S02]  /*6b1c0*/  ULDC UR4, c[0x0][0x22c] ;  /* 0x00008b0000047ab9 */ /* 0x000fc40000000800 */
[----:B------:R-:W-:Y:S01]  /*6b1d0*/  IMAD.X R51, R36, 0x1, R61, P1 ;  /* 0x0000000124337824 */ /* 0x000fe200008e063d */
[----:B------:R-:W-:Y:S01]  /*6b1e0*/  ISETP.LT.AND P1, PT, R55, UR6, !P3 ;  /* 0x0000000637007c0c */ /* 0x000fe2000df21270 */
[----:B------:R-:W-:Y:S01]  /*6b1f0*/  ULDC UR6, c[0x0][0x228] ;  /* 0x00008a0000067ab9 */ /* 0x000fe20000000800 */
[----:B------:R-:W-:-:S03]  /*6b200*/  SHF.R.S32.HI R36, RZ, 0x1f, R44 ;  /* 0x0000001fff247819 */ /* 0x000fc6000001142c */
[----:B------:R0:W-:Y:S02]  /*6b210*/  @P4 STG.E.U8 desc[UR32][R50.64], R48 ;  /* 0x0000003032004986 */ /* 0x0001e4000c101120 */
[----:B0-----:R-:W-:Y:S01]  /*6b220*/  IADD3 R48, P4, R44, R2, RZ ;  /* 0x000000022c307210 */ /* 0x001fe20007f9e0ff */
[----:B------:R-:W-:-:S04]  /*6b230*/  VIADD R51, R35, 0xd ;  /* 0x0000000d23337836 */ /* 0x000fc80000000000 */
[----:B------:R-:W-:Y:S01]  /*6b240*/  IMAD.X R49, R36, 0x1, R3, P4 ;  /* 0x0000000124317824 */ /* 0x000fe200020e0603 */
[----:B------:R-:W-:Y:S01]  /*6b250*/  ISETP.LT.AND P4, PT, R39, UR6, !P3 ;  /* 0x0000000627007c0c */ /* 0x000fe2000df81270 */
[----:B------:R-:W-:Y:S01]  /*6b260*/  ULDC UR6, c[0x0][0x228] ;  /* 0x00008a0000067ab9 */ /* 0x000fe20000000800 */
[----:B------:R-:W-:Y:S02]  /*6b270*/  IADD3 R50, P6, R44, R56, RZ ;  /* 0x000000382c327210 */ /* 0x000fe40007fde0ff */
[----:B------:R-:W-:Y:S01]  /*6b280*/  @P1 STG.E.U8 desc[UR32][R48.64], R37 ;  /* 0x0000002530001986 */ /* 0x000fe2000c101120 */
[----:B------:R-:W-:Y:S01]  /*6b290*/  ISETP.GE.AND P1, PT, R51, UR4, PT ;  /* 0x0000000433007c0c */ /* 0x000fe2000bf26270 */
[----:B------:R-:W-:Y:S01]  /*6b2a0*/  ULDC UR4, c[0x0][0x228] ;  /* 0x00008a0000047ab9 */ /* 0x000fe20000000800 */
[----:B------:R-:W-:Y:S01]  /*6b2b0*/  IMAD.X R51, R36, 0x1, R57, P6 ;  /* 0x0000000124337824 */ /* 0x000fe200030e0639 */
[----:B------:R-:W-:-:S05]  /*6b2c0*/  PRMT R38, R45, 0x7771, RZ ;  /* 0x000077712d267816 */ /* 0x000fca00000000ff */
[----:B------:R0:W-:Y:S04]  /*6b2d0*/  @P4 STG.E.U8 desc[UR32][R50.64], R38 ;  /* 0x0000002632004986 */ /* 0x0001e8000c101120 */
[----:B0-----:R-:W4:Y:S01]  /*6b2e0*/  LDL.LU R38, [R1+0xc] ;  /* 0x00000c0001267983 */ /* 0x001f220000300800 */
[----:B------:R-:W-:Y:S01]  /*6b2f0*/  ISETP.LT.AND P5, PT, R43, UR8, !P3 ;  /* 0x000000082b007c0c */ /* 0x000fe2000dfa1270 */
[----:B------:R-:W-:Y:S01]  /*6b300*/  ULDC UR8, c[0x0][0x228] ;  /* 0x00008a0000087ab9 */ /* 0x000fe20000000800 */
[----:B------:R-:W-:Y:S02]  /*6b310*/  IADD3 R48, P6, R44, R58, RZ ;  /* 0x0000003a2c307210 */ /* 0x000fe40007fde0ff */
[----:B------:R-:W-:Y:S01]  /*6b320*/  ISETP.LT.AND P3, PT, R42, UR4, !P3 ;  /* 0x000000042a007c0c */ /* 0x000fe2000df61270 */
[----:B------:R-:W-:Y:S01]  /*6b330*/  ULDC UR4, c[0x0][0x248] ;  /* 0x0000920000047ab9 */ /* 0x000fe20000000800 */
[----:B------:R-:W-:Y:S01]  /*6b340*/  IADD3 R50, P4, R44, R59, RZ ;  /* 0x0000003b2c327210 */ /* 0x000fe20007f9e0ff */
[----:B------:R-:W-:Y:S01]  /*6b350*/  IMAD.X R49, R36, 0x1, R60, P6 ;  /* 0x0000000124317824 */ /* 0x000fe200030e063c */
[----:B------:R-:W-:-:S02]  /*6b360*/  PRMT R37, R45, 0x7772, RZ ;  /* 0x000077722d257816 */ /* 0x000fc400000000ff */
[----:B------:R-:W-:Y:S01]  /*6b370*/  PRMT R45, R45, 0x7773, RZ ;  /* 0x000077732d2d7816 */ /* 0x000fe200000000ff */
[----:B------:R-:W-:Y:S02]  /*6b380*/  IMAD.X R51, R36, 0x1, R61, P4 ;  /* 0x0000000124337824 */ /* 0x000fe400020e063d */
[----:B------:R0:W-:Y:S01]  /*6b390*/  @P5 STG.E.U8 desc[UR32][R48.64], R37 ;  /* 0x0000002530005986 */ /* 0x0001e2000c101120 */
[----:B------:R-:W-:Y:S01]  /*6b3a0*/  ISETP.LT.AND P5, PT, R55, UR6, !P2 ;  /* 0x0000000637007c0c */ /* 0x000fe2000d7a1270 */
[----:B------:R-:W-:Y:S02]  /*6b3b0*/  ULDC UR6, c[0x0][0x228] ;  /* 0x00008a0000067ab9 */ /* 0x000fe40000000800 */
[----:B------:R1:W-:Y:S01]  /*6b3c0*/  @P3 STG.E.U8 desc[UR32][R50.64], R45 ;  /* 0x0000002d32003986 */ /* 0x0003e2000c101120 */
[----:B------:R-:W-:Y:S01]  /*6b3d0*/  ISETP.LT.AND P3, PT, R39, UR8, !P2 ;  /* 0x0000000827007c0c */ /* 0x000fe2000d761270 */
[----:B------:R-:W-:Y:S01]  /*6b3e0*/  ULDC UR8, c[0x0][0x228] ;  /* 0x00008a0000087ab9 */ /* 0x000fe20000000800 */
[----:B0-----:R-:W-:Y:S01]  /*6b3f0*/  VIADD R48, R44, UR4 ;  /* 0x000000042c307c36 */ /* 0x001fe20008000000 */
[----:B------:R-:W-:Y:S01]  /*6b400*/  ULDC UR4, c[0x0][0x22c] ;  /* 0x00008b0000047ab9 */ /* 0x000fe20000000800 */
[----:B-1----:R-:W-:-:S03]  /*6b410*/  VIADD R45, R35, 0xe ;  /* 0x0000000e232d7836 */ /* 0x002fc60000000000 */
[----:B------:R-:W-:Y:S02]  /*6b420*/  SHF.R.S32.HI R49, RZ, 0x1f, R48 ;  /* 0x0000001fff317819 */ /* 0x000fe40000011430 */
[C---:B------:R-:W-:Y:S02]  /*6b430*/  IADD3 R50, P4, R48.reuse, R2, RZ ;  /* 0x0000000230327210 */ /* 0x040fe40007f9e0ff */
[----:B------:R-:W-:-:S03]  /*6b440*/  IADD3 R44, P6, R48, R56, RZ ;  /* 0x00000038302c7210 */ /* 0x000fc60007fde0ff */
[----:B------:R-:W-:Y:S01]  /*6b450*/  IMAD.X R51, R49, 0x1, R3, P4 ;  /* 0x0000000131337824 */ /* 0x000fe200020e0603 */
[----:B------:R-:W-:Y:S01]  /*6b460*/  ISETP.GE.AND P4, PT, R45, UR4, PT ;  /* 0x000000042d007c0c */ /* 0x000fe2000bf86270 */
[----:B------:R-:W-:Y:S01]  /*6b470*/  IMAD.X R45, R49, 0x1, R57, P6 ;  /* 0x00000001312d7824 */ /* 0x000fe200030e0639 */
[----:B------:R-:W-:Y:S01]  /*6b480*/  ULDC UR4, c[0x0][0x228] ;  /* 0x00008a0000047ab9 */ /* 0x000fe20000000800 */
[C---:B--2---:R-:W-:Y:S02]  /*6b490*/  PRMT R37, R47.reuse, 0x7770, RZ ;  /* 0x000077702f257816 */ /* 0x044fe400000000ff */
[----:B------:R-:W-:-:S03]  /*6b4a0*/  PRMT R36, R47, 0x7771, RZ ;  /* 0x000077712f247816 */ /* 0x000fc600000000ff */
[----:B------:R0:W-:Y:S04]  /*6b4b0*/  @P5 STG.E.U8 desc[UR32][R50.64], R37 ;  /* 0x0000002532005986 */ /* 0x0001e8000c101120 */
[----:B------:R1:W-:Y:S01]  /*6b4c0*/  @P3 STG.E.U8 desc[UR32][R44.64], R36 ;  /* 0x000000242c003986 */ /* 0x0003e2000c101120 */
[----:B------:R-:W-:Y:S01]  /*6b4d0*/  ISETP.LT.AND P3, PT, R43, UR4, !P2 ;  /* 0x000000042b007c0c */ /* 0x000fe2000d761270 */
[----:B------:R-:W-:Y:S01]  /*6b4e0*/  ULDC UR4, c[0x0][0x248] ;  /* 0x0000920000047ab9 */ /* 0x000fe20000000800 */
[----:B------:R-:W-:Y:S01]  /*6b4f0*/  ISETP.LT.AND P2, PT, R42, UR6, !P2 ;  /* 0x000000062a007c0c */ /* 0x000fe2000d741270 */
[----:B------:R-:W-:Y:S01]  /*6b500*/  ULDC UR6, c[0x0][0x228] ;  /* 0x00008a0000067ab9 */ /* 0x000fe20000000800 */
[C---:B0-----:R-:W-:Y:S02]  /*6b510*/  IADD3 R50, P6, R48.reuse, R59, RZ ;  /* 0x0000003b30327210 */ /* 0x041fe40007fde0ff */
[C---:B-1----:R-:W-:Y:S01]  /*6b520*/  IADD3 R44, P5, R48.reuse, R58, RZ ;  /* 0x0000003a302c7210 */ /* 0x042fe20007fbe0ff */
[----:B------:R-:W-:Y:S01]  /*6b530*/  VIADD R48, R48, UR4 ;  /* 0x0000000430307c36 */ /* 0x000fe20008000000 */
[----:B------:R-:W-:Y:S01]  /*6b540*/  PRMT R36, R47, 0x7772, RZ ;  /* 0x000077722f247816 */ /* 0x000fe200000000ff */
[C---:B------:R-:W-:Y:S01]  /*6b550*/  IMAD.X R51, R49.reuse, 0x1, R61, P6 ;  /* 0x0000000131337824 */ /* 0x040fe200030e063d */
[----:B------:R-:W-:Y:S01]  /*6b560*/  ULDC UR4, c[0x0][0x228] ;  /* 0x00008a0000047ab9 */ /* 0x000fe20000000800 */
[----:B------:R-:W-:Y:S01]  /*6b570*/  IMAD.X R45, R49, 0x1, R60, P5 ;  /* 0x00000001312d7824 */ /* 0x000fe200028e063c */
[----:B------:R-:W-:Y:S01]  /*6b580*/  ISETP.LT.AND P5, PT, R55, UR6, !P1 ;  /* 0x0000000637007c0c */ /* 0x000fe2000cfa1270 */
[----:B------:R-:W-:Y:S01]  /*6b590*/  ULDC UR6, c[0x0][0x228] ;  /* 0x00008a0000067ab9 */ /* 0x000fe20000000800 */
[----:B------:R-:W-:-:S02]  /*6b5a0*/  PRMT R49, R47, 0x7773, RZ ;  /* 0x000077732f317816 */ /* 0x000fc400000000ff */
[----:B------:R0:W-:Y:S01]  /*6b5b0*/  @P3 STG.E.U8 desc[UR32][R44.64], R36 ;  /* 0x000000242c003986 */ /* 0x0001e2000c101120 */
[----:B------:R-:W-:-:S03]  /*6b5c0*/  SHF.R.S32.HI R41, RZ, 0x1f, R48 ;  /* 0x0000001fff297819 */ /* 0x000fc60000011430 */
[----:B------:R3:W-:Y:S01]  /*6b5d0*/  @P2 STG.E.U8 desc[UR32][R50.64], R49 ;  /* 0x0000003132002986 */ /* 0x0007e2000c101120 */
[----:B------:R-:W-:Y:S01]  /*6b5e0*/  ISETP.LT.AND P2, PT, R39, UR4, !P1 ;  /* 0x0000000427007c0c */ /* 0x000fe2000cf41270 */
[----:B------:R-:W-:Y:S01]  /*6b5f0*/  ULDC UR4, c[0x0][0x22c] ;  /* 0x00008b0000047ab9 */ /* 0x000fe20000000800 */
[----:B0-----:R-:W-:Y:S02]  /*6b600*/  IADD3 R44, P3, R48, R2, RZ ;  /* 0x00000002302c7210 */ /* 0x001fe40007f7e0ff */
[----:B---3--:R-:W-:-:S03]  /*6b610*/  PRMT R49, R46, 0x7770, RZ ;  /* 0x000077702e317816 */ /* 0x008fc600000000ff */
[----:B------:R-:W-:Y:S01]  /*6b620*/  IMAD.X R45, R41, 0x1, R3, P3 ;  /* 0x00000001292d7824 */ /* 0x000fe200018e0603 */
[----:B------:R-:W-:Y:S01]  /*6b630*/  ISETP.LT.AND P6, PT, R43, UR6, !P1 ;  /* 0x000000062b007c0c */ /* 0x000fe2000cfc1270 */
[----:B------:R-:W-:Y:S01]  /*6b640*/  ULDC UR6, c[0x0][0x228] ;  /* 0x00008a0000067ab9 */ /* 0x000fe20000000800 */
[----:B------:R-:W-:Y:S02]  /*6b650*/  IADD3 R50, P3, R48, R56, RZ ;  /* 0x0000003830327210 */ /* 0x000fe40007f7e0ff */
[----:B------:R0:W-:Y:S01]  /*6b660*/  @P5 STG.E.U8 desc[UR32][R44.64], R49 ;  /* 0x000000312c005986 */ /* 0x0001e2000c101120 */
[C---:B------:R-:W-:Y:S02]  /*6b670*/  PRMT R37, R46.reuse, 0x7771, RZ ;  /* 0x000077712e257816 */ /* 0x040fe400000000ff */
[----:B------:R-:W-:Y:S01]  /*6b680*/  IMAD.X R51, R41, 0x1, R57, P3 ;  /* 0x0000000129337824 */ /* 0x000fe200018e0639 */
[----:B------:R-:W-:Y:S02]  /*6b690*/  PRMT R36, R46, 0x7772, RZ ;  /* 0x000077722e247816 */ /* 0x000fe400000000ff */
[----:B0-----:R-:W-:Y:S01]  /*6b6a0*/  IADD3 R44, P5, R48, R58, RZ ;  /* 0x0000003a302c7210 */ /* 0x001fe20007fbe0ff */
[----:B------:R-:W-:-:S04]  /*6b6b0*/  VIADD R49, R35, 0xf ;  /* 0x0000000f23317836 */ /* 0x000fc80000000000 */
[----:B------:R-:W-:Y:S01]  /*6b6c0*/  IMAD.X R45, R41, 0x1, R60, P5 ;  /* 0x00000001292d7824 */ /* 0x000fe200028e063c */
[----:B------:R-:W-:Y:S01]  /*6b6d0*/  ISETP.GE.AND P3, PT, R49, UR4, PT ;  /* 0x0000000431007c0c */ /* 0x000fe2000bf66270 */
[----:B------:R-:W-:Y:S01]  /*6b6e0*/  ULDC UR4, c[0x0][0x248] ;  /* 0x0000920000047ab9 */ /* 0x000fe20000000800 */
[----:B------:R0:W-:Y:S01]  /*6b6f0*/  @P2 STG.E.U8 desc[UR32][R50.64], R37 ;  /* 0x0000002532002986 */ /* 0x0001e2000c101120 */
[----:B------:R-:W-:Y:S01]  /*6b700*/  VIADD R49, R48, UR4 ;  /* 0x0000000430317c36 */ /* 0x000fe20008000000 */
[----:B------:R-:W-:Y:S01]  /*6b710*/  ISETP.LT.AND P1, PT, R42, UR6, !P1 ;  /* 0x000000062a007c0c */ /* 0x000fe2000cf21270 */
[----:B------:R-:W-:Y:S01]  /*6b720*/  ULDC UR4, c[0x0][0x228] ;  /* 0x00008a0000047ab9 */ /* 0x000fe20000000800 */
[----:B------:R1:W-:Y:S01]  /*6b730*/  @P6 STG.E.U8 desc[UR32][R44.64], R36 ;  /* 0x000000242c006986 */ /* 0x0003e2000c101120 */
[----:B------:R-:W-:Y:S01]  /*6b740*/  ISETP.LT.AND P5, PT, R55, UR8, !P4 ;  /* 0x0000000837007c0c */ /* 0x000fe2000e7a1270 */
[----:B------:R-:W-:Y:S01]  /*6b750*/  ULDC UR6, c[0x0][0x228] ;  /* 0x00008a0000067ab9 */ /* 0x000fe20000000800 */
[----:B------:R-:W-:Y:S01]  /*6b760*/  SHF.R.S32.HI R40, RZ, 0x1f, R49 ;  /* 0x0000001fff287819 */ /* 0x000fe20000011431 */
[----:B------:R-:W-:Y:S01]  /*6b770*/  ULDC UR8, c[0x0][0x228] ;  /* 0x00008a0000087ab9 */ /* 0x000fe20000000800 */
[----:B0-----:R-:W-:-:S02]  /*6b780*/  IADD3 R50, P2, R49, R2, RZ ;  /* 0x0000000231327210 */ /* 0x001fc40007f5e0ff */
[----:B-1----:R-:W-:-:S03]  /*6b790*/  IADD3 R36, P6, R48, R59, RZ ;  /* 0x0000003b30247210 */ /* 0x002fc60007fde0ff */
[----:B------:R-:W-:Y:S02]  /*6b7a0*/  IMAD.X R51, R40, 0x1, R3, P2 ;  /* 0x0000000128337824 */ /* 0x000fe400010e0603 */
[----:B------:R-:W-:Y:S01]  /*6b7b0*/  IMAD.X R37, R41, 0x1, R61, P6 ;  /* 0x0000000129257824 */ /* 0x000fe200030e063d */
[----:B------:R-:W-:Y:S01]  /*6b7c0*/  ISETP.LT.AND P6, PT, R39, UR4, !P4 ;  /* 0x0000000427007c0c */ /* 0x000fe2000e7c1270 */
[----:B------:R-:W-:Y:S01]  /*6b7d0*/  ULDC UR4, c[0x0][0x248] ;  /* 0x0000920000047ab9 */ /* 0x000fe20000000800 */
[----:B------:R-:W-:Y:S02]  /*6b7e0*/  IADD3 R44, P2, R49, R56, RZ ;  /* 0x00000038312c7210 */ /* 0x000fe40007f5e0ff */
[----:B------:R-:W-:Y:S02]  /*6b7f0*/  SHF.R.S32.HI R45, RZ, 0x1f, R49 ;  /* 0x0000001fff2d7819 */ /* 0x000fe40000011431 */
[----:B------:R-:W-:Y:S02]  /*6b800*/  PRMT R48, R46, 0x7773, RZ ;  /* 0x000077732e307816 */ /* 0x000fe400000000ff */
[C---:B----4-:R-:W-:Y:S01]  /*6b810*/  PRMT R46, R38.reuse, 0x7770, RZ ;  /* 0x00007770262e7816 */ /* 0x050fe200000000ff */
[----:B------:R-:W-:Y:S01]  /*6b820*/  IMAD.X R45, R45, 0x1, R57, P2 ;  /* 0x000000012d2d7824 */ /* 0x000fe200010e0639 */
[----:B------:R-:W-:Y:S01]  /*6b830*/  PRMT R40, R38, 0x7771, RZ ;  /* 0x0000777126287816 */ /* 0x000fe200000000ff */
[----:B------:R-:W-:Y:S01]  /*6b840*/  @P1 STG.E.U8 desc[UR32][R36.64], R48 ;  /* 0x0000003024001986 */ /* 0x000fe2000c101120 */
[----:B------:R-:W-:Y:S01]  /*6b850*/  ISETP.LT.AND P1, PT, R43, UR6, !P4 ;  /* 0x000000062b007c0c */ /* 0x000fe2000e721270 */
[----:B------:R-:W-:-:S02]  /*6b860*/  ULDC UR6, c[0x0][0x22c] ;  /* 0x00008b0000067ab9 */ /* 0x000fc40000000800 */
[----:B------:R0:W-:Y:S04]  /*6b870*/  @P5 STG.E.U8 desc[UR32][R50.64], R46 ;  /* 0x0000002e32005986 */ /* 0x0001e8000c101120 */
[----:B------:R1:W-:Y:S01]  /*6b880*/  @P6 STG.E.U8 desc[UR32][R44.64], R40 ;  /* 0x000000282c006986 */ /* 0x0003e2000c101120 */
[C---:B------:R-:W-:Y:S02]  /*6b890*/  PRMT R47, R38.reuse, 0x7772, RZ ;  /* 0x00007772262f7816 */ /* 0x040fe400000000ff */
[----:B0-----:R-:W-:Y:S02]  /*6b8a0*/  IADD3 R50, P2, R49, R58, RZ ;  /* 0x0000003a31327210 */ /* 0x001fe40007f5e0ff */
[----:B-1----:R-:W-:Y:S02]  /*6b8b0*/  SHF.R.S32.HI R44, RZ, 0x1f, R49 ;  /* 0x0000001fff2c7819 */ /* 0x002fe40000011431 */
[----:B------:R-:W-:-:S02]  /*6b8c0*/  PRMT R41, R38, 0x7773, RZ ;  /* 0x0000777326297816 */ /* 0x000fc400000000ff */
[----:B------:R-:W2:Y:S01]  /*6b8d0*/  LDL.LU R38, [R1+0x2860] ;  /* 0x0028600001267983 */ /* 0x000ea20000300800 */
[----:B------:R-:W-:-:S03]  /*6b8e0*/  IMAD.X R51, R44, 0x1, R60, P2 ;  /* 0x000000012c337824 */ /* 0x000fc600010e063c */
[----:B------:R-:W3:Y:S04]  /*6b8f0*/  LDL.LU.64 R36, [R1+0x2858] ;  /* 0x0028580001247983 */ /* 0x000ee80000300a00 */
[----:B------:R-:W4:Y:S04]  /*6b900*/  LDL.LU R40, [R1+0x2854] ;  /* 0x0028540001287983 */ /* 0x000f280000300800 */
[----:B------:R0:W-:Y:S04]  /*6b910*/  @P1 STG.E.U8 desc[UR32][R50.64], R47 ;  /* 0x0000002f32001986 */ /* 0x0001e8000c101120 */
[----:B0-----:R-:W2:Y:S01]  /*6b920*/  LDL.LU R47, [R1+0x2850] ;  /* 0x00285000012f7983 */ /* 0x001ea20000300800 */
[C---:B------:R-:W-:Y:S01]  /*6b930*/  IADD3 R48, P6, R49.reuse, R59, RZ ;  /* 0x0000003b31307210 */ /* 0x040fe20007fde0ff */
[----:B------:R-:W-:Y:S01]  /*6b940*/  VIADD R46, R49, UR4 ;  /* 0x00000004312e7c36 */ /* 0x000fe20008000000 */
[----:B------:R-:W-:-:S02]  /*6b950*/  ISETP.LT.AND P4, PT, R42, UR8, !P4 ;  /* 0x000000082a007c0c */ /* 0x000fc4000e781270 */
[----:B------:R-:W-:Y:S01]  /*6b960*/  ISETP.LT.AND P5, PT, R55, UR10, !P3 ;  /* 0x0000000a37007c0c */ /* 0x000fe2000dfa1270 */
[----:B------:R-:W-:Y:S01]  /*6b970*/  VIADD R45, R35, 0x10 ;  /* 0x00000010232d7836 */ /* 0x000fe20000000000 */
[----:B------:R-:W-:Y:S01]  /*6b980*/  SHF.R.S32.HI R51, RZ, 0x1f, R46 ;  /* 0x0000001fff337819 */ /* 0x000fe2000001142e */
[----:B------:R-:W-:Y:S01]  /*6b990*/  IMAD.X R49, R44, 0x1, R61, P6 ;  /* 0x000000012c317824 */ /* 0x000fe200030e063d */
[----:B------:R-:W-:Y:S01]  /*6b9a0*/  IADD3 R44, P6, R46, R2, RZ ;  /* 0x000000022e2c7210 */ /* 0x000fe20007fde0ff */
[----:B------:R-:W-:Y:S01]  /*6b9b0*/  ULDC UR4, c[0x0][0x228] ;  /* 0x00008a0000047ab9 */ /* 0x000fe20000000800 */
[----:B------:R-:W-:Y:S01]  /*6b9c0*/  ISETP.GE.AND P2, PT, R45, UR6, PT ;  /* 0x000000062d007c0c */ /* 0x000fe2000bf46270 */
[----:B------:R-:W-:Y:S01]  /*6b9d0*/  ULDC UR6, c[0x0][0x228] ;  /* 0x00008a0000067ab9 */ /* 0x000fe20000000800 */
[----:B------:R-:W-:Y:S01]  /*6b9e0*/  ULDC UR8, c[0x0][0x228] ;  /* 0x00008a0000087ab9 */ /* 0x000fe20000000800 */
[----:B------:R-:W-:Y:S01]  /*6b9f0*/  IMAD.X R45, R51, 0x1, R3, P6 ;  /* 0x00000001332d7824 */ /* 0x000fe200030e0603 */
[----:B------:R-:W-:Y:S01]  /*6ba00*/  ULDC UR10, c[0x0][0x228] ;  /* 0x00008a00000a7ab9 */ /* 0x000fe20000000800 */
[----:B------:R0:W-:Y:S01]  /*6ba10*/  @P4 STG.E.U8 desc[UR32][R48.64], R41 ;  /* 0x0000002930004986 */ /* 0x0001e2000c101120 */
[----:B------:R-:W-:Y:S01]  /*6ba20*/  ISETP.LT.AND P4, PT, R39, UR4, !P3 ;  /* 0x0000000427007c0c */ /* 0x000fe2000df81270 */
[----:B------:R-:W-:-:S02]  /*6ba30*/  ULDC UR4, c[0x0][0x22c] ;  /* 0x00008b0000047ab9 */ /* 0x000fc40000000800 */
[----:B0-----:R-:W3:Y:S01]  /*6ba40*/  LDL.LU R41, [R1+0x284c] ;  /* 0x00284c0001297983 */ /* 0x001ee20000300800 */
[----:B--2---:R-:W-:-:S05]  /*6ba50*/  PRMT R50, R47, 0x7770, RZ ;  /* 0x000077702f327816 */ /* 0x004fca00000000ff */
[----:B------:R0:W-:Y:S01]  /*6ba60*/  @P5 STG.E.U8 desc[UR32][R44.64], R50 ;  /* 0x000000322c005986 */ /* 0x0001e2000c101120 */
[----:B------:R-:W-:Y:S01]  /*6ba70*/  ISETP.LT.AND P5, PT, R43, UR6, !P3 ;  /* 0x000000062b007c0c */ /* 0x000fe2000dfa1270 */
[----:B------:R-:W-:Y:S01]  /*6ba80*/  ULDC UR6, c[0x0][0x228] ;  /* 0x00008a0000067ab9 */ /* 0x000fe20000000800 */
[----:B0-----:R-:W-:Y:S01]  /*6ba90*/  VIADD R45, R35, 0x11 ;  /* 0x00000011232d7836 */ /* 0x001fe20000000000 */
[C---:B------:R-:W-:Y:S02]  /*6baa0*/  IADD3 R44, P6, R46.reuse, R56, RZ ;  /* 0x000000382e2c7210 */ /* 0x040fe40007fde0ff */
[----:B------:R-:W-:Y:S02]  /*6bab0*/  PRMT R50, R47, 0x7771, RZ ;  /* 0x000077712f327816 */ /* 0x000fe400000000ff */
[----:B------:R-:W-:Y:S01]  /*6bac0*/  ISETP.GE.AND P1, PT, R45, UR4, PT ;  /* 0x000000042d007c0c */ /* 0x000fe2000bf26270 */
[----:B------:R-:W-:Y:S01]  /*6bad0*/  IMAD.X R45, R51, 0x1, R57, P6 ;  /* 0x00000001332d7824 */ /* 0x000fe200030e0639 */
[----:B------:R-:W-:Y:S01]  /*6bae0*/  ULDC UR4, c[0x0][0x228] ;  /* 0x00008a0000047ab9 */ /* 0x000fe20000000800 */
[----:B------:R-:W-:-:S02]  /*6baf0*/  IADD3 R48, P6, R46, R58, RZ ;  /* 0x0000003a2e307210 */ /* 0x000fc40007fde0ff */
[----:B------:R-:W-:Y:S01]  /*6bb00*/  ISETP.LT.AND P3, PT, R42, UR4, !P3 ;  /* 0x000000042a007c0c */ /* 0x000fe2000df61270 */
[----:B------:R0:W-:Y:S01]  /*6bb10*/  @P4 STG.E.U8 desc[UR32][R44.64], R50 ;  /* 0x000000322c004986 */ /* 0x0001e2000c101120 */
[----:B------:R-:W-:Y:S01]  /*6bb20*/  ULDC UR4, c[0x0][0x248] ;  /* 0x0000920000047ab9 */ /* 0x000fe20000000800 */
[----:B------:R-:W-:Y:S01]  /*6bb30*/  IMAD.X R49, R51, 0x1, R60, P6 ;  /* 0x0000000133317824 */ /* 0x000fe200030e063c */
[C---:B------:R-:W-:Y:S02]  /*6bb40*/  PRMT R51, R47.reuse, 0x7772, RZ ;  /* 0x000077722f337816 */ /* 0x040fe400000000ff */
[----:B------:R-:W-:Y:S02]  /*6bb50*/  PRMT R47, R47, 0x7773, RZ ;  /* 0x000077732f2f7816 */ /* 0x000fe400000000ff */
[----:B0-----:R-:W-:Y:S02]  /*6bb60*/  SHF.R.S32.HI R50, RZ, 0x1f, R46 ;  /* 0x0000001fff327819 */ /* 0x001fe4000001142e */
[C---:B------:R-:W-:Y:S01]  /*6bb70*/  IADD3 R44, P4, R46.reuse, R59, RZ ;  /* 0x0000003b2e2c7210 */ /* 0x040fe20007f9e0ff */
[----:B------:R-:W-:Y:S01]  /*6bb80*/  VIADD R46, R46, UR4 ;  /* 0x000000042e2e7c36 */ /* 0x000fe20008000000 */
[----:B------:R0:W-:Y:S01]  /*6bb90*/  @P5 STG.E.U8 desc[UR32][R48.64], R51 ;  /* 0x0000003330005986 */ /* 0x0001e2000c101120 */
[----:B------:R-:W-:-:S02]  /*6bba0*/  ULDC UR4, c[0x0][0x22c] ;  /* 0x00008b0000047ab9 */ /* 0x000fc40000000800 */
[----:B------:R-:W-:Y:S01]  /*6bbb0*/  IMAD.X R45, R50, 0x1, R61, P4 ;  /* 0x00000001322d7824 */ /* 0x000fe200020e063d */
[----:B------:R-:W-:Y:S01]  /*6bbc0*/  ISETP.LT.AND P4, PT, R55, UR6, !P2 ;  /* 0x0000000637007c0c */ /* 0x000fe2000d781270 */
[----:B------:R-:W-:-:S03]  /*6bbd0*/  ULDC UR6, c[0x0][0x228] ;  /* 0x00008a0000067ab9 */ /* 0x000fc60000000800 */
[----:B------:R1:W-:Y:S01]  /*6bbe0*/  @P3 STG.E.U8 desc[UR32][R44.64], R47 ;  /* 0x0000002f2c003986 */ /* 0x0003e2000c101120 */
[----:B----4-:R-:W-:Y:S01]  /*6bbf0*/  PRMT R50, R40, 0x7770, RZ ;  /* 0x0000777028327816 */ /* 0x010fe200000000ff */
[----:B0-----:R-:W-:Y:S01]  /*6bc00*/  VIADD R49, R35, 0x12 ;  /* 0x0000001223317836 */ /* 0x001fe20000000000 */
[----:B-1----:R-:W-:Y:S02]  /*6bc10*/  SHF.R.S32.HI R47, RZ, 0x1f, R46 ;  /* 0x0000001fff2f7819 */ /* 0x002fe4000001142e */
[C---:B------:R-:W-:Y:S02]  /*6bc20*/  IADD3 R44, P3, R46.reuse, R2, RZ ;  /* 0x000000022e2c7210 */ /* 0x040fe40007f7e0ff */
[----:B------:R-:W-:-:S03]  /*6bc30*/  IADD3 R48, P6, R46, R56, RZ ;  /* 0x000000382e307210 */ /* 0x000fc60007fde0ff */
[----:B------:R-:W-:Y:S01]  /*6bc40*/  IMAD.X R45, R47, 0x1, R3, P3 ;  /* 0x000000012f2d7824 */ /* 0x000fe200018e0603 */
[----:B------:R-:W-:Y:S01]  /*6bc50*/  ISETP.LT.AND P3, PT, R39, UR6, !P2 ;  /* 0x0000000627007c0c */ /* 0x000fe2000d761270 */
[----:B------:R-:W-:Y:S01]  /*6bc60*/  ULDC UR6, c[0x0][0x228] ;  /* 0x00008a0000067ab9 */ /* 0x000fe20000000800 */
[----:B------:R-:W-:Y:S01]  /*6bc70*/  ISETP.LT.AND P5, PT, R43, UR8, !P2 ;  /* 0x000000082b007c0c */ /* 0x000fe2000d7a1270 */
[----:B------:R-:W-:Y:S01]  /*6bc80*/  ULDC UR8, c[0x0][0x228] ;  /* 0x00008a0000087ab9 */ /* 0x000fe20000000800 */
[----:B------:R0:W-:Y:S01]  /*6bc90*/  @P4 STG.E.U8 desc[UR32][R44.64], R50 ;  /* 0x000000322c004986 */ /* 0x0001e2000c101120 */
[----:B------:R-:W-:Y:S01]  /*6bca0*/  ISETP.GE.AND P4, PT, R49, UR4, PT ;  /* 0x0000000431007c0c */ /* 0x000fe2000bf86270 */
[----:B------:R-:W-:Y:S01]  /*6bcb0*/  IMAD.X R49, R47, 0x1, R57, P6 ;  /* 0x000000012f317824 */ /* 0x000fe200030e0639 */
[----:B------:R-:W-:Y:S01]  /*6bcc0*/  PRMT R51, R40, 0x7771, RZ ;  /* 0x0000777128337816 */ /* 0x000fe200000000ff */
[----:B------:R-:W-:Y:S02]  /*6bcd0*/  ULDC UR4, c[0x0][0x228] ;  /* 0x00008a0000047ab9 */ /* 0x000fe40000000800 */
[----:B------:R-:W-:Y:S01]  /*6bce0*/  ISETP.LT.AND P2, PT, R42, UR4, !P2 ;  /* 0x000000042a007c0c */ /* 0x000fe2000d741270 */
[----:B------:R-:W-:Y:S01]  /*6bcf0*/  ULDC UR4, c[0x0][0x248] ;  /* 0x0000920000047ab9 */ /* 0x000fe20000000800 */
[----:B0-----:R-:W-:Y:S01]  /*6bd00*/  IADD3 R44, P6, R46, R58, RZ ;  /* 0x0000003a2e2c7210 */ /* 0x001fe20007fde0ff */
[----:B------:R0:W-:Y:S01]  /*6bd10*/  @P3 STG.E.U8 desc[UR32][R48.64], R51 ;  /* 0x0000003330003986 */ /* 0x0001e2000c101120 */
[----:B------:R-:W-:-:S03]  /*6bd20*/  PRMT R50, R40, 0x7772, RZ ;  /* 0x0000777228327816 */ /* 0x000fc600000000ff */
[----:B------:R-:W-:Y:S01]  /*6bd30*/  IMAD.X R45, R47, 0x1, R60, P6 ;  /* 0x000000012f2d7824 */ /* 0x000fe200030e063c */
[----:B0-----:R-:W-:-:S04]  /*6bd40*/  IADD3 R48, P3, R46, R59, RZ ;  /* 0x0000003b2e307210 */ /* 0x001fc80007f7e0ff */
[----:B------:R0:W-:Y:S01]  /*6bd50*/  @P5 STG.E.U8 desc[UR32][R44.64], R50 ;  /* 0x000000322c005986 */ /* 0x0001e2000c101120 */
[----:B------:R-:W-:Y:S01]  /*6bd60*/  IMAD.X R49, R47, 0x1, R61, P3 ;  /* 0x000000012f317824 */ /* 0x000fe200018e063d */
[----:B------:R-:W-:Y:S01]  /*6bd70*/  ISETP.LT.AND P3, PT, R55, UR6, !P1 ;  /* 0x0000000637007c0c */ /* 0x000fe2000cf61270 */
[----:B------:R-:W-:Y:S01]  /*6bd80*/  ULDC UR6, c[0x0][0x228] ;  /* 0x00008a0000067ab9 */ /* 0x000fe20000000800 */
[----:B0-----:R-:W-:Y:S01]  /*6bd90*/  PRMT R44, R40, 0x7773, RZ ;  /* 0x00007773282c7816 */ /* 0x001fe200000000ff */
[----:B------:R-:W-:Y:S01]  /*6bda0*/  VIADD R40, R46, UR4 ;  /* 0x000000042e287c36 */ /* 0x000fe20008000000 */
[----:B---3--:R-:W-:-:S03]  /*6bdb0*/  PRMT R47, R36, 0x7770, RZ ;  /* 0x00007770242f7816 */ /* 0x008fc600000000ff */
[----:B------:R0:W-:Y:S01]  /*6bdc0*/  @P2 STG.E.U8 desc[UR32][R48.64], R44 ;  /* 0x0000002c30002986 */ /* 0x0001e2000c101120 */
[----:B------:R-:W-:Y:S01]  /*6bdd0*/  SHF.R.S32.HI R50, RZ, 0x1f, R40 ;  /* 0x0000001fff327819 */ /* 0x000fe20000011428 */
[----:B------:R-:W-:Y:S01]  /*6bde0*/  VIADD R46, R35, 0x13 ;  /* 0x00000013232e7836 */ /* 0x000fe20000000000 */
[----:B------:R-:W-:Y:S01]  /*6bdf0*/  ULDC UR4, c[0x0][0x22c] ;  /* 0x00008b0000047ab9 */ /* 0x000fe20000000800 */
[C---:B0-----:R-:W-:Y:S02]  /*6be00*/  IADD3 R44, P2, R40.reuse, R2, RZ ;  /* 0x00000002282c7210 */ /* 0x041fe40007f5e0ff */
[----:B------:R-:W-:-:S03]  /*6be10*/  IADD3 R48, P6, R40, R56, RZ ;  /* 0x0000003828307210 */ /* 0x000fc60007fde0ff */
[C---:B------:R-:W-:Y:S01]  /*6be20*/  IMAD.X R45, R50.reuse, 0x1, R3, P2 ;  /* 0x00000001322d7824 */ /* 0x040fe200010e0603 */
[----:B------:R-:W-:Y:S02]  /*6be30*/  ISETP.LT.AND P2, PT, R39, UR6, !P1 ;  /* 0x0000000627007c0c */ /* 0x000fe4000cf41270 */
[----:B------:R-:W-:Y:S01]  /*6be40*/  ISETP.LT.AND P5, PT, R43, UR8, !P1 ;  /* 0x000000082b007c0c */ /* 0x000fe2000cfa1270 */
[----:B------:R-:W-:Y:S01]  /*6be50*/  IMAD.X R49, R50, 0x1, R57, P6 ;  /* 0x0000000132317824 */ /* 0x000fe200030e0639 */
[----:B------:R0:W-:Y:S01]  /*6be60*/  @P3 STG.E.U8 desc[UR32][R44.64], R47 ;  /* 0x0000002f2c003986 */ /* 0x0001e2000c101120 */
[----:B------:R-:W-:Y:S01]  /*6be70*/  ISETP.GE.AND P3, PT, R46, UR4, PT ;  /* 0x000000042e007c0c */ /* 0x000fe2000bf66270 */
[----:B------:R-:W-:Y:S01]  /*6be80*/  ULDC UR4, c[0x0][0x228] ;  /* 0x00008a0000047ab9 */ /* 0x000fe20000000800 */
[----:B------:R-:W-:Y:S01]  /*6be90*/  IADD3 R46, P6, R40, R58, RZ ;  /* 0x0000003a282e7210 */ /* 0x000fe20007fde0ff */
[----:B------:R-:W-:Y:S01]  /*6bea0*/  ULDC UR6, c[0x0][0x228] ;  /* 0x00008a0000067ab9 */ /* 0x000fe20000000800 */
[C---:B------:R-:W-:Y:S01]  /*6beb0*/  PRMT R51, R36.reuse, 0x7773, RZ ;  /* 0x0000777324337816 */ /* 0x040fe200000000ff */
[----:B------:R-:W-:Y:S01]  /*6bec0*/  ULDC UR8, c[0x0][0x228] ;  /* 0x00008a0000087ab9 */ /* 0x000fe20000000800 */
[----:B0-----:R-:W-:Y:S01]  /*6bed0*/  PRMT R44, R36, 0x7771, RZ ;  /* 0x00007771242c7816 */ /* 0x001fe200000000ff */
[----:B------:R-:W-:Y:S01]  /*6bee0*/  IMAD.X R47, R50, 0x1, R60, P6 ;  /* 0x00000001322f7824 */ /* 0x000fe200030e063c */
[----:B------:R-:W-:-:S03]  /*6bef0*/  PRMT R45, R36, 0x7772, RZ ;  /* 0x00007772242d7816 */ /* 0x000fc600000000ff */
[----:B------:R0:W-:Y:S01]  /*6bf00*/  @P2 STG.E.U8 desc[UR32][R48.64], R44 ;  /* 0x0000002c30002986 */ /* 0x0001e2000c101120 */
[----:B------:R-:W-:Y:S01]  /*6bf10*/  ISETP.LT.AND P1, PT, R42, UR4, !P1 ;  /* 0x000000042a007c0c */ /* 0x000fe2000cf21270 */
[----:B------:R-:W-:Y:S02]  /*6bf20*/  ULDC UR4, c[0x0][0x248] ;  /* 0x0000920000047ab9 */ /* 0x000fe40000000800 */
[----:B------:R1:W-:Y:S04]  /*6bf30*/  @P5 STG.E.U8 desc[UR32][R46.64], R45 ;  /* 0x0000002d2e005986 */ /* 0x0003e8000c101120 */
[----:B------:R-:W2:Y:S01]  /*6bf40*/  LDL.LU R42, [R1+0x2848] ;  /* 0x00284800012a7983 */ /* 0x000ea20000300800 */
[----:B0-----:R-:W-:-:S05]  /*6bf50*/  IADD3 R44, P2, R40, R59, RZ ;  /* 0x0000003b282c7210 */ /* 0x001fca0007f5e0ff */
[----:B-1----:R-:W-:Y:S02]  /*6bf60*/  IMAD.X R45, R50, 0x1, R61, P2 ;  /* 0x00000001322d7824 */ /* 0x002fe400010e063d */
[----:B------:R-:W3:Y:S01]  /*6bf70*/  LDL.LU R50, [R1+0xe30] ;  /* 0x000e300001327983 */ /* 0x000ee20000300800 */
[----:B------:R-:W-:Y:S01]  /*6bf80*/  VIADD R36, R40, UR4 ;  /* 0x0000000428247c36 */ /* 0x000fe20008000000 */
[----:B------:R-:W-:Y:S01]  /*6bf90*/  ISETP.LT.AND P2, PT, R55, UR6, !P4 ;  /* 0x0000000637007c0c */ /* 0x000fe2000e741270 */
[----:B------:R-:W-:Y:S01]  /*6bfa0*/  ULDC UR6, c[0x0][0x228] ;  /* 0x00008a0000067ab9 */ /* 0x000fe20000000800 */
[----:B------:R0:W-:Y:S01]  /*6bfb0*/  @P1 STG.E.U8 desc[UR32][R44.64], R51 ;  /* 0x000000332c001986 */ /* 0x0001e2000c101120 */
[----:B------:R-:W-:Y:S01]  /*6bfc0*/  PRMT R47, R41, 0x7770, RZ ;  /* 0x00007770292f7816 */ /* 0x000fe200000000ff */
[----:B------:R-:W-:Y:S01]  /*6bfd0*/  VIADD R46, R35, 0x14 ;  /* 0x00000014232e7836 */ /* 0x000fe20000000000 */
[----:B------:R-:W-:Y:S01]  /*6bfe0*/  SHF.R.S32.HI R40, RZ, 0x1f, R36 ;  /* 0x0000001fff287819 */ /* 0x000fe20000011424 */
[----:B------:R-:W-:Y:S01]  /*6bff0*/  ULDC UR4, c[0x0][0x22c] ;  /* 0x00008b0000047ab9 */ /* 0x000fe20000000800 */
[----:B0-----:R-:W-:-:S02]  /*6c000*/  IADD3 R44, P1, R36, R2, RZ ;  /* 0x00000002242c7210 */ /* 0x001fc40007f3e0ff */
        /* <DEDUP_REMOVED lines=9> */
[----:B------:R-:W4:Y:S01]  /*6c0a0*/  LDL.LU R43, [R1+0x2844] ;  /* 0x00284400012b7983 */ /* 0x000f220000300800 */
[C---:B------:R-:W-:Y:S01]  /*6c0b0*/  PRMT R51, R41.reuse, 0x7773, RZ ;  /* 0x0000777329337816 */ /* 0x040fe200000000ff */
[----:B------:R-:W-:Y:S01]  /*6c0c0*/  ULDC UR6, c[0x0][0x228] ;  /* 0x00008a0000067ab9 */ /* 0x000fe20000000800 */
[----:B------:R-:W-:Y:S01]  /*6c0d0*/  ULDC UR8, c[0x0][0x228] ;  /* 0x00008a0000087ab9 */ /* 0x000fe20000000800 */
[C---:B0-----:R-:W-:Y:S01]  /*6c0e0*/  PRMT R44, R41.reuse, 0x7771, RZ ;  /* 0x00007771292c7816 */ /* 0x041fe200000000ff */
[----:B------:R-:W-:Y:S01]  /*6c0f0*/  IMAD.X R47, R40, 0x1, R60, P6 ;  /* 0x00000001282f7824 */ /* 0x000fe200030e063c */
[----:B------:R-:W-:-:S03]  /*6c100*/  PRMT R45, R41, 0x7772, RZ ;  /* 0x00007772292d7816 */ /* 0x000fc600000000ff */
[----:B------:R0:W-:Y:S04]  /*6c110*/  @P1 STG.E.U8 desc[UR32][R48.64], R44 ;  /* 0x0000002c30001986 */ /* 0x0001e8000c101120 */
[----:B------:R1:W-:Y:S01]  /*6c120*/  @P5 STG.E.U8 desc[UR32][R46.64], R45 ;  /* 0x0000002d2e005986 */ /* 0x0003e2000c101120 */
[----:B0-----:R-:W-:-:S05]  /*6c130*/  IADD3 R44, P1, R36, R59, RZ ;  /* 0x0000003b242c7210 */ /* 0x001fca0007f3e0ff */
[----:B-1----:R-:W-:Y:S01]  /*6c140*/  IMAD.X R45, R40, 0x1, R61, P1 ;  /* 0x00000001282d7824 */ /* 0x002fe200008e063d */
[----:B---3--:R-:W-:Y:S01]  /*6c150*/  ISETP.LT.AND P4, PT, R50, UR4, !P4 ;  /* 0x0000000432007c0c */ /* 0x008fe2000e781270 */
[----:B------:R-:W-:-:S12]  /*6c160*/  ULDC UR4, c[0x0][0x248] ;  /* 0x0000920000047ab9 */ /* 0x000fd80000000800 */
[----:B------:R0:W-:Y:S04]  /*6c170*/  @P4 STG.E.U8 desc[UR32][R44.64], R51 ;  /* 0x000000332c004986 */ /* 0x0001e8000c101120 */
[----:B0-----:R-:W3:Y:S01]  /*6c180*/  LDL.LU R51, [R1+0xe34] ;  /* 0x000e340001337983 */ /* 0x001ee20000300800 */
[----:B------:R-:W-:Y:S01]  /*6c190*/  VIADD R36, R36, UR4 ;  /* 0x0000000424247c36 */ /* 0x000fe20008000000 */
[----:B------:R-:W-:Y:S01]  /*6c1a0*/  ISETP.LT.AND P1, PT, R55, UR6, !P3 ;  /* 0x0000000637007c0c */ /* 0x000fe2000df21270 */
[----:B------:R-:W-:Y:S01]  /*6c1b0*/  ULDC UR6, c[0x0][0x228] ;  /* 0x00008a0000067ab9 */ /* 0x000fe20000000800 */
[----:B------:R-:W-:Y:S01]  /*6c1c0*/  PRMT R45, R37, 0x7770, RZ ;  /* 0x00007770252d7816 */ /* 0x000fe200000000ff */
[----:B------:R-:W-:Y:S01]  /*6c1d0*/  VIADD R44, R35, 0x15 ;  /* 0x00000015232c7836 */ /* 0x000fe20000000000 */
[----:B------:R-:W-:Y:S01]  /*6c1e0*/  SHF.R.S32.HI R48, RZ, 0x1f, R36 ;  /* 0x0000001fff307819 */ /* 0x000fe20000011424 */
[----:B------:R-:W-:Y:S01]  /*6c1f0*/  ULDC UR4, c[0x0][0x22c] ;  /* 0x00008b0000047ab9 */ /* 0x000fe20000000800 */
[----:B------:R-:W-:-:S02]  /*6c200*/  IADD3 R40, P4, R36, R2, RZ ;  /* 0x0000000224287210 */ /* 0x000fc40007f9e0ff */
[----:B------:R-:W-:-:S03]  /*6c210*/  IADD3 R46, P6, R36, R56, RZ ;  /* 0x00000038242e7210 */ /* 0x000fc60007fde0ff */
[C---:B------:R-:W-:Y:S01]  /*6c220*/  IMAD.X R41, R48.reuse, 0x1, R3, P4 ;  /* 0x0000000130297824 */ /* 0x040fe200020e0603 */
[----:B------:R-:W-:Y:S01]  /*6c230*/  ISETP.LT.AND P4, PT, R39, UR6, !P3 ;  /* 0x0000000627007c0c */ /* 0x000fe2000df81270 */
[----:B------:R-:W-:Y:S01]  /*6c240*/  IMAD.X R47, R48, 0x1, R57, P6 ;  /* 0x00000001302f7824 */ /* 0x000fe200030e0639 */
[C---:B------:R-:W-:Y:S01]  /*6c250*/  PRMT R49, R37.reuse, 0x7773, RZ ;  /* 0x0000777325317816 */ /* 0x040fe200000000ff */
[----:B------:R-:W-:Y:S01]  /*6c260*/  ULDC UR6, c[0x0][0x228] ;  /* 0x00008a0000067ab9 */ /* 0x000fe20000000800 */
[----:B------:R0:W-:Y:S01]  /*6c270*/  @P1 STG.E.U8 desc[UR32][R40.64], R45 ;  /* 0x0000002d28001986 */ /* 0x0001e2000c101120 */
[----:B------:R-:W-:Y:S01]  /*6c280*/  ISETP.GE.AND P1, PT, R44, UR4, PT ;  /* 0x000000042c007c0c */ /* 0x000fe2000bf26270 */
[----:B------:R-:W-:Y:S01]  /*6c290*/  ULDC UR4, c[0x0][0x228] ;  /* 0x00008a0000047ab9 */ /* 0x000fe20000000800 */
[----:B------:R-:W-:Y:S02]  /*6c2a0*/  IADD3 R44, P6, R36, R58, RZ ;  /* 0x0000003a242c7210 */ /* 0x000fe40007fde0ff */
[----:B0-----:R-:W-:-:S03]  /*6c2b0*/  PRMT R40, R37, 0x7771, RZ ;  /* 0x0000777125287816 */ /* 0x001fc600000000ff */
[----:B------:R-:W-:Y:S01]  /*6c2c0*/  IMAD.X R45, R48, 0x1, R60, P6 ;  /* 0x00000001302d7824 */ /* 0x000fe200030e063c */
[----:B------:R-:W-:Y:S01]  /*6c2d0*/  PRMT R41, R37, 0x7772, RZ ;  /* 0x0000777225297816 */ /* 0x000fe200000000ff */
[----:B------:R0:W-:Y:S02]  /*6c2e0*/  @P4 STG.E.U8 desc[UR32][R46.64], R40 ;  /* 0x000000282e004986 */ /* 0x0001e4000c101120 */
[----:B0-----:R-:W-:Y:S01]  /*6c2f0*/  IADD3 R40, P4, R36, R59, RZ ;  /* 0x0000003b24287210 */ /* 0x001fe20007f9e0ff */
[----:B------:R-:W-:Y:S01]  /*6c300*/  VIADD R37, R35, 0x16 ;  /* 0x0000001623257836 */ /* 0x000fe20000000000 */
[C---:B--2---:R-:W-:Y:S02]  /*6c310*/  PRMT R46, R42.reuse, 0x7770, RZ ;  /* 0x000077702a2e7816 */ /* 0x044fe400000000ff */
[----:B------:R-:W-:Y:S02]  /*6c320*/  PRMT R47, R42, 0x7771, RZ ;  /* 0x000077712a2f7816 */ /* 0x000fe400000000ff */
[----:B---3--:R-:W-:Y:S01]  /*6c330*/  ISETP.LT.AND P5, PT, R51, UR8, !P3 ;  /* 0x0000000833007c0c */ /* 0x008fe2000dfa1270 */
[----:B------:R-:W-:Y:S01]  /*6c340*/  ULDC UR8, c[0x0][0x228] ;  /* 0x00008a0000087ab9 */ /* 0x000fe20000000800 */
[----:B------:R-:W-:Y:S01]  /*6c350*/  ISETP.LT.AND P3, PT, R50, UR4, !P3 ;  /* 0x0000000432007c0c */ /* 0x000fe2000df61270 */
[----:B------:R-:W-:-:S10]  /*6c360*/  ULDC UR4, c[0x0][0x248] ;  /* 0x0000920000047ab9 */ /* 0x000fd40000000800 */
[----:B------:R0:W-:Y:S01]  /*6c370*/  @P5 STG.E.U8 desc[UR32][R44.64], R41 ;  /* 0x000000292c005986 */ /* 0x0001e2000c101120 */
[----:B------:R-:W-:Y:S01]  /*6c380*/  ISETP.LT.AND P5, PT, R55, UR6, !P2 ;  /* 0x0000000637007c0c */ /* 0x000fe2000d7a1270 */
[----:B------:R-:W-:Y:S01]  /*6c390*/  ULDC UR6, c[0x0][0x228] ;  /* 0x00008a0000067ab9 */ /* 0x000fe20000000800 */
[----:B0-----:R-:W-:Y:S02]  /*6c3a0*/  IMAD.X R41, R48, 0x1, R61, P4 ;  /* 0x0000000130297824 */ /* 0x001fe400020e063d */
[----:B------:R-:W-:Y:S01]  /*6c3b0*/  VIADD R44, R36, UR4 ;  /* 0x00000004242c7c36 */ /* 0x000fe20008000000 */
[----:B------:R-:W-:Y:S02]  /*6c3c0*/  ULDC UR4, c[0x0][0x22c] ;  /* 0x00008b0000047ab9 */ /* 0x000fe40000000800 */
[----:B------:R0:W-:Y:S01]  /*6c3d0*/  @P3 STG.E.U8 desc[UR32][R40.64], R49 ;  /* 0x0000003128003986 */ /* 0x0001e2000c101120 */
[----:B------:R-:W-:Y:S01]  /*6c3e0*/  ISETP.LT.AND P3, PT, R39, UR8, !P2 ;  /* 0x0000000827007c0c */ /* 0x000fe2000d761270 */
[----:B------:R-:W-:Y:S01]  /*6c3f0*/  ULDC UR8, c[0x0][0x228] ;  /* 0x00008a0000087ab9 */ /* 0x000fe20000000800 */
[----:B------:R-:W-:-:S02]  /*6c400*/  SHF.R.S32.HI R45, RZ, 0x1f, R44 ;  /* 0x0000001fff2d7819 */ /* 0x000fc4000001142c */
[C---:B------:R-:W-:Y:S02]  /*6c410*/  IADD3 R36, P6, R44.reuse, R56, RZ ;  /* 0x000000382c247210 */ /* 0x040fe40007fde0ff */
[----:B0-----:R-:W-:-:S05]  /*6c420*/  IADD3 R40, P4, R44, R2, RZ ;  /* 0x000000022c287210 */ /* 0x001fca0007f9e0ff */
[----:B------:R-:W-:Y:S01]  /*6c430*/  IMAD.X R41, R45, 0x1, R3, P4 ;  /* 0x000000012d297824 */ /* 0x000fe200020e0603 */
[----:B------:R-:W-:Y:S01]  /*6c440*/  ISETP.GE.AND P4, PT, R37, UR4, PT ;  /* 0x0000000425007c0c */ /* 0x000fe2000bf86270 */
[----:B------:R-:W-:Y:S01]  /*6c450*/  IMAD.X R37, R45, 0x1, R57, P6 ;  /* 0x000000012d257824 */ /* 0x000fe200030e0639 */
[----:B------:R-:W-:Y:S02]  /*6c460*/  ULDC UR4, c[0x0][0x228] ;  /* 0x00008a0000047ab9 */ /* 0x000fe40000000800 */
[----:B------:R0:W-:Y:S04]  /*6c470*/  @P5 STG.E.U8 desc[UR32][R40.64], R46 ;  /* 0x0000002e28005986 */ /* 0x0001e8000c101120 */
[----:B------:R1:W-:Y:S01]  /*6c480*/  @P3 STG.E.U8 desc[UR32][R36.64], R47 ;  /* 0x0000002f24003986 */ /* 0x0003e2000c101120 */
[----:B------:R-:W-:Y:S01]  /*6c490*/  ISETP.LT.AND P3, PT, R51, UR4, !P2 ;  /* 0x0000000433007c0c */ /* 0x000fe2000d761270 */
[----:B------:R-:W-:Y:S01]  /*6c4a0*/  ULDC UR4, c[0x0][0x248] ;  /* 0x0000920000047ab9 */ /* 0x000fe20000000800 */
[----:B------:R-:W-:Y:S01]  /*6c4b0*/  ISETP.LT.AND P2, PT, R50, UR6, !P2 ;  /* 0x0000000632007c0c */ /* 0x000fe2000d741270 */
[----:B------:R-:W-:Y:S01]  /*6c4c0*/  ULDC UR6, c[0x0][0x228] ;  /* 0x00008a0000067ab9 */ /* 0x000fe20000000800 */
[----:B0-----:R-:W-:-:S02]  /*6c4d0*/  IADD3 R40, P6, R44, R59, RZ ;  /* 0x0000003b2c287210 */ /* 0x001fc40007fde0ff */
[C---:B-1----:R-:W-:Y:S01]  /*6c4e0*/  IADD3 R36, P5, R44.reuse, R58, RZ ;  /* 0x0000003a2c247210 */ /* 0x042fe20007fbe0ff */
[----:B------:R-:W-:Y:S01]  /*6c4f0*/  VIADD R44, R44, UR4 ;  /* 0x000000042c2c7c36 */ /* 0x000fe20008000000 */
[C---:B------:R-:W-:Y:S01]  /*6c500*/  PRMT R46, R42.reuse, 0x7772, RZ ;  /* 0x000077722a2e7816 */ /* 0x040fe200000000ff */
[C---:B------:R-:W-:Y:S01]  /*6c510*/  IMAD.X R41, R45.reuse, 0x1, R61, P6 ;  /* 0x000000012d297824 */ /* 0x040fe200030e063d */
[----:B------:R-:W-:Y:S01]  /*6c520*/  ULDC UR4, c[0x0][0x228] ;  /* 0x00008a0000047ab9 */ /* 0x000fe20000000800 */
[----:B------:R-:W-:Y:S01]  /*6c530*/  IMAD.X R37, R45, 0x1, R60, P5 ;  /* 0x000000012d257824 */ /* 0x000fe200028e063c */
[----:B------:R-:W-:Y:S01]  /*6c540*/  ISETP.LT.AND P5, PT, R55, UR6, !P1 ;  /* 0x0000000637007c0c */ /* 0x000fe2000cfa1270 */
[----:B------:R-:W-:Y:S01]  /*6c550*/  ULDC UR6, c[0x0][0x228] ;  /* 0x00008a0000067ab9 */ /* 0x000fe20000000800 */
[----:B------:R-:W-:Y:S02]  /*6c560*/  PRMT R45, R42, 0x7773, RZ ;  /* 0x000077732a2d7816 */ /* 0x000fe400000000ff */
[----:B------:R0:W-:Y:S01]  /*6c570*/  @P3 STG.E.U8 desc[UR32][R36.64], R46 ;  /* 0x0000002e24003986 */ /* 0x0001e2000c101120 */
[----:B------:R-:W-:-:S02]  /*6c580*/  SHF.R.S32.HI R42, RZ, 0x1f, R44 ;  /* 0x0000001fff2a7819 */ /* 0x000fc4000001142c */
[----:B------:R-:W-:Y:S01]  /*6c590*/  PRMT R49, R38, 0x7770, RZ ;  /* 0x0000777026317816 */ /* 0x000fe200000000ff */
[----:B------:R1:W-:Y:S01]  /*6c5a0*/  @P2 STG.E.U8 desc[UR32][R40.64], R45 ;  /* 0x0000002d28002986 */ /* 0x0003e2000c101120 */
[----:B------:R-:W-:Y:S01]  /*6c5b0*/  ISETP.LT.AND P2, PT, R39, UR4, !P1 ;  /* 0x0000000427007c0c */ /* 0x000fe2000cf41270 */
[----:B------:R-:W-:Y:S01]  /*6c5c0*/  ULDC UR4, c[0x0][0x22c] ;  /* 0x00008b0000047ab9 */ /* 0x000fe20000000800 */
[----:B0-----:R-:W-:Y:S02]  /*6c5d0*/  IADD3 R36, P3, R44, R2, RZ ;  /* 0x000000022c247210 */ /* 0x001fe40007f7e0ff */
[----:B------:R-:W-:Y:S01]  /*6c5e0*/  ISETP.LT.AND P6, PT, R51, UR6, !P1 ;  /* 0x0000000633007c0c */ /* 0x000fe2000cfc1270 */
[----:B------:R-:W-:Y:S02]  /*6c5f0*/  ULDC UR6, c[0x0][0x228] ;  /* 0x00008a0000067ab9 */ /* 0x000fe40000000800 */
[----:B------:R-:W-:Y:S01]  /*6c600*/  IMAD.X R37, R42, 0x1, R3, P3 ;  /* 0x000000012a257824 */ /* 0x000fe200018e0603 */
[----:B-1----:R-:W-:Y:S01]  /*6c610*/  IADD3 R40, P3, R44, R56, RZ ;  /* 0x000000382c287210 */ /* 0x002fe20007f7e0ff */
[----:B------:R-:W-:-:S03]  /*6c620*/  VIADD R45, R35, 0x17 ;  /* 0x00000017232d7836 */ /* 0x000fc60000000000 */
[----:B------:R0:W-:Y:S01]  /*6c630*/  @P5 STG.E.U8 desc[UR32][R36.64], R49 ;  /* 0x0000003124005986 */ /* 0x0001e2000c101120 */
[----:B------:R-:W-:Y:S01]  /*6c640*/  IMAD.X R41, R42, 0x1, R57, P3 ;  /* 0x000000012a297824 */ /* 0x000fe200018e0639 */
[C---:B------:R-:W-:Y:S02]  /*6c650*/  PRMT R46, R38.reuse, 0x7771, RZ ;  /* 0x00007771262e7816 */ /* 0x040fe400000000ff */
[----:B------:R-:W-:Y:S02]  /*6c660*/  PRMT R47, R38, 0x7772, RZ ;  /* 0x00007772262f7816 */ /* 0x000fe400000000ff */
[----:B------:R-:W-:Y:S01]  /*6c670*/  ISETP.GE.AND P3, PT, R45, UR4, PT ;  /* 0x000000042d007c0c */ /* 0x000fe2000bf66270 */
[----:B------:R-:W-:Y:S01]  /*6c680*/  ULDC UR4, c[0x0][0x248] ;  /* 0x0000920000047ab9 */ /* 0x000fe20000000800 */
[----:B0-----:R-:W-:Y:S01]  /*6c690*/  IADD3 R36, P5, R44, R58, RZ ;  /* 0x0000003a2c247210 */ /* 0x001fe20007fbe0ff */
[----:B------:R0:W-:Y:S04]  /*6c6a0*/  @P2 STG.E.U8 desc[UR32][R40.64], R46 ;  /* 0x0000002e28002986 */ /* 0x0001e8000c101120 */
[----:B------:R-:W-:Y:S01]  /*6c6b0*/  IMAD.X R37, R42, 0x1, R60, P5 ;  /* 0x000000012a257824 */ /* 0x000fe200028e063c */
[----:B------:R-:W-:Y:S01]  /*6c6c0*/  ISETP.LT.AND P1, PT, R50, UR6, !P1 ;  /* 0x0000000632007c0c */ /* 0x000fe2000cf21270 */
[----:B------:R-:W-:-:S03]  /*6c6d0*/  ULDC UR6, c[0x0][0x228] ;  /* 0x00008a0000067ab9 */ /* 0x000fc60000000800 */
[----:B------:R1:W-:Y:S01]  /*6c6e0*/  @P6 STG.E.U8 desc[UR32][R36.64], R47 ;  /* 0x0000002f24006986 */ /* 0x0003e2000c101120 */
[C---:B0-----:R-:W-:Y:S01]  /*6c6f0*/  VIADD R46, R44.reuse, UR4 ;  /* 0x000000042c2e7c36 */ /* 0x041fe20008000000 */
[----:B------:R-:W-:Y:S01]  /*6c700*/  IADD3 R44, P6, R44, R59, RZ ;  /* 0x0000003b2c2c7210 */ /* 0x000fe20007fde0ff */
[----:B------:R-:W-:-:S03]  /*6c710*/  ULDC UR4, c[0x0][0x228] ;  /* 0x00008a0000047ab9 */ /* 0x000fc60000000800 */
[----:B------:R-:W-:Y:S01]  /*6c720*/  IADD3 R40, P2, R46, R2, RZ ;  /* 0x000000022e287210 */ /* 0x000fe20007f5e0ff */
[----:B------:R-:W-:Y:S01]  /*6c730*/  IMAD.X R45, R42, 0x1, R61, P6 ;  /* 0x000000012a2d7824 */ /* 0x000fe200030e063d */
[----:B-1----:R-:W-:Y:S02]  /*6c740*/  SHF.R.S32.HI R47, RZ, 0x1f, R46 ;  /* 0x0000001fff2f7819 */ /* 0x002fe4000001142e */
[----:B------:R-:W-:Y:S01]  /*6c750*/  ISETP.LT.AND P5, PT, R55, UR8, !P4 ;  /* 0x0000000837007c0c */ /* 0x000fe2000e7a1270 */
[----:B------:R-:W-:Y:S01]  /*6c760*/  ULDC UR8, c[0x0][0x228] ;  /* 0x00008a0000087ab9 */ /* 0x000fe20000000800 */
[----:B------:R-:W-:Y:S01]  /*6c770*/  PRMT R42, R38, 0x7773, RZ ;  /* 0x00007773262a7816 */ /* 0x000fe200000000ff */
[----:B------:R-:W-:Y:S01]  /*6c780*/  IMAD.X R41, R47, 0x1, R3, P2 ;  /* 0x000000012f297824 */ /* 0x000fe200010e0603 */
[----:B------:R-:W-:Y:S02]  /*6c790*/  IADD3 R36, P2, R46, R56, RZ ;  /* 0x000000382e247210 */ /* 0x000fe40007f5e0ff */
[----:B------:R-:W-:Y:S01]  /*6c7a0*/  ISETP.LT.AND P6, PT, R39, UR4, !P4 ;  /* 0x0000000427007c0c */ /* 0x000fe2000e7c1270 */
[----:B------:R0:W-:Y:S01]  /*6c7b0*/  @P1 STG.E.U8 desc[UR32][R44.64], R42 ;  /* 0x0000002a2c001986 */ /* 0x0001e2000c101120 */
[----:B------:R-:W-:Y:S01]  /*6c7c0*/  ISETP.LT.AND P1, PT, R51, UR6, !P4 ;  /* 0x0000000633007c0c */ /* 0x000fe2000e721270 */
[----:B------:R-:W-:Y:S01]  /*6c7d0*/  IMAD.X R37, R47, 0x1, R57, P2 ;  /* 0x000000012f257824 */ /* 0x000fe200010e0639 */
[C---:B----4-:R-:W-:Y:S01]  /*6c7e0*/  PRMT R49, R43.reuse, 0x7773, RZ ;  /* 0x000077732b317816 */ /* 0x050fe200000000ff */
[----:B------:R-:W2:Y:S01]  /*6c7f0*/  LDL.LU R39, [R1+0x2840] ;  /* 0x0028400001277983 */ /* 0x000ea20000300800 */
[C---:B------:R-:W-:Y:S01]  /*6c800*/  PRMT R48, R43.reuse, 0x7772, RZ ;  /* 0x000077722b307816 */ /* 0x040fe200000000ff */
[----:B------:R-:W-:Y:S01]  /*6c810*/  ULDC UR4, c[0x0][0x248] ;  /* 0x0000920000047ab9 */ /* 0x000fe20000000800 */
[C---:B------:R-:W-:Y:S01]  /*6c820*/  PRMT R38, R43.reuse, 0x7771, RZ ;  /* 0x000077712b267816 */ /* 0x040fe200000000ff */
[----:B------:R-:W-:Y:S01]  /*6c830*/  ULDC UR6, c[0x0][0x22c] ;  /* 0x00008b0000067ab9 */ /* 0x000fe20000000800 */
[----:B------:R-:W-:-:S02]  /*6c840*/  PRMT R43, R43, 0x7770, RZ ;  /* 0x000077702b2b7816 */ /* 0x000fc400000000ff */
[----:B0-----:R-:W-:-:S03]  /*6c850*/  IADD3 R42, P2, R46, R58, RZ ;  /* 0x0000003a2e2a7210 */ /* 0x001fc60007f5e0ff */
[----:B------:R0:W-:Y:S04]  /*6c860*/  @P5 STG.E.U8 desc[UR32][R40.64], R43 ;  /* 0x0000002b28005986 */ /* 0x0001e8000c101120 */
[----:B------:R1:W-:Y:S01]  /*6c870*/  @P6 STG.E.U8 desc[UR32][R36.64], R38 ;  /* 0x0000002624006986 */ /* 0x0003e2000c101120 */
[----:B0-----:R-:W-:Y:S02]  /*6c880*/  IMAD.X R43, R47, 0x1, R60, P2 ;  /* 0x000000012f2b7824 */ /* 0x001fe400010e063c */
[----:B-1----:R-:W-:-:S03]  /*6c890*/  VIADD R38, R35, 0x18 ;  /* 0x0000001823267836 */ /* 0x002fc60000000000 */
[----:B------:R0:W-:Y:S04]  /*6c8a0*/  @P1 STG.E.U8 desc[UR32][R42.64], R48 ;  /* 0x000000302a001986 */ /* 0x0001e8000c101120 */
[----:B------:R-:W3:Y:S04]  /*6c8b0*/  LDL.LU R35, [R1+0x283c] ;  /* 0x00283c0001237983 */ /* 0x000ee80000300800 */
[----:B0-----:R-:W4:Y:S04]  /*6c8c0*/  LDL.LU R48, [R1+0xb54] ;  /* 0x000b540001307983 */ /* 0x001f280000300800 */
[----:B------:R-:W3:Y:S01]  /*6c8d0*/  LDL.LU R42, [R1+0xe38] ;  /* 0x000e3800012a7983 */ /* 0x000ee20000300800 */
[----:B------:R-:W-:Y:S01]  /*6c8e0*/  ISETP.LT.AND P4, PT, R50, UR8, !P4 ;  /* 0x0000000832007c0c */ /* 0x000fe2000e781270 */
[----:B------:R-:W-:Y:S01]  /*6c8f0*/  ULDC UR8, c[0x0][0x228] ;  /* 0x00008a0000087ab9 */ /* 0x000fe20000000800 */
[C---:B------:R-:W-:Y:S01]  /*6c900*/  IADD3 R36, P6, R46.reuse, R59, RZ ;  /* 0x0000003b2e247210 */ /* 0x040fe20007fde0ff */
[----:B------:R-:W-:Y:S01]  /*6c910*/  VIADD R46, R46, UR4 ;  /* 0x000000042e2e7c36 */ /* 0x000fe20008000000 */
[----:B------:R-:W-:Y:S01]  /*6c920*/  ISETP.LT.AND P5, PT, R55, UR10, !P3 ;  /* 0x0000000a37007c0c */ /* 0x000fe2000dfa1270 */
[----:B------:R-:W-:Y:S01]  /*6c930*/  ULDC UR4, c[0x0][0x228] ;  /* 0x00008a0000047ab9 */ /* 0x000fe20000000800 */
[----:B------:R-:W-:Y:S01]  /*6c940*/  ISETP.GE.AND P2, PT, R38, UR6, PT ;  /* 0x0000000626007c0c */ /* 0x000fe2000bf46270 */
[----:B------:R-:W-:Y:S01]  /*6c950*/  IMAD.X R37, R47, 0x1, R61, P6 ;  /* 0x000000012f257824 */ /* 0x000fe200030e063d */
[----:B------:R-:W-:Y:S01]  /*6c960*/  SHF.R.S32.HI R44, RZ, 0x1f, R46 ;  /* 0x0000001fff2c7819 */ /* 0x000fe2000001142e */
[----:B------:R-:W-:Y:S01]  /*6c970*/  ULDC UR6, c[0x0][0x228] ;  /* 0x00008a0000067ab9 */ /* 0x000fe20000000800 */
[----:B------:R-:W-:Y:S01]  /*6c980*/  IADD3 R40, P6, R46, R2, RZ ;  /* 0x000000022e287210 */ /* 0x000fe20007fde0ff */
[----:B------:R-:W-:-:S02]  /*6c990*/  ULDC UR10, c[0x0][0x228] ;  /* 0x00008a00000a7ab9 */ /* 0x000fc40000000800 */
[----:B------:R0:W-:Y:S02]  /*6c9a0*/  @P4 STG.E.U8 desc[UR32][R36.64], R49 ;  /* 0x0000003124004986 */ /* 0x0001e4000c101120 */
[----:B------:R-:W-:Y:S01]  /*6c9b0*/  IMAD.X R41, R44, 0x1, R3, P6 ;  /* 0x000000012c297824 */ /* 0x000fe200030e0603 */
[----:B--2---:R-:W-:-:S05]  /*6c9c0*/  PRMT R45, R39, 0x7770, RZ ;  /* 0x00007770272d7816 */ /* 0x004fca00000000ff */
[----:B------:R1:W-:Y:S01]  /*6c9d0*/  @P5 STG.E.U8 desc[UR32][R40.64], R45 ;  /* 0x0000002d28005986 */ /* 0x0003e2000c101120 */
[----:B0-----:R-:W-:Y:S02]  /*6c9e0*/  PRMT R49, R39, 0x7771, RZ ;  /* 0x0000777127317816 */ /* 0x001fe400000000ff */
[----:B------:R-:W-:Y:S01]  /*6c9f0*/  ISETP.LT.AND P5, PT, R51, UR6, !P3 ;  /* 0x0000000633007c0c */ /* 0x000fe2000dfa1270 */
[----:B------:R-:W-:Y:S01]  /*6ca00*/  ULDC UR6, c[0x0][0x228] ;  /* 0x00008a0000067ab9 */ /* 0x000fe20000000800 */
[----:B-1----:R-:W-:-:S05]  /*6ca10*/  IADD3 R40, P6, R46, R56, RZ ;  /* 0x000000382e287210 */ /* 0x002fca0007fde0ff */
[----:B------:R-:W-:Y:S01]  /*6ca20*/  IMAD.X R41, R44, 0x1, R57, P6 ;  /* 0x000000012c297824 */ /* 0x000fe200030e0639 */
[----:B------:R-:W-:Y:S01]  /*6ca30*/  IADD3 R36, P6, R46, R58, RZ ;  /* 0x0000003a2e247210 */ /* 0x000fe20007fde0ff */
[----:B----4-:R-:W-:Y:S01]  /*6ca40*/  VIADD R38, R48, 0x19 ;  /* 0x0000001930267836 */ /* 0x010fe20000000000 */
[----:B---3--:R-:W-:Y:S01]  /*6ca50*/  ISETP.LT.AND P4, PT, R42, UR4, !P3 ;  /* 0x000000042a007c0c */ /* 0x008fe2000df81270 */
[----:B------:R-:W-:-:S03]  /*6ca60*/  ULDC UR4, c[0x0][0x22c] ;  /* 0x00008b0000047ab9 */ /* 0x000fc60000000800 */
[----:B------:R-:W-:Y:S01]  /*6ca70*/  ISETP.GE.AND P1, PT, R38, UR4, PT ;  /* 0x0000000426007c0c */ /* 0x000fe2000bf26270 */
[----:B------:R-:W-:Y:S02]  /*6ca80*/  ULDC UR4, c[0x0][0x228] ;  /* 0x00008a0000047ab9 */ /* 0x000fe40000000800 */
[----:B------:R-:W-:Y:S01]  /*6ca90*/  ISETP.LT.AND P3, PT, R50, UR4, !P3 ;  /* 0x0000000432007c0c */ /* 0x000fe2000df61270 */
[----:B------:R-:W-:Y:S01]  /*6caa0*/  IMAD.X R37, R44, 0x1, R60, P6 ;  /* 0x000000012c257824 */ /* 0x000fe200030e063c */
[----:B------:R-:W-:Y:S01]  /*6cab0*/  PRMT R45, R39, 0x7772, RZ ;  /* 0x00007772272d7816 */ /* 0x000fe200000000ff */
[----:B------:R-:W-:-:S03]  /*6cac0*/  ULDC UR4, c[0x0][0x248] ;  /* 0x0000920000047ab9 */ /* 0x000fc60000000800 */
[----:B------:R0:W-:Y:S01]  /*6cad0*/  @P4 STG.E.U8 desc[UR32][R40.64], R49 ;  /* 0x0000003128004986 */ /* 0x0001e2000c101120 */
[C---:B------:R-:W-:Y:S02]  /*6cae0*/  IADD3 R38, P4, R46.reuse, R59, RZ ;  /* 0x0000003b2e267210 */ /* 0x040fe40007f9e0ff */
[----:B------:R-:W-:Y:S01]  /*6caf0*/  PRMT R47, R39, 0x7773, RZ ;  /* 0x00007773272f7816 */ /* 0x000fe200000000ff */
[----:B------:R-:W-:Y:S01]  /*6cb00*/  VIADD R43, R46, UR4 ;  /* 0x000000042e2b7c36 */ /* 0x000fe20008000000 */
[----:B------:R-:W-:Y:S01]  /*6cb10*/  @P5 STG.E.U8 desc[UR32][R36.64], R45 ;  /* 0x0000002d24005986 */ /* 0x000fe2000c101120 */
[----:B------:R-:W-:Y:S01]  /*6cb20*/  IMAD.X R39, R44, 0x1, R61, P4 ;  /* 0x000000012c277824 */ /* 0x000fe200020e063d */
[----:B------:R-:W-:Y:S01]  /*6cb30*/  ISETP.LT.AND P4, PT, R55, UR6, !P2 ;  /* 0x0000000637007c0c */ /* 0x000fe2000d781270 */
[----:B------:R-:W-:Y:S01]  /*6cb40*/  ULDC UR6, c[0x0][0x228] ;  /* 0x00008a0000067ab9 */ /* 0x000fe20000000800 */
[----:B------:R-:W-:Y:S02]  /*6cb50*/  ULDC UR4, c[0x0][0x22c] ;  /* 0x00008b0000047ab9 */ /* 0x000fe40000000800 */
[----:B------:R1:W-:Y:S01]  /*6cb60*/  @P3 STG.E.U8 desc[UR32][R38.64], R47 ;  /* 0x0000002f26003986 */ /* 0x0003e2000c101120 */
[----:B0-----:R-:W-:-:S02]  /*6cb70*/  SHF.R.S32.HI R40, RZ, 0x1f, R43 ;  /* 0x0000001fff287819 */ /* 0x001fc4000001142b */
[----:B------:R-:W-:Y:S02]  /*6cb80*/  PRMT R41, R32, 0x7770, RZ ;  /* 0x0000777020297816 */ /* 0x000fe400000000ff */
[----:B-1----:R-:W-:Y:S01]  /*6cb90*/  IADD3 R38, P3, R43, R2, RZ ;  /* 0x000000022b267210 */ /* 0x002fe20007f7e0ff */
[----:B------:R-:W-:-:S04]  /*6cba0*/  VIADD R37, R48, 0x1a ;  /* 0x0000001a30257836 */ /* 0x000fc80000000000 */
        /* <DEDUP_REMOVED lines=13> */
[C---:B------:R-:W-:Y:S01]  /*6cc80*/  PRMT R47, R32.reuse, 0x7772, RZ ;  /* 0x00007772202f7816 */ /* 0x040fe200000000ff */
[----:B------:R-:W-:Y:S01]  /*6cc90*/  ULDC UR4, c[0x0][0x248] ;  /* 0x0000920000047ab9 */ /* 0x000fe20000000800 */
[C---:B0-----:R-:W-:Y:S01]  /*6cca0*/  IADD3 R38, P6, R43.reuse, R58, RZ ;  /* 0x0000003a2b267210 */ /* 0x041fe20007fde0ff */
[----:B------:R-:W-:Y:S01]  /*6ccb0*/  VIADD R41, R43, UR4 ;  /* 0x000000042b297c36 */ /* 0x000fe20008000000 */
[----:B------:R-:W-:Y:S01]  /*6ccc0*/  PRMT R45, R32, 0x7773, RZ ;  /* 0x00007773202d7816 */ /* 0x000fe200000000ff */
[----:B------:R-:W-:-:S02]  /*6ccd0*/  ULDC UR4, c[0x0][0x22c] ;  /* 0x00008b0000047ab9 */ /* 0x000fc40000000800 */
[----:B------:R-:W-:Y:S01]  /*6cce0*/  IMAD.X R39, R40, 0x1, R60, P6 ;  /* 0x0000000128277824 */ /* 0x000fe200030e063c */
[----:B-1----:R-:W-:-:S04]  /*6ccf0*/  IADD3 R36, P3, R43, R59, RZ ;  /* 0x0000003b2b247210 */ /* 0x002fc80007f7e0ff */
[----:B------:R0:W-:Y:S01]  /*6cd00*/  @P5 STG.E.U8 desc[UR32][R38.64], R47 ;  /* 0x0000002f26005986 */ /* 0x0001e2000c101120 */
[----:B------:R-:W-:Y:S01]  /*6cd10*/  IMAD.X R37, R40, 0x1, R61, P3 ;  /* 0x0000000128257824 */ /* 0x000fe200018e063d */
[----:B------:R-:W-:Y:S01]  /*6cd20*/  ISETP.LT.AND P3, PT, R55, UR6, !P1 ;  /* 0x0000000637007c0c */ /* 0x000fe2000cf61270 */
[----:B------:R-:W-:Y:S01]  /*6cd30*/  ULDC UR6, c[0x0][0x228] ;  /* 0x00008a0000067ab9 */ /* 0x000fe20000000800 */
[----:B------:R-:W-:Y:S02]  /*6cd40*/  SHF.R.S32.HI R32, RZ, 0x1f, R41 ;  /* 0x0000001fff207819 */ /* 0x000fe40000011429 */
[----:B------:R1:W-:Y:S01]  /*6cd50*/  @P2 STG.E.U8 desc[UR32][R36.64], R45 ;  /* 0x0000002d24002986 */ /* 0x0003e2000c101120 */
[----:B0-----:R-:W-:Y:S01]  /*6cd60*/  IADD3 R38, P2, R41, R2, RZ ;  /* 0x0000000229267210 */ /* 0x001fe20007f5e0ff */
[----:B------:R-:W-:Y:S01]  /*6cd70*/  VIADD R40, R48, 0x1b ;  /* 0x0000001b30287836 */ /* 0x000fe20000000000 */
[----:B------:R-:W-:-:S03]  /*6cd80*/  PRMT R43, R28, 0x7770, RZ ;  /* 0x000077701c2b7816 */ /* 0x000fc600000000ff */
[----:B------:R-:W-:Y:S01]  /*6cd90*/  IMAD.X R39, R32, 0x1, R3, P2 ;  /* 0x0000000120277824 */ /* 0x000fe200010e0603 */
[----:B------:R-:W-:Y:S01]  /*6cda0*/  ISETP.LT.AND P2, PT, R42, UR6, !P1 ;  /* 0x000000062a007c0c */ /* 0x000fe2000cf41270 */
[----:B------:R-:W-:Y:S01]  /*6cdb0*/  ULDC UR6, c[0x0][0x228] ;  /* 0x00008a0000067ab9 */ /* 0x000fe20000000800 */
[----:B-1----:R-:W-:Y:S02]  /*6cdc0*/  IADD3 R36, P6, R41, R56, RZ ;  /* 0x0000003829247210 */ /* 0x002fe40007fde0ff */
[----:B------:R0:W-:Y:S01]  /*6cdd0*/  @P3 STG.E.U8 desc[UR32][R38.64], R43 ;  /* 0x0000002b26003986 */ /* 0x0001e2000c101120 */
[----:B------:R-:W-:Y:S01]  /*6cde0*/  ISETP.GE.AND P3, PT, R40, UR4, PT ;  /* 0x0000000428007c0c */ /* 0x000fe2000bf66270 */
[----:B------:R-:W-:Y:S01]  /*6cdf0*/  ULDC UR4, c[0x0][0x228] ;  /* 0x00008a0000047ab9 */ /* 0x000fe20000000800 */
[----:B------:R-:W-:Y:S01]  /*6ce00*/  PRMT R47, R28, 0x7771, RZ ;  /* 0x000077711c2f7816 */ /* 0x000fe200000000ff */
[----:B------:R-:W-:Y:S01]  /*6ce10*/  IMAD.X R37, R32, 0x1, R57, P6 ;  /* 0x0000000120257824 */ /* 0x000fe200030e0639 */
[----:B------:R-:W-:Y:S01]  /*6ce20*/  ISETP.LT.AND P5, PT, R51, UR8, !P1 ;  /* 0x0000000833007c0c */ /* 0x000fe2000cfa1270 */
[----:B------:R-:W-:Y:S01]  /*6ce30*/  ULDC UR8, c[0x0][0x228] ;  /* 0x00008a0000087ab9 */ /* 0x000fe20000000800 */
[----:B------:R-:W-:Y:S01]  /*6ce40*/  ISETP.LT.AND P1, PT, R50, UR4, !P1 ;  /* 0x0000000432007c0c */ /* 0x000fe2000cf21270 */
[----:B------:R-:W-:Y:S01]  /*6ce50*/  ULDC UR4, c[0x0][0x248] ;  /* 0x0000920000047ab9 */ /* 0x000fe20000000800 */
[----:B------:R1:W-:Y:S01]  /*6ce60*/  @P2 STG.E.U8 desc[UR32][R36.64], R47 ;  /* 0x0000002f24002986 */ /* 0x0003e2000c101120 */
[----:B0-----:R-:W-:-:S02]  /*6ce70*/  IADD3 R38, P6, R41, R58, RZ ;  /* 0x0000003a29267210 */ /* 0x001fc40007fde0ff */
[C---:B------:R-:W-:Y:S02]  /*6ce80*/  PRMT R45, R28.reuse, 0x7772, RZ ;  /* 0x000077721c2d7816 */ /* 0x040fe400000000ff */
[----:B------:R-:W-:Y:S01]  /*6ce90*/  PRMT R43, R28, 0x7773, RZ ;  /* 0x000077731c2b7816 */ /* 0x000fe200000000ff */
[----:B------:R-:W-:Y:S01]  /*6cea0*/  IMAD.X R39, R32, 0x1, R60, P6 ;  /* 0x0000000120277824 */ /* 0x000fe200030e063c */
[C---:B-1----:R-:W-:Y:S01]  /*6ceb0*/  IADD3 R36, P2, R41.reuse, R59, RZ ;  /* 0x0000003b29247210 */ /* 0x042fe20007f5e0ff */
[----:B------:R-:W-:-:S03]  /*6cec0*/  VIADD R41, R41, UR4 ;  /* 0x0000000429297c36 */ /* 0x000fc60008000000 */
[----:B------:R0:W-:Y:S01]  /*6ced0*/  @P5 STG.E.U8 desc[UR32][R38.64], R45 ;  /* 0x0000002d26005986 */ /* 0x0001e2000c101120 */
[----:B------:R-:W-:Y:S01]  /*6cee0*/  PRMT R47, R33, 0x7770, RZ ;  /* 0x00007770212f7816 */ /* 0x000fe200000000ff */
[----:B------:R-:W-:Y:S01]  /*6cef0*/  ULDC UR4, c[0x0][0x22c] ;  /* 0x00008b0000047ab9 */ /* 0x000fe20000000800 */
[----:B------:R-:W-:Y:S01]  /*6cf00*/  IMAD.X R37, R32, 0x1, R61, P2 ;  /* 0x0000000120257824 */ /* 0x000fe200010e063d */
[----:B------:R-:W-:Y:S01]  /*6cf10*/  ISETP.LT.AND P2, PT, R55, UR6, !P4 ;  /* 0x0000000637007c0c */ /* 0x000fe2000e741270 */
[----:B------:R-:W-:Y:S01]  /*6cf20*/  ULDC UR6, c[0x0][0x228] ;  /* 0x00008a0000067ab9 */ /* 0x000fe20000000800 */
[----:B------:R-:W-:Y:S02]  /*6cf30*/  SHF.R.S32.HI R28, RZ, 0x1f, R41 ;  /* 0x0000001fff1c7819 */ /* 0x000fe40000011429 */
[----:B------:R1:W-:Y:S01]  /*6cf40*/  @P1 STG.E.U8 desc[UR32][R36.64], R43 ;  /* 0x0000002b24001986 */ /* 0x0003e2000c101120 */
[----:B0-----:R-:W-:Y:S01]  /*6cf50*/  IADD3 R38, P1, R41, R2, RZ ;  /* 0x0000000229267210 */ /* 0x001fe20007f3e0ff */
[----:B------:R-:W-:-:S04]  /*6cf60*/  VIADD R32, R48, 0x1c ;  /* 0x0000001c30207836 */ /* 0x000fc80000000000 */
[----:B------:R-:W-:Y:S01]  /*6cf70*/  IMAD.X R39, R28, 0x1, R3, P1 ;  /* 0x000000011c277824 */ /* 0x000fe200008e0603 */
[----:B------:R-:W-:Y:S01]  /*6cf80*/  ISETP.LT.AND P1, PT, R42, UR6, !P4 ;  /* 0x000000062a007c0c */ /* 0x000fe2000e721270 */
[----:B------:R-:W-:Y:S01]  /*6cf90*/  ULDC UR6, c[0x0][0x228] ;  /* 0x00008a0000067ab9 */ /* 0x000fe20000000800 */
[----:B-1----:R-:W-:Y:S02]  /*6cfa0*/  IADD3 R36, P6, R41, R56, RZ ;  /* 0x0000003829247210 */ /* 0x002fe40007fde0ff */
        /* <DEDUP_REMOVED lines=12> */
[----:B------:R-:W-:-:S03]  /*6d070*/  PRMT R33, R33, 0x7773, RZ ;  /* 0x0000777321217816 */ /* 0x000fc600000000ff */
[----:B------:R-:W-:Y:S01]  /*6d080*/  IMAD.X R39, R28, 0x1, R60, P6 ;  /* 0x000000011c277824 */ /* 0x000fe200030e063c */
[C---:B-1----:R-:W-:Y:S01]  /*6d090*/  IADD3 R36, P1, R41.reuse, R59, RZ ;  /* 0x0000003b29247210 */ /* 0x042fe20007f3e0ff */
[----:B------:R-:W-:-:S03]  /*6d0a0*/  VIADD R41, R41, UR4 ;  /* 0x0000000429297c36 */ /* 0x000fc60008000000 */
[----:B------:R0:W-:Y:S01]  /*6d0b0*/  @P5 STG.E.U8 desc[UR32][R38.64], R43 ;  /* 0x0000002b26005986 */ /* 0x0001e2000c101120 */
[----:B------:R-:W-:Y:S01]  /*6d0c0*/  ULDC UR4, c[0x0][0x22c] ;  /* 0x00008b0000047ab9 */ /* 0x000fe20000000800 */
[----:B------:R-:W-:Y:S01]  /*6d0d0*/  IMAD.X R37, R28, 0x1, R61, P1 ;  /* 0x000000011c257824 */ /* 0x000fe200008e063d */
[----:B------:R-:W-:Y:S01]  /*6d0e0*/  ISETP.LT.AND P1, PT, R55, UR6, !P3 ;  /* 0x0000000637007c0c */ /* 0x000fe2000df21270 */
[----:B------:R-:W-:Y:S01]  /*6d0f0*/  ULDC UR6, c[0x0][0x228] ;  /* 0x00008a0000067ab9 */ /* 0x000fe20000000800 */
[----:B------:R-:W-:Y:S02]  /*6d100*/  SHF.R.S32.HI R28, RZ, 0x1f, R41 ;  /* 0x0000001fff1c7819 */ /* 0x000fe40000011429 */
[----:B------:R1:W-:Y:S01]  /*6d110*/  @P4 STG.E.U8 desc[UR32][R36.64], R33 ;  /* 0x0000002124004986 */ /* 0x0003e2000c101120 */
[----:B------:R-:W-:Y:S02]  /*6d120*/  IADD3 R32, P6, R41, R56, RZ ;  /* 0x0000003829207210 */ /* 0x000fe40007fde0ff */
[----:B0-----:R-:W-:-:S02]  /*6d130*/  PRMT R43, R29, 0x7770, RZ ;  /* 0x000077701d2b7816 */ /* 0x001fc400000000ff */
[----:B-1----:R-:W-:Y:S01]  /*6d140*/  IADD3 R36, P4, R41, R2, RZ ;  /* 0x0000000229247210 */ /* 0x002fe20007f9e0ff */
[----:B------:R-:W-:-:S04]  /*6d150*/  VIADD R38, R48, 0x1d ;  /* 0x0000001d30267836 */ /* 0x000fc80000000000 */
[----:B------:R-:W-:Y:S01]  /*6d160*/  IMAD.X R37, R28, 0x1, R3, P4 ;  /* 0x000000011c257824 */ /* 0x000fe200020e0603 */
[----:B------:R-:W-:Y:S01]  /*6d170*/  ISETP.LT.AND P4, PT, R42, UR6, !P3 ;  /* 0x000000062a007c0c */ /* 0x000fe2000df81270 */
[----:B------:R-:W-:Y:S01]  /*6d180*/  IMAD.X R33, R28, 0x1, R57, P6 ;  /* 0x000000011c217824 */ /* 0x000fe200030e0639 */
[----:B------:R-:W-:Y:S01]  /*6d190*/  PRMT R45, R29, 0x7771, RZ ;  /* 0x000077711d2d7816 */ /* 0x000fe200000000ff */
[----:B------:R-:W-:Y:S01]  /*6d1a0*/  ULDC UR6, c[0x0][0x228] ;  /* 0x00008a0000067ab9 */ /* 0x000fe20000000800 */
[----:B------:R0:W-:Y:S01]  /*6d1b0*/  @P1 STG.E.U8 desc[UR32][R36.64], R43 ;  /* 0x0000002b24001986 */ /* 0x0001e2000c101120 */
[----:B------:R-:W-:Y:S01]  /*6d1c0*/  ISETP.GE.AND P1, PT, R38, UR4, PT ;  /* 0x0000000426007c0c */ /* 0x000fe2000bf26270 */
[----:B------:R-:W-:Y:S01]  /*6d1d0*/  ULDC UR4, c[0x0][0x228] ;  /* 0x00008a0000047ab9 */ /* 0x000fe20000000800 */
[----:B------:R-:W-:Y:S01]  /*6d1e0*/  ISETP.LT.AND P5, PT, R51, UR8, !P3 ;  /* 0x0000000833007c0c */ /* 0x000fe2000dfa1270 */
[----:B------:R-:W-:Y:S01]  /*6d1f0*/  ULDC UR8, c[0x0][0x228] ;  /* 0x00008a0000087ab9 */ /* 0x000fe20000000800 */
[----:B------:R-:W-:Y:S01]  /*6d200*/  ISETP.LT.AND P3, PT, R50, UR4, !P3 ;  /* 0x0000000432007c0c */ /* 0x000fe2000df61270 */
[----:B------:R-:W-:-:S03]  /*6d210*/  ULDC UR4, c[0x0][0x248] ;  /* 0x0000920000047ab9 */ /* 0x000fc60000000800 */
[----:B------:R1:W-:Y:S01]  /*6d220*/  @P4 STG.E.U8 desc[UR32][R32.64], R45 ;  /* 0x0000002d20004986 */ /* 0x0003e2000c101120 */
[----:B0-----:R-:W-:Y:S02]  /*6d230*/  IADD3 R36, P6, R41, R58, RZ ;  /* 0x0000003a29247210 */ /* 0x001fe40007fde0ff */
[C---:B------:R-:W-:Y:S02]  /*6d240*/  PRMT R39, R29.reuse, 0x7772, RZ ;  /* 0x000077721d277816 */ /* 0x040fe400000000ff */
[----:B------:R-:W-:Y:S01]  /*6d250*/  PRMT R43, R29, 0x7773, RZ ;  /* 0x000077731d2b7816 */ /* 0x000fe200000000ff */
[----:B------:R-:W-:Y:S01]  /*6d260*/  IMAD.X R37, R28, 0x1, R60, P6 ;  /* 0x000000011c257824 */ /* 0x000fe200030e063c */
[C---:B-1----:R-:W-:Y:S01]  /*6d270*/  IADD3 R32, P4, R41.reuse, R59, RZ ;  /* 0x0000003b29207210 */ /* 0x042fe20007f9e0ff */
[----:B------:R-:W-:-:S03]  /*6d280*/  VIADD R41, R41, UR4 ;  /* 0x0000000429297c36 */ /* 0x000fc60008000000 */
[----:B------:R0:W-:Y:S01]  /*6d290*/  @P5 STG.E.U8 desc[UR32][R36.64], R39 ;  /* 0x0000002724005986 */ /* 0x0001e2000c101120 */
[----:B------:R-:W-:Y:S01]  /*6d2a0*/  IMAD.X R33, R28, 0x1, R61, P4 ;  /* 0x000000011c217824 */ /* 0x000fe200020e063d */
[----:B------:R-:W-:Y:S01]  /*6d2b0*/  ISETP.LT.AND P4, PT, R55, UR6, !P2 ;  /* 0x0000000637007c0c */ /* 0x000fe2000d781270 */
[----:B------:R-:W-:Y:S01]  /*6d2c0*/  ULDC UR4, c[0x0][0x22c] ;  /* 0x00008b0000047ab9 */ /* 0x000fe20000000800 */
[----:B------:R-:W-:Y:S01]  /*6d2d0*/  ISETP.LT.AND P5, PT, R42, UR8, !P2 ;  /* 0x000000082a007c0c */ /* 0x000fe2000d7a1270 */
[----:B------:R-:W-:Y:S01]  /*6d2e0*/  ULDC UR6, c[0x0][0x228] ;  /* 0x00008a0000067ab9 */ /* 0x000fe20000000800 */
[----:B------:R1:W-:Y:S01]  /*6d2f0*/  @P3 STG.E.U8 desc[UR32][R32.64], R43 ;  /* 0x0000002b20003986 */ /* 0x0003e2000c101120 */
[----:B------:R-:W-:Y:S01]  /*6d300*/  SHF.R.S32.HI R38, RZ, 0x1f, R41 ;  /* 0x0000001fff267819 */ /* 0x000fe20000011429 */
[----:B------:R-:W-:Y:S01]  /*6d310*/  ULDC UR8, c[0x0][0x228] ;  /* 0x00008a0000087ab9 */ /* 0x000fe20000000800 */
[----:B------:R-:W-:Y:S01]  /*6d320*/  IADD3 R28, P3, R41, R2, RZ ;  /* 0x00000002291c7210 */ /* 0x000fe20007f7e0ff */
[----:B0-----:R-:W-:Y:S01]  /*6d330*/  VIADD R36, R48, 0x1e ;  /* 0x0000001e30247836 */ /* 0x001fe20000000000 */
[----:B------:R-:W-:-:S03]  /*6d340*/  PRMT R39, R34, 0x7770, RZ ;  /* 0x0000777022277816 */ /* 0x000fc600000000ff */
[----:B------:R-:W-:Y:S01]  /*6d350*/  IMAD.X R29, R38, 0x1, R3, P3 ;  /* 0x00000001261d7824 */ /* 0x000fe200018e0603 */
[----:B-1----:R-:W-:Y:S02]  /*6d360*/  IADD3 R32, P6, R41, R56, RZ ;  /* 0x0000003829207210 */ /* 0x002fe40007fde0ff */
[----:B------:R-:W-:Y:S01]  /*6d370*/  ISETP.GE.AND P3, PT, R36, UR4, PT ;  /* 0x0000000424007c0c */ /* 0x000fe2000bf66270 */
[----:B------:R-:W-:Y:S01]  /*6d380*/  ULDC UR4, c[0x0][0x228] ;  /* 0x00008a0000047ab9 */ /* 0x000fe20000000800 */
[----:B------:R-:W-:Y:S01]  /*6d390*/  PRMT R37, R34, 0x7771, RZ ;  /* 0x0000777122257816 */ /* 0x000fe200000000ff */
[----:B------:R-:W-:Y:S01]  /*6d3a0*/  IMAD.X R33, R38, 0x1, R57, P6 ;  /* 0x0000000126217824 */ /* 0x000fe200030e0639 */
[----:B------:R-:W-:Y:S01]  /*6d3b0*/  @P4 STG.E.U8 desc[UR32][R28.64], R39 ;  /* 0x000000271c004986 */ /* 0x000fe2000c101120 */
[----:B------:R-:W-:Y:S01]  /*6d3c0*/  ISETP.LT.AND P4, PT, R51, UR4, !P2 ;  /* 0x0000000433007c0c */ /* 0x000fe2000d781270 */
[----:B------:R-:W-:Y:S02]  /*6d3d0*/  ULDC UR4, c[0x0][0x248] ;  /* 0x0000920000047ab9 */ /* 0x000fe40000000800 */
[----:B------:R0:W-:Y:S01]  /*6d3e0*/  @P5 STG.E.U8 desc[UR32][R32.64], R37 ;  /* 0x0000002520005986 */ /* 0x0001e2000c101120 */
[----:B------:R-:W-:Y:S01]  /*6d3f0*/  ISETP.LT.AND P2, PT, R50, UR6, !P2 ;  /* 0x0000000632007c0c */ /* 0x000fe2000d741270 */
[----:B------:R-:W-:Y:S01]  /*6d400*/  ULDC UR6, c[0x0][0x228] ;  /* 0x00008a0000067ab9 */ /* 0x000fe20000000800 */
[----:B------:R-:W-:-:S02]  /*6d410*/  PRMT R43, R34, 0x7772, RZ ;  /* 0x00007772222b7816 */ /* 0x000fc400000000ff */
[C---:B0-----:R-:W-:Y:S01]  /*6d420*/  IADD3 R32, P5, R41.reuse, R58, RZ ;  /* 0x0000003a29207210 */ /* 0x041fe20007fbe0ff */
[C---:B------:R-:W-:Y:S01]  /*6d430*/  VIADD R37, R41.reuse, UR4 ;  /* 0x0000000429257c36 */ /* 0x040fe20008000000 */
[----:B------:R-:W-:Y:S01]  /*6d440*/  IADD3 R28, P6, R41, R59, RZ ;  /* 0x0000003b291c7210 */ /* 0x000fe20007fde0ff */
[----:B------:R-:W-:Y:S02]  /*6d450*/  ULDC UR4, c[0x0][0x228] ;  /* 0x00008a0000047ab9 */ /* 0x000fe40000000800 */
[----:B------:R-:W-:Y:S01]  /*6d460*/  IMAD.X R33, R38, 0x1, R60, P5 ;  /* 0x0000000126217824 */ /* 0x000fe200028e063c */
[----:B------:R-:W-:Y:S02]  /*6d470*/  ISETP.LT.AND P5, PT, R55, UR6, !P1 ;  /* 0x0000000637007c0c */ /* 0x000fe4000cfa1270 */
[----:B------:R-:W-:Y:S01]  /*6d480*/  PRMT R39, R34, 0x7773, RZ ;  /* 0x0000777322277816 */ /* 0x000fe200000000ff */
[----:B------:R-:W-:Y:S01]  /*6d490*/  IMAD.X R29, R38, 0x1, R61, P6 ;  /* 0x00000001261d7824 */ /* 0x000fe200030e063d */
[----:B------:R0:W-:Y:S01]  /*6d4a0*/  @P4 STG.E.U8 desc[UR32][R32.64], R43 ;  /* 0x0000002b20004986 */ /* 0x0001e2000c101120 */
[----:B------:R-:W-:Y:S01]  /*6d4b0*/  SHF.R.S32.HI R34, RZ, 0x1f, R37 ;  /* 0x0000001fff227819 */ /* 0x000fe20000011425 */
[----:B------:R-:W-:Y:S01]  /*6d4c0*/  ULDC UR6, c[0x0][0x228] ;  /* 0x00008a0000067ab9 */ /* 0x000fe20000000800 */
[----:B------:R-:W-:-:S02]  /*6d4d0*/  PRMT R41, R30, 0x7770, RZ ;  /* 0x000077701e297816 */ /* 0x000fc400000000ff */
[----:B0-----:R-:W-:Y:S01]  /*6d4e0*/  IADD3 R32, P4, R37, R2, RZ ;  /* 0x0000000225207210 */ /* 0x001fe20007f9e0ff */
[----:B------:R0:W-:Y:S01]  /*6d4f0*/  @P2 STG.E.U8 desc[UR32][R28.64], R39 ;  /* 0x000000271c002986 */ /* 0x0001e2000c101120 */
[----:B------:R-:W-:Y:S01]  /*6d500*/  ISETP.LT.AND P6, PT, R51, UR6, !P1 ;  /* 0x0000000633007c0c */ /* 0x000fe2000cfc1270 */
[----:B------:R-:W-:Y:S01]  /*6d510*/  VIADD R36, R48, 0x1f ;  /* 0x0000001f30247836 */ /* 0x000fe20000000000 */
[----:B------:R-:W-:Y:S01]  /*6d520*/  PRMT R43, R30, 0x7771, RZ ;  /* 0x000077711e2b7816 */ /* 0x000fe200000000ff */
[----:B------:R-:W-:Y:S01]  /*6d530*/  IMAD.X R33, R34, 0x1, R3, P4 ;  /* 0x0000000122217824 */ /* 0x000fe200020e0603 */
[----:B------:R-:W-:Y:S01]  /*6d540*/  ISETP.LT.AND P4, PT, R42, UR4, !P1 ;  /* 0x000000042a007c0c */ /* 0x000fe2000cf81270 */
[----:B------:R-:W-:Y:S01]  /*6d550*/  ULDC UR4, c[0x0][0x22c] ;  /* 0x00008b0000047ab9 */ /* 0x000fe20000000800 */
[----:B------:R-:W-:Y:S02]  /*6d560*/  ULDC UR6, c[0x0][0x228] ;  /* 0x00008a0000067ab9 */ /* 0x000fe40000000800 */
[----:B------:R1:W-:Y:S01]  /*6d570*/  @P5 STG.E.U8 desc[UR32][R32.64], R41 ;  /* 0x0000002920005986 */ /* 0x0003e2000c101120 */
[----:B0-----:R-:W-:-:S02]  /*6d580*/  IADD3 R28, P2, R37, R56, RZ ;  /* 0x00000038251c7210 */ /* 0x001fc40007f5e0ff */
[----:B------:R-:W-:-:S03]  /*6d590*/  PRMT R39, R30, 0x7772, RZ ;  /* 0x000077721e277816 */ /* 0x000fc600000000ff */
[----:B------:R-:W-:Y:S01]  /*6d5a0*/  IMAD.X R29, R34, 0x1, R57, P2 ;  /* 0x00000001221d7824 */ /* 0x000fe200010e0639 */
[C---:B-1----:R-:W-:Y:S02]  /*6d5b0*/  IADD3 R32, P5, R37.reuse, R58, RZ ;  /* 0x0000003a25207210 */ /* 0x042fe40007fbe0ff */
[----:B------:R-:W-:Y:S01]  /*6d5c0*/  ISETP.GE.AND P2, PT, R36, UR4, PT ;  /* 0x0000000424007c0c */ /* 0x000fe2000bf46270 */
[----:B------:R-:W-:Y:S02]  /*6d5d0*/  ULDC UR4, c[0x0][0x248] ;  /* 0x0000920000047ab9 */ /* 0x000fe40000000800 */
[----:B------:R-:W-:Y:S01]  /*6d5e0*/  IMAD.X R33, R34, 0x1, R60, P5 ;  /* 0x0000000122217824 */ /* 0x000fe200028e063c */
        /* <DEDUP_REMOVED lines=11> */
[----:B------:R-:W-:Y:S01]  /*6d6a0*/  IMAD.X R29, R34, 0x1, R61, P6 ;  /* 0x00000001221d7824 */ /* 0x000fe200030e063d */
[----:B------:R-:W-:Y:S01]  /*6d6b0*/  ISETP.LT.AND P6, PT, R42, UR4, !P3 ;  /* 0x000000042a007c0c */ /* 0x000fe2000dfc1270 */
[----:B------:R-:W-:Y:S01]  /*6d6c0*/  ULDC UR4, c[0x0][0x248] ;  /* 0x0000920000047ab9 */ /* 0x000fe20000000800 */
[----:B------:R-:W-:Y:S01]  /*6d6d0*/  PRMT R47, R30, 0x7773, RZ ;  /* 0x000077731e2f7816 */ /* 0x000fe200000000ff */
[----:B------:R-:W-:Y:S01]  /*6d6e0*/  IMAD.X R33, R36, 0x1, R3, P4 ;  /* 0x0000000124217824 */ /* 0x000fe200020e0603 */
[----:B------:R-:W-:Y:S02]  /*6d6f0*/  IADD3 R34, P4, R41, R56, RZ ;  /* 0x0000003829227210 */ /* 0x000fe40007f9e0ff */
[C---:B------:R-:W-:Y:S01]  /*6d700*/  PRMT R39, R35.reuse, 0x7773, RZ ;  /* 0x0000777323277816 */ /* 0x040fe200000000ff */
[----:B------:R0:W-:Y:S01]  /*6d710*/  @P1 STG.E.U8 desc[UR32][R28.64], R47 ;  /* 0x0000002f1c001986 */ /* 0x0001e2000c101120 */
[C---:B------:R-:W-:Y:S02]  /*6d720*/  PRMT R37, R35.reuse, 0x7772, RZ ;  /* 0x0000777223257816 */ /* 0x040fe400000000ff */
[----:B------:R-:W-:-:S02]  /*6d730*/  PRMT R43, R35, 0x7771, RZ ;  /* 0x00007771232b7816 */ /* 0x000fc400000000ff */
[----:B------:R-:W-:Y:S01]  /*6d740*/  PRMT R45, R35, 0x7770, RZ ;  /* 0x00007770232d7816 */ /* 0x000fe200000000ff */
[----:B------:R-:W-:Y:S01]  /*6d750*/  IMAD.X R35, R36, 0x1, R57, P4 ;  /* 0x0000000124237824 */ /* 0x000fe200020e0639 */
[----:B------:R-:W-:Y:S01]  /*6d760*/  ISETP.LT.AND P1, PT, R51, UR6, !P3 ;  /* 0x0000000633007c0c */ /* 0x000fe2000df21270 */
[----:B------:R-:W-:Y:S01]  /*6d770*/  VIADD R30, R48, 0x20 ;  /* 0x00000020301e7836 */ /* 0x000fe20000000000 */
[----:B------:R-:W-:Y:S01]  /*6d780*/  ISETP.LT.AND P3, PT, R50, UR8, !P3 ;  /* 0x0000000832007c0c */ /* 0x000fe2000df61270 */
[----:B------:R1:W-:Y:S01]  /*6d790*/  @P5 STG.E.U8 desc[UR32][R32.64], R45 ;  /* 0x0000002d20005986 */ /* 0x0003e2000c101120 */
[----:B------:R-:W-:Y:S01]  /*6d7a0*/  ULDC UR6, c[0x0][0x22c] ;  /* 0x00008b0000067ab9 */ /* 0x000fe20000000800 */
[----:B0-----:R-:W-:Y:S01]  /*6d7b0*/  IADD3 R28, P4, R41, R58, RZ ;  /* 0x0000003a291c7210 */ /* 0x001fe20007f9e0ff */
[----:B------:R-:W-:Y:S01]  /*6d7c0*/  ULDC UR8, c[0x0][0x228] ;  /* 0x00008a0000087ab9 */ /* 0x000fe20000000800 */
[----:B------:R0:W-:Y:S01]  /*6d7d0*/  @P6 STG.E.U8 desc[UR32][R34.64], R43 ;  /* 0x0000002b22006986 */ /* 0x0001e2000c101120 */
[----:B------:R-:W-:Y:S01]  /*6d7e0*/  ISETP.LT.AND P5, PT, R55, UR10, !P2 ;  /* 0x0000000a37007c0c */ /* 0x000fe2000d7a1270 */
[----:B------:R-:W-:Y:S01]  /*6d7f0*/  ULDC UR10, c[0x0][0x228] ;  /* 0x00008a00000a7ab9 */ /* 0x000fe20000000800 */
[----:B------:R-:W-:Y:S01]  /*6d800*/  IMAD.X R29, R36, 0x1, R60, P4 ;  /* 0x00000001241d7824 */ /* 0x000fe200020e063c */
[C---:B-1----:R-:W-:Y:S01]  /*6d810*/  IADD3 R32, P6, R41.reuse, R59, RZ ;  /* 0x0000003b29207210 */ /* 0x042fe20007fde0ff */
[----:B------:R-:W-:Y:S01]  /*6d820*/  VIADD R41, R41, UR4 ;  /* 0x0000000429297c36 */ /* 0x000fe20008000000 */
[----:B------:R-:W-:-:S03]  /*6d830*/  ULDC UR4, c[0x0][0x228] ;  /* 0x00008a0000047ab9 */ /* 0x000fc60000000800 */
[----:B------:R-:W-:Y:S01]  /*6d840*/  IMAD.X R33, R36, 0x1, R61, P6 ;  /* 0x0000000124217824 */ /* 0x000fe200030e063d */
[----:B------:R-:W-:Y:S02]  /*6d850*/  SHF.R.S32.HI R36, RZ, 0x1f, R41 ;  /* 0x0000001fff247819 */ /* 0x000fe40000011429 */
[----:B0-----:R-:W-:Y:S01]  /*6d860*/  IADD3 R34, P6, R41, R2, RZ ;  /* 0x0000000229227210 */ /* 0x001fe20007fde0ff */
[----:B------:R-:W-:Y:S01]  /*6d870*/  @P1 STG.E.U8 desc[UR32][R28.64], R37 ;  /* 0x000000251c001986 */ /* 0x000fe2000c101120 */
[----:B------:R-:W-:Y:S01]  /*6d880*/  ISETP.LT.AND P1, PT, R42, UR4, !P2 ;  /* 0x000000042a007c0c */ /* 0x000fe2000d721270 */
[----:B------:R-:W-:Y:S01]  /*6d890*/  ULDC UR4, c[0x0][0x22c] ;  /* 0x00008b0000047ab9 */ /* 0x000fe20000000800 */
[----:B------:R-:W-:Y:S01]  /*6d8a0*/  ISETP.GE.AND P4, PT, R30, UR6, PT ;  /* 0x000000061e007c0c */ /* 0x000fe2000bf86270 */
[----:B------:R-:W-:Y:S01]  /*6d8b0*/  IMAD.X R35, R36, 0x1, R3, P6 ;  /* 0x0000000124237824 */ /* 0x000fe200030e0603 */
[----:B------:R0:W-:Y:S01]  /*6d8c0*/  @P3 STG.E.U8 desc[UR32][R32.64], R39 ;  /* 0x0000002720003986 */ /* 0x0001e2000c101120 */
[----:B------:R-:W-:Y:S01]  /*6d8d0*/  VIADD R30, R48, 0x21 ;  /* 0x00000021301e7836 */ /* 0x000fe20000000000 */
[----:B------:R-:W-:Y:S01]  /*6d8e0*/  PRMT R43, R31, 0x7770, RZ ;  /* 0x000077701f2b7816 */ /* 0x000fe200000000ff */
[----:B------:R-:W-:-:S03]  /*6d8f0*/  ULDC UR6, c[0x0][0x228] ;  /* 0x00008a0000067ab9 */ /* 0x000fc60000000800 */
[----:B------:R-:W-:Y:S02]  /*6d900*/  ISETP.GE.AND P3, PT, R30, UR4, PT ;  /* 0x000000041e007c0c */ /* 0x000fe4000bf66270 */
[----:B0-----:R-:W-:Y:S01]  /*6d910*/  IADD3 R32, P6, R41, R56, RZ ;  /* 0x0000003829207210 */ /* 0x001fe20007fde0ff */
[----:B------:R0:W-:Y:S01]  /*6d920*/  @P5 STG.E.U8 desc[UR32][R34.64], R43 ;  /* 0x0000002b22005986 */ /* 0x0001e2000c101120 */
[----:B------:R-:W-:Y:S01]  /*6d930*/  PRMT R39, R31, 0x7771, RZ ;  /* 0x000077711f277816 */ /* 0x000fe200000000ff */
[----:B------:R-:W-:Y:S02]  /*6d940*/  ULDC UR4, c[0x0][0x228] ;  /* 0x00008a0000047ab9 */ /* 0x000fe40000000800 */
[----:B------:R-:W-:Y:S01]  /*6d950*/  IMAD.X R33, R36, 0x1, R57, P6 ;  /* 0x0000000124217824 */ /* 0x000fe200030e0639 */
[----:B------:R-:W-:Y:S01]  /*6d960*/  ISETP.LT.AND P5, PT, R51, UR6, !P2 ;  /* 0x0000000633007c0c */ /* 0x000fe2000d7a1270 */
[----:B------:R-:W-:Y:S01]  /*6d970*/  ULDC UR6, c[0x0][0x228] ;  /* 0x00008a0000067ab9 */ /* 0x000fe20000000800 */
[----:B------:R-:W-:Y:S01]  /*6d980*/  ISETP.LT.AND P2, PT, R50, UR4, !P2 ;  /* 0x0000000432007c0c */ /* 0x000fe2000d741270 */
[----:B------:R-:W-:Y:S01]  /*6d990*/  ULDC UR4, c[0x0][0x248] ;  /* 0x0000920000047ab9 */ /* 0x000fe20000000800 */
[C---:B------:R-:W-:Y:S01]  /*6d9a0*/  IADD3 R28, P6, R41.reuse, R58, RZ ;  /* 0x0000003a291c7210 */ /* 0x040fe20007fde0ff */
[----:B------:R1:W-:Y:S01]  /*6d9b0*/  @P1 STG.E.U8 desc[UR32][R32.64], R39 ;  /* 0x0000002720001986 */ /* 0x0003e2000c101120 */
[----:B------:R-:W-:-:S02]  /*6d9c0*/  IADD3 R30, P1, R41, R59, RZ ;  /* 0x0000003b291e7210 */ /* 0x000fc40007f3e0ff */
[C---:B------:R-:W-:Y:S01]  /*6d9d0*/  PRMT R37, R31.reuse, 0x7772, RZ ;  /* 0x000077721f257816 */ /* 0x040fe200000000ff */
[C---:B------:R-:W-:Y:S01]  /*6d9e0*/  IMAD.X R29, R36.reuse, 0x1, R60, P6 ;  /* 0x00000001241d7824 */ /* 0x040fe200030e063c */
[----:B0-----:R-:W-:Y:S01]  /*6d9f0*/  PRMT R35, R31, 0x7773, RZ ;  /* 0x000077731f237816 */ /* 0x001fe200000000ff */
[----:B------:R-:W-:Y:S02]  /*6da00*/  IMAD.X R31, R36, 0x1, R61, P1 ;  /* 0x00000001241f7824 */ /* 0x000fe400008e063d */
[----:B------:R-:W-:Y:S01]  /*6da10*/  VIADD R41, R41, UR4 ;  /* 0x0000000429297c36 */ /* 0x000fe20008000000 */
[----:B------:R0:W-:Y:S01]  /*6da20*/  @P5 STG.E.U8 desc[UR32][R28.64], R37 ;  /* 0x000000251c005986 */ /* 0x0001e2000c101120 */
[----:B------:R-:W-:Y:S01]  /*6da30*/  ISETP.LT.AND P1, PT, R55, UR6, !P4 ;  /* 0x0000000637007c0c */ /* 0x000fe2000e721270 */
[----:B------:R-:W-:Y:S01]  /*6da40*/  ULDC UR6, c[0x0][0x228] ;  /* 0x00008a0000067ab9 */ /* 0x000fe20000000800 */
[----:B------:R-:W-:Y:S01]  /*6da50*/  ULDC UR4, c[0x0][0x22c] ;  /* 0x00008b0000047ab9 */ /* 0x000fe20000000800 */
[----:B------:R2:W-:Y:S01]  /*6da60*/  @P2 STG.E.U8 desc[UR32][R30.64], R35 ;  /* 0x000000231e002986 */ /* 0x0005e2000c101120 */
[----:B------:R-:W-:-:S02]  /*6da70*/  SHF.R.S32.HI R36, RZ, 0x1f, R41 ;  /* 0x0000001fff247819 */ /* 0x000fc40000011429 */
[----:B-1----:R-:W-:-:S05]  /*6da80*/  IADD3 R32, P2, R41, R2, RZ ;  /* 0x0000000229207210 */ /* 0x002fca0007f5e0ff */
[----:B------:R-:W-:Y:S01]  /*6da90*/  IMAD.X R33, R36, 0x1, R3, P2 ;  /* 0x0000000124217824 */ /* 0x000fe200010e0603 */
[----:B------:R-:W-:Y:S01]  /*6daa0*/  ISETP.LT.AND P2, PT, R42, UR6, !P4 ;  /* 0x000000062a007c0c */ /* 0x000fe2000e741270 */
[----:B0-----:R-:W-:Y:S01]  /*6dab0*/  VIADD R29, R48, 0x22 ;  /* 0x00000022301d7836 */ /* 0x001fe20000000000 */
[----:B------:R-:W-:Y:S01]  /*6dac0*/  PRMT R37, R24, 0x7770, RZ ;  /* 0x0000777018257816 */ /* 0x000fe200000000ff */
[----:B------:R-:W-:Y:S01]  /*6dad0*/  ULDC UR6, c[0x0][0x228] ;  /* 0x00008a0000067ab9 */ /* 0x000fe20000000800 */
[----:B------:R-:W-:-:S03]  /*6dae0*/  IADD3 R28, P6, R41, R56, RZ ;  /* 0x00000038291c7210 */ /* 0x000fc60007fde0ff */
[----:B------:R0:W-:Y:S01]  /*6daf0*/  @P1 STG.E.U8 desc[UR32][R32.64], R37 ;  /* 0x0000002520001986 */ /* 0x0001e2000c101120 */
[----:B------:R-:W-:Y:S01]  /*6db00*/  ISETP.GE.AND P1, PT, R29, UR4, PT ;  /* 0x000000041d007c0c */ /* 0x000fe2000bf26270 */
[----:B------:R-:W-:Y:S01]  /*6db10*/  IMAD.X R29, R36, 0x1, R57, P6 ;  /* 0x00000001241d7824 */ /* 0x000fe200030e0639 */
[----:B------:R-:W-:Y:S01]  /*6db20*/  PRMT R43, R24, 0x7771, RZ ;  /* 0x00007771182b7816 */ /* 0x000fe200000000ff */
[----:B------:R-:W-:Y:S01]  /*6db30*/  ULDC UR4, c[0x0][0x228] ;  /* 0x00008a0000047ab9 */ /* 0x000fe20000000800 */
[----:B------:R-:W-:Y:S01]  /*6db40*/  ISETP.LT.AND P5, PT, R51, UR8, !P4 ;  /* 0x0000000833007c0c */ /* 0x000fe2000e7a1270 */
[----:B------:R-:W-:Y:S01]  /*6db50*/  ULDC UR8, c[0x0][0x228] ;  /* 0x00008a0000087ab9 */ /* 0x000fe20000000800 */
[----:B------:R-:W-:Y:S01]  /*6db60*/  ISETP.LT.AND P4, PT, R50, UR4, !P4 ;  /* 0x0000000432007c0c */ /* 0x000fe2000e781270 */
[----:B------:R1:W-:Y:S01]  /*6db70*/  @P2 STG.E.U8 desc[UR32][R28.64], R43 ;  /* 0x0000002b1c002986 */ /* 0x0003e2000c101120 */
[C---:B--2---:R-:W-:Y:S01]  /*6db80*/  IADD3 R30, P6, R41.reuse, R58, RZ ;  /* 0x0000003a291e7210 */ /* 0x044fe20007fde0ff */
[----:B------:R-:W-:Y:S01]  /*6db90*/  ULDC UR4, c[0x0][0x248] ;  /* 0x0000920000047ab9 */ /* 0x000fe20000000800 */
[----:B------:R-:W-:-:S02]  /*6dba0*/  IADD3 R34, P2, R41, R59, RZ ;  /* 0x0000003b29227210 */ /* 0x000fc40007f5e0ff */
[----:B------:R-:W-:Y:S01]  /*6dbb0*/  PRMT R39, R24, 0x7772, RZ ;  /* 0x0000777218277816 */ /* 0x000fe200000000ff */
[----:B------:R-:W-:Y:S01]  /*6dbc0*/  IMAD.X R31, R36, 0x1, R60, P6 ;  /* 0x00000001241f7824 */ /* 0x000fe200030e063c */
[----:B0-----:R-:W-:Y:S01]  /*6dbd0*/  PRMT R37, R24, 0x7773, RZ ;  /* 0x0000777318257816 */ /* 0x001fe200000000ff */
[----:B------:R-:W-:Y:S02]  /*6dbe0*/  IMAD.X R35, R36, 0x1, R61, P2 ;  /* 0x0000000124237824 */ /* 0x000fe400010e063d */
[----:B------:R-:W-:Y:S01]  /*6dbf0*/  VIADD R41, R41, UR4 ;  /* 0x0000000429297c36 */ /* 0x000fe20008000000 */
[----:B------:R0:W-:Y:S01]  /*6dc00*/  @P5 STG.E.U8 desc[UR32][R30.64], R39 ;  /* 0x000000271e005986 */ /* 0x0001e2000c101120 */
[----:B------:R-:W-:Y:S01]  /*6dc10*/  ISETP.LT.AND P2, PT, R55, UR6, !P3 ;  /* 0x0000000637007c0c */ /* 0x000fe2000df41270 */
[----:B------:R-:W-:Y:S01]  /*6dc20*/  ULDC UR6, c[0x0][0x228] ;  /* 0x00008a0000067ab9 */ /* 0x000fe20000000800 */
[----:B------:R-:W-:Y:S01]  /*6dc30*/  PRMT R45, R20, 0x7770, RZ ;  /* 0x00007770142d7816 */ /* 0x000fe200000000ff */
[----:B------:R2:W-:Y:S01]  /*6dc40*/  @P4 STG.E.U8 desc[UR32][R34.64], R37 ;  /* 0x0000002522004986 */ /* 0x0005e2000c101120 */
[----:B------:R-:W-:Y:S01]  /*6dc50*/  SHF.R.S32.HI R24, RZ, 0x1f, R41 ;  /* 0x0000001fff187819 */ /* 0x000fe20000011429 */
[----:B-1----:R-:W-:Y:S01]  /*6dc60*/  VIADD R29, R48, 0x23 ;  /* 0x00000023301d7836 */ /* 0x002fe20000000000 */
[----:B------:R-:W-:Y:S01]  /*6dc70*/  IADD3 R32, P4, R41, R2, RZ ;  /* 0x0000000229207210 */ /* 0x000fe20007f9e0ff */
[----:B------:R-:W-:-:S04]  /*6dc80*/  ULDC UR4, c[0x0][0x22c] ;  /* 0x00008b0000047ab9 */ /* 0x000fc80000000800 */
        /* <DEDUP_REMOVED lines=13> */
[C---:B0-----:R-:W-:Y:S01]  /*6dd60*/  IADD3 R30, P6, R41.reuse, R58, RZ ;  /* 0x0000003a291e7210 */ /* 0x041fe20007fde0ff */
[----:B------:R-:W-:Y:S01]  /*6dd70*/  ULDC UR4, c[0x0][0x248] ;  /* 0x0000920000047ab9 */ /* 0x000fe20000000800 */
[----:B--2---:R-:W-:-:S02]  /*6dd80*/  IADD3 R34, P4, R41, R59, RZ ;  /* 0x0000003b29227210 */ /* 0x004fc40007f9e0ff */
[----:B------:R-:W-:Y:S01]  /*6dd90*/  PRMT R39, R20, 0x7772, RZ ;  /* 0x0000777214277816 */ /* 0x000fe200000000ff */
[----:B------:R-:W-:Y:S01]  /*6dda0*/  IMAD.X R31, R24, 0x1, R60, P6 ;  /* 0x00000001181f7824 */ /* 0x000fe200030e063c */
[----:B------:R-:W-:Y:S01]  /*6ddb0*/  PRMT R37, R20, 0x7773, RZ ;  /* 0x0000777314257816 */ /* 0x000fe200000000ff */
[----:B------:R-:W-:Y:S02]  /*6ddc0*/  IMAD.X R35, R24, 0x1, R61, P4 ;  /* 0x0000000118237824 */ /* 0x000fe400020e063d */
[----:B------:R-:W-:Y:S01]  /*6ddd0*/  VIADD R41, R41, UR4 ;  /* 0x0000000429297c36 */ /* 0x000fe20008000000 */
[----:B------:R-:W-:Y:S01]  /*6dde0*/  ISETP.LT.AND P4, PT, R55, UR6, !P1 ;  /* 0x0000000637007c0c */ /* 0x000fe2000cf81270 */
[----:B------:R0:W-:Y:S01]  /*6ddf0*/  @P5 STG.E.U8 desc[UR32][R30.64], R39 ;  /* 0x000000271e005986 */ /* 0x0001e2000c101120 */
[----:B------:R-:W-:Y:S01]  /*6de00*/  ULDC UR6, c[0x0][0x228] ;  /* 0x00008a0000067ab9 */ /* 0x000fe20000000800 */
[----:B-1----:R-:W-:Y:S01]  /*6de10*/  PRMT R43, R25, 0x7770, RZ ;  /* 0x00007770192b7816 */ /* 0x002fe200000000ff */
[----:B------:R-:W-:Y:S01]  /*6de20*/  VIADD R24, R48, 0x24 ;  /* 0x0000002430187836 */ /* 0x000fe20000000000 */
[----:B------:R1:W-:Y:S01]  /*6de30*/  @P3 STG.E.U8 desc[UR32][R34.64], R37 ;  /* 0x0000002522003986 */ /* 0x0003e2000c101120 */
[----:B------:R-:W-:Y:S01]  /*6de40*/  SHF.R.S32.HI R20, RZ, 0x1f, R41 ;  /* 0x0000001fff147819 */ /* 0x000fe20000011429 */
[----:B------:R-:W-:Y:S01]  /*6de50*/  ULDC UR4, c[0x0][0x22c] ;  /* 0x00008b0000047ab9 */ /* 0x000fe20000000800 */
[----:B------:R-:W-:-:S02]  /*6de60*/  IADD3 R32, P3, R41, R2, RZ ;  /* 0x0000000229207210 */ /* 0x000fc40007f7e0ff */
[----:B------:R-:W-:Y:S01]  /*6de70*/  ISETP.LT.AND P5, PT, R42, UR6, !P1 ;  /* 0x000000062a007c0c */ /* 0x000fe2000cfa1270 */
[----:B------:R-:W-:Y:S01]  /*6de80*/  ULDC UR6, c[0x0][0x228] ;  /* 0x00008a0000067ab9 */ /* 0x000fe20000000800 */
[----:B------:R-:W-:Y:S01]  /*6de90*/  IADD3 R28, P6, R41, R56, RZ ;  /* 0x00000038291c7210 */ /* 0x000fe20007fde0ff */
[C---:B------:R-:W-:Y:S01]  /*6dea0*/  IMAD.X R33, R20.reuse, 0x1, R3, P3 ;  /* 0x0000000114217824 */ /* 0x040fe200018e0603 */
[----:B------:R-:W-:Y:S01]  /*6deb0*/  ISETP.LT.AND P3, PT, R51, UR8, !P1 ;  /* 0x0000000833007c0c */ /* 0x000fe2000cf61270 */
[----:B------:R-:W-:Y:S01]  /*6dec0*/  ULDC UR8, c[0x0][0x228] ;  /* 0x00008a0000087ab9 */ /* 0x000fe20000000800 */
[----:B0-----:R-:W-:Y:S01]  /*6ded0*/  PRMT R39, R25, 0x7771, RZ ;  /* 0x0000777119277816 */ /* 0x001fe200000000ff */
[----:B------:R-:W-:Y:S01]  /*6dee0*/  IMAD.X R29, R20, 0x1, R57, P6 ;  /* 0x00000001141d7824 */ /* 0x000fe200030e0639 */
[----:B------:R-:W-:Y:S01]  /*6def0*/  @P4 STG.E.U8 desc[UR32][R32.64], R43 ;  /* 0x0000002b20004986 */ /* 0x000fe2000c101120 */
[----:B------:R-:W-:Y:S01]  /*6df00*/  ISETP.GE.AND P4, PT, R24, UR4, PT ;  /* 0x0000000418007c0c */ /* 0x000fe2000bf86270 */
[----:B------:R-:W-:Y:S01]  /*6df10*/  ULDC UR4, c[0x0][0x228] ;  /* 0x00008a0000047ab9 */ /* 0x000fe20000000800 */
[----:B------:R-:W-:-:S02]  /*6df20*/  IADD3 R30, P6, R41, R58, RZ ;  /* 0x0000003a291e7210 */ /* 0x000fc40007fde0ff */
[----:B------:R-:W-:Y:S01]  /*6df30*/  ISETP.LT.AND P1, PT, R50, UR4, !P1 ;  /* 0x0000000432007c0c */ /* 0x000fe2000cf21270 */
[----:B------:R0:W-:Y:S01]  /*6df40*/  @P5 STG.E.U8 desc[UR32][R28.64], R39 ;  /* 0x000000271c005986 */ /* 0x0001e2000c101120 */
[----:B-1----:R-:W-:Y:S01]  /*6df50*/  IADD3 R34, P5, R41, R59, RZ ;  /* 0x0000003b29227210 */ /* 0x002fe20007fbe0ff */
[C---:B------:R-:W-:Y:S01]  /*6df60*/  IMAD.X R31, R20.reuse, 0x1, R60, P6 ;  /* 0x00000001141f7824 */ /* 0x040fe200030e063c */
[C---:B------:R-:W-:Y:S01]  /*6df70*/  PRMT R37, R25.reuse, 0x7772, RZ ;  /* 0x0000777219257816 */ /* 0x040fe200000000ff */
[----:B------:R-:W-:Y:S01]  /*6df80*/  ULDC UR4, c[0x0][0x248] ;  /* 0x0000920000047ab9 */ /* 0x000fe20000000800 */
[----:B------:R-:W-:Y:S01]  /*6df90*/  PRMT R25, R25, 0x7773, RZ ;  /* 0x0000777319197816 */ /* 0x000fe200000000ff */
[----:B------:R-:W-:Y:S02]  /*6dfa0*/  IMAD.X R35, R20, 0x1, R61, P5 ;  /* 0x0000000114237824 */ /* 0x000fe400028e063d */
[----:B------:R-:W-:Y:S01]  /*6dfb0*/  VIADD R41, R41, UR4 ;  /* 0x0000000429297c36 */ /* 0x000fe20008000000 */
[----:B------:R1:W-:Y:S01]  /*6dfc0*/  @P3 STG.E.U8 desc[UR32][R30.64], R37 ;  /* 0x000000251e003986 */ /* 0x0003e2000c101120 */
[----:B------:R-:W-:Y:S01]  /*6dfd0*/  ISETP.LT.AND P3, PT, R55, UR6, !P2 ;  /* 0x0000000637007c0c */ /* 0x000fe2000d761270 */
[----:B------:R-:W-:Y:S01]  /*6dfe0*/  ULDC UR6, c[0x0][0x228] ;  /* 0x00008a0000067ab9 */ /* 0x000fe20000000800 */
[----:B0-----:R-:W-:Y:S01]  /*6dff0*/  PRMT R39, R21, 0x7770, RZ ;  /* 0x0000777015277816 */ /* 0x001fe200000000ff */
[----:B------:R0:W-:Y:S01]  /*6e000*/  @P1 STG.E.U8 desc[UR32][R34.64], R25 ;  /* 0x0000001922001986 */ /* 0x0001e2000c101120 */
[----:B------:R-:W-:Y:S01]  /*6e010*/  SHF.R.S32.HI R20, RZ, 0x1f, R41 ;  /* 0x0000001fff147819 */ /* 0x000fe20000011429 */
[----:B------:R-:W-:Y:S01]  /*6e020*/  VIADD R28, R48, 0x25 ;  /* 0x00000025301c7836 */ /* 0x000fe20000000000 */
[C---:B------:R-:W-:Y:S01]  /*6e030*/  IADD3 R32, P1, R41.reuse, R2, RZ ;  /* 0x0000000229207210 */ /* 0x040fe20007f3e0ff */
[----:B------:R-:W-:Y:S01]  /*6e040*/  ULDC UR4, c[0x0][0x22c] ;  /* 0x00008b0000047ab9 */ /* 0x000fe20000000800 */
[----:B------:R-:W-:Y:S01]  /*6e050*/  ISETP.LT.AND P5, PT, R42, UR6, !P2 ;  /* 0x000000062a007c0c */ /* 0x000fe2000d7a1270 */
[----:B------:R-:W-:Y:S01]  /*6e060*/  ULDC UR6, c[0x0][0x228] ;  /* 0x00008a0000067ab9 */ /* 0x000fe20000000800 */
[----:B------:R-:W-:Y:S01]  /*6e070*/  IADD3 R24, P6, R41, R56, RZ ;  /* 0x0000003829187210 */ /* 0x000fe20007fde0ff */
[C---:B------:R-:W-:Y:S01]  /*6e080*/  IMAD.X R33, R20.reuse, 0x1, R3, P1 ;  /* 0x0000000114217824 */ /* 0x040fe200008e0603 */
[----:B------:R-:W-:Y:S01]  /*6e090*/  ISETP.LT.AND P1, PT, R51, UR8, !P2 ;  /* 0x0000000833007c0c */ /* 0x000fe2000d721270 */
[----:B------:R-:W-:Y:S01]  /*6e0a0*/  ULDC UR8, c[0x0][0x228] ;  /* 0x00008a0000087ab9 */ /* 0x000fe20000000800 */
[----:B-1----:R-:W-:Y:S01]  /*6e0b0*/  PRMT R37, R21, 0x7771, RZ ;  /* 0x0000777115257816 */ /* 0x002fe200000000ff */
[----:B0-----:R-:W-:Y:S01]  /*6e0c0*/  IMAD.X R25, R20, 0x1, R57, P6 ;  /* 0x0000000114197824 */ /* 0x001fe200030e0639 */
[----:B------:R0:W-:Y:S01]  /*6e0d0*/  @P3 STG.E.U8 desc[UR32][R32.64], R39 ;  /* 0x0000002720003986 */ /* 0x0001e2000c101120 */
[----:B------:R-:W-:Y:S01]  /*6e0e0*/  ISETP.GE.AND P3, PT, R28, UR4, PT ;  /* 0x000000041c007c0c */ /* 0x000fe2000bf66270 */
[----:B------:R-:W-:Y:S01]  /*6e0f0*/  ULDC UR4, c[0x0][0x228] ;  /* 0x00008a0000047ab9 */ /* 0x000fe20000000800 */
[----:B------:R-:W-:-:S02]  /*6e100*/  IADD3 R28, P6, R41, R58, RZ ;  /* 0x0000003a291c7210 */ /* 0x000fc40007fde0ff */
[----:B------:R-:W-:Y:S01]  /*6e110*/  ISETP.LT.AND P2, PT, R50, UR4, !P2 ;  /* 0x0000000432007c0c */ /* 0x000fe2000d741270 */
[----:B------:R1:W-:Y:S01]  /*6e120*/  @P5 STG.E.U8 desc[UR32][R24.64], R37 ;  /* 0x0000002518005986 */ /* 0x0003e2000c101120 */
[----:B------:R-:W-:Y:S01]  /*6e130*/  IADD3 R30, P5, R41, R59, RZ ;  /* 0x0000003b291e7210 */ /* 0x000fe20007fbe0ff */
        /* <DEDUP_REMOVED lines=8> */
[----:B------:R-:W-:Y:S01]  /*6e1c0*/  VIADD R20, R48, 0x26 ;  /* 0x0000002630147836 */ /* 0x000fe20000000000 */
[----:B------:R-:W-:Y:S01]  /*6e1d0*/  ISETP.LT.AND P5, PT, R42, UR8, !P4 ;  /* 0x000000082a007c0c */ /* 0x000fe2000e7a1270 */
[----:B------:R3:W-:Y:S01]  /*6e1e0*/  @P2 STG.E.U8 desc[UR32][R30.64], R21 ;  /* 0x000000151e002986 */ /* 0x0007e2000c101120 */
[----:B------:R-:W-:Y:S01]  /*6e1f0*/  SHF.R.S32.HI R34, RZ, 0x1f, R41 ;  /* 0x0000001fff227819 */ /* 0x000fe20000011429 */
[----:B------:R-:W-:Y:S01]  /*6e200*/  ULDC UR4, c[0x0][0x22c] ;  /* 0x00008b0000047ab9 */ /* 0x000fe20000000800 */
[C---:B0-----:R-:W-:Y:S01]  /*6e210*/  IADD3 R32, P2, R41.reuse, R2, RZ ;  /* 0x0000000229207210 */ /* 0x041fe20007f5e0ff */
[----:B------:R-:W-:Y:S01]  /*6e220*/  ULDC UR6, c[0x0][0x228] ;  /* 0x00008a0000067ab9 */ /* 0x000fe20000000800 */
[----:B-1----:R-:W-:Y:S01]  /*6e230*/  PRMT R37, R26, 0x7770, RZ ;  /* 0x000077701a257816 */ /* 0x002fe200000000ff */
[----:B------:R-:W-:Y:S01]  /*6e240*/  ULDC UR8, c[0x0][0x228] ;  /* 0x00008a0000087ab9 */ /* 0x000fe20000000800 */
[----:B--2---:R-:W-:Y:S01]  /*6e250*/  IADD3 R28, P6, R41, R56, RZ ;  /* 0x00000038291c7210 */ /* 0x004fe20007fde0ff */
[----:B------:R-:W-:Y:S01]  /*6e260*/  IMAD.X R33, R34, 0x1, R3, P2 ;  /* 0x0000000122217824 */ /* 0x000fe200010e0603 */
[----:B------:R-:W-:Y:S01]  /*6e270*/  ISETP.GE.AND P2, PT, R20, UR4, PT ;  /* 0x0000000414007c0c */ /* 0x000fe2000bf46270 */
[----:B------:R-:W-:Y:S01]  /*6e280*/  ULDC UR4, c[0x0][0x228] ;  /* 0x00008a0000047ab9 */ /* 0x000fe20000000800 */
[----:B------:R-:W-:Y:S01]  /*6e290*/  PRMT R35, R26, 0x7771, RZ ;  /* 0x000077711a237816 */ /* 0x000fe200000000ff */
[----:B------:R-:W-:Y:S01]  /*6e2a0*/  IMAD.X R29, R34, 0x1, R57, P6 ;  /* 0x00000001221d7824 */ /* 0x000fe200030e0639 */
[----:B------:R-:W-:Y:S01]  /*6e2b0*/  @P1 STG.E.U8 desc[UR32][R32.64], R37 ;  /* 0x0000002520001986 */ /* 0x000fe2000c101120 */
[----:B------:R-:W-:Y:S01]  /*6e2c0*/  ISETP.LT.AND P1, PT, R51, UR4, !P4 ;  /* 0x0000000433007c0c */ /* 0x000fe2000e721270 */
[----:B------:R-:W-:-:S02]  /*6e2d0*/  ULDC UR4, c[0x0][0x248] ;  /* 0x0000920000047ab9 */ /* 0x000fc40000000800 */
[----:B------:R0:W-:Y:S01]  /*6e2e0*/  @P5 STG.E.U8 desc[UR32][R28.64], R35 ;  /* 0x000000231c005986 */ /* 0x0001e2000c101120 */
[C---:B------:R-:W-:Y:S02]  /*6e2f0*/  IADD3 R24, P5, R41.reuse, R58, RZ ;  /* 0x0000003a29187210 */ /* 0x040fe40007fbe0ff */
[----:B------:R-:W-:Y:S01]  /*6e300*/  ISETP.LT.AND P4, PT, R50, UR6, !P4 ;  /* 0x0000000632007c0c */ /* 0x000fe2000e781270 */
[----:B------:R-:W-:Y:S01]  /*6e310*/  ULDC UR6, c[0x0][0x228] ;  /* 0x00008a0000067ab9 */ /* 0x000fe20000000800 */
[C---:B------:R-:W-:Y:S01]  /*6e320*/  IADD3 R20, P6, R41.reuse, R59, RZ ;  /* 0x0000003b29147210 */ /* 0x040fe20007fde0ff */
[----:B------:R-:W-:Y:S01]  /*6e330*/  IMAD.X R25, R34, 0x1, R60, P5 ;  /* 0x0000000122197824 */ /* 0x000fe200028e063c */
[----:B---3--:R-:W-:Y:S01]  /*6e340*/  PRMT R31, R26, 0x7772, RZ ;  /* 0x000077721a1f7816 */ /* 0x008fe200000000ff */
[----:B------:R-:W-:Y:S01]  /*6e350*/  VIADD R41, R41, UR4 ;  /* 0x0000000429297c36 */ /* 0x000fe20008000000 */
[----:B------:R-:W-:Y:S01]  /*6e360*/  ISETP.LT.AND P5, PT, R55, UR6, !P3 ;  /* 0x0000000637007c0c */ /* 0x000fe2000dfa1270 */
[----:B------:R-:W-:Y:S01]  /*6e370*/  IMAD.X R21, R34, 0x1, R61, P6 ;  /* 0x0000000122157824 */ /* 0x000fe200030e063d */
[----:B------:R-:W-:Y:S01]  /*6e380*/  ULDC UR4, c[0x0][0x228] ;  /* 0x00008a0000047ab9 */ /* 0x000fe20000000800 */
[----:B0-----:R-:W-:Y:S01]  /*6e390*/  PRMT R35, R26, 0x7773, RZ ;  /* 0x000077731a237816 */ /* 0x001fe200000000ff */
[----:B------:R-:W-:Y:S01]  /*6e3a0*/  @P1 STG.E.U8 desc[UR32][R24.64], R31 ;  /* 0x0000001f18001986 */ /* 0x000fe2000c101120 */
[----:B------:R-:W-:Y:S01]  /*6e3b0*/  SHF.R.S32.HI R26, RZ, 0x1f, R41 ;  /* 0x0000001fff1a7819 */ /* 0x000fe20000011429 */
[----:B------:R-:W-:Y:S01]  /*6e3c0*/  ULDC UR6, c[0x0][0x228] ;  /* 0x00008a0000067ab9 */ /* 0x000fe20000000800 */
[----:B------:R-:W-:Y:S01]  /*6e3d0*/  IADD3 R28, P1, R41, R2, RZ ;  /* 0x00000002291c7210 */ /* 0x000fe20007f3e0ff */
[----:B------:R0:W-:Y:S01]  /*6e3e0*/  @P4 STG.E.U8 desc[UR32][R20.64], R35 ;  /* 0x0000002314004986 */ /* 0x0001e2000c101120 */
[----:B------:R-:W-:-:S03]  /*6e3f0*/  PRMT R39, R22, 0x7770, RZ ;  /* 0x0000777016277816 */ /* 0x000fc600000000ff */
[----:B------:R-:W-:Y:S01]  /*6e400*/  IMAD.X R29, R26, 0x1, R3, P1 ;  /* 0x000000011a1d7824 */ /* 0x000fe200008e0603 */
[----:B------:R-:W-:Y:S01]  /*6e410*/  ISETP.LT.AND P4, PT, R42, UR4, !P3 ;  /* 0x000000042a007c0c */ /* 0x000fe2000df81270 */
[----:B------:R-:W-:Y:S01]  /*6e420*/  ULDC UR4, c[0x0][0x22c] ;  /* 0x00008b0000047ab9 */ /* 0x000fe20000000800 */
[----:B------:R-:W-:Y:S01]  /*6e430*/  ISETP.LT.AND P6, PT, R51, UR6, !P3 ;  /* 0x0000000633007c0c */ /* 0x000fe2000dfc1270 */
[----:B------:R-:W-:Y:S01]  /*6e440*/  ULDC UR6, c[0x0][0x228] ;  /* 0x00008a0000067ab9 */ /* 0x000fe20000000800 */
[----:B------:R1:W-:Y:S01]  /*6e450*/  @P5 STG.E.U8 desc[UR32][R28.64], R39 ;  /* 0x000000271c005986 */ /* 0x0003e2000c101120 */
[C---:B------:R-:W-:Y:S02]  /*6e460*/  IADD3 R32, P1, R41.reuse, R56, RZ ;  /* 0x0000003829207210 */ /* 0x040fe40007f3e0ff */
[C---:B------:R-:W-:Y:S01]  /*6e470*/  IADD3 R30, P5, R41.reuse, R58, RZ ;  /* 0x0000003a291e7210 */ /* 0x040fe20007fbe0ff */
[----:B0-----:R-:W-:Y:S01]  /*6e480*/  VIADD R20, R48, 0x27 ;  /* 0x0000002730147836 */ /* 0x001fe20000000000 */
[----:B------:R-:W-:Y:S01]  /*6e490*/  PRMT R37, R22, 0x7771, RZ ;  /* 0x0000777116257816 */ /* 0x000fe200000000ff */
[----:B------:R-:W-:Y:S01]  /*6e4a0*/  IMAD.X R33, R26, 0x1, R57, P1 ;  /* 0x000000011a217824 */ /* 0x000fe200008e0639 */
[----:B------:R-:W-:Y:S01]  /*6e4b0*/  PRMT R21, R22, 0x7772, RZ ;  /* 0x0000777216157816 */ /* 0x000fe200000000ff */
[----:B------:R-:W-:Y:S01]  /*6e4c0*/  IMAD.X R31, R26, 0x1, R60, P5 ;  /* 0x000000011a1f7824 */ /* 0x000fe200028e063c */
[----:B------:R-:W-:Y:S01]  /*6e4d0*/  ISETP.GE.AND P1, PT, R20, UR4, PT ;  /* 0x0000000414007c0c */ /* 0x000fe2000bf26270 */
[----:B------:R-:W-:Y:S01]  /*6e4e0*/  ULDC UR4, c[0x0][0x248] ;  /* 0x0000920000047ab9 */ /* 0x000fe20000000800 */
[----:B------:R-:W-:Y:S01]  /*6e4f0*/  @P4 STG.E.U8 desc[UR32][R32.64], R37 ;  /* 0x0000002520004986 */ /* 0x000fe2000c101120 */
[C---:B------:R-:W-:Y:S01]  /*6e500*/  VIADD R35, R41.reuse, UR4 ;  /* 0x0000000429237c36 */ /* 0x040fe20008000000 */
[----:B------:R-:W-:Y:S01]  /*6e510*/  ISETP.LT.AND P3, PT, R50, UR6, !P3 ;  /* 0x0000000632007c0c */ /* 0x000fe2000df61270 */
[----:B------:R-:W-:Y:S01]  /*6e520*/  ULDC UR4, c[0x0][0x228] ;  /* 0x00008a0000047ab9 */ /* 0x000fe20000000800 */
[----:B------:R0:W-:Y:S01]  /*6e530*/  @P6 STG.E.U8 desc[UR32][R30.64], R21 ;  /* 0x000000151e006986 */ /* 0x0001e2000c101120 */
[----:B------:R-:W-:Y:S01]  /*6e540*/  IADD3 R24, P6, R41, R59, RZ ;  /* 0x0000003b29187210 */ /* 0x000fe20007fde0ff */
[----:B------:R-:W-:Y:S01]  /*6e550*/  ULDC UR6, c[0x0][0x228] ;  /* 0x00008a0000067ab9 */ /* 0x000fe20000000800 */
[----:B------:R-:W-:-:S02]  /*6e560*/  SHF.R.S32.HI R34, RZ, 0x1f, R35 ;  /* 0x0000001fff227819 */ /* 0x000fc40000011423 */
[----:B-1----:R-:W-:Y:S01]  /*6e570*/  IADD3 R28, P4, R35, R2, RZ ;  /* 0x00000002231c7210 */ /* 0x002fe20007f9e0ff */
[----:B------:R-:W-:Y:S01]  /*6e580*/  IMAD.X R25, R26, 0x1, R61, P6 ;  /* 0x000000011a197824 */ /* 0x000fe200030e063d */
[----:B------:R-:W-:Y:S01]  /*6e590*/  ISETP.LT.AND P5, PT, R55, UR8, !P2 ;  /* 0x0000000837007c0c */ /* 0x000fe2000d7a1270 */
[----:B------:R-:W-:Y:S01]  /*6e5a0*/  ULDC UR8, c[0x0][0x228] ;  /* 0x00008a0000087ab9 */ /* 0x000fe20000000800 */
[----:B------:R-:W-:Y:S01]  /*6e5b0*/  ISETP.LT.AND P6, PT, R42, UR4, !P2 ;  /* 0x000000042a007c0c */ /* 0x000fe2000d7c1270 */
[----:B------:R-:W-:Y:S01]  /*6e5c0*/  IMAD.X R29, R34, 0x1, R3, P4 ;  /* 0x00000001221d7824 */ /* 0x000fe200020e0603 */
[----:B------:R-:W-:Y:S01]  /*6e5d0*/  IADD3 R20, P4, R35, R56, RZ ;  /* 0x0000003823147210 */ /* 0x000fe20007f9e0ff */
[----:B------:R-:W-:Y:S01]  /*6e5e0*/  ULDC UR4, c[0x0][0x248] ;  /* 0x0000920000047ab9 */ /* 0x000fe20000000800 */
[----:B------:R-:W-:Y:S02]  /*6e5f0*/  PRMT R41, R22, 0x7773, RZ ;  /* 0x0000777316297816 */ /* 0x000fe400000000ff */
[C---:B------:R-:W-:Y:S01]  /*6e600*/  PRMT R39, R27.reuse, 0x7770, RZ ;  /* 0x000077701b277816 */ /* 0x040fe200000000ff */
[----:B0-----:R-:W-:Y:S01]  /*6e610*/  IMAD.X R21, R34, 0x1, R57, P4 ;  /* 0x0000000122157824 */ /* 0x001fe200020e0639 */
[----:B------:R-:W-:Y:S01]  /*6e620*/  PRMT R37, R27, 0x7771, RZ ;  /* 0x000077711b257816 */ /* 0x000fe200000000ff */
[----:B------:R0:W-:Y:S01]  /*6e630*/  @P3 STG.E.U8 desc[UR32][R24.64], R41 ;  /* 0x0000002918003986 */ /* 0x0001e2000c101120 */
[----:B------:R-:W-:Y:S01]  /*6e640*/  ISETP.LT.AND P3, PT, R51, UR6, !P2 ;  /* 0x0000000633007c0c */ /* 0x000fe2000d761270 */
[----:B------:R-:W-:-:S02]  /*6e650*/  ULDC UR6, c[0x0][0x22c] ;  /* 0x00008b0000067ab9 */ /* 0x000fc40000000800 */
[----:B------:R-:W-:Y:S01]  /*6e660*/  @P5 STG.E.U8 desc[UR32][R28.64], R39 ;  /* 0x000000271c005986 */ /* 0x000fe2000c101120 */
[----:B------:R-:W-:-:S03]  /*6e670*/  IADD3 R26, P5, R35, R58, RZ ;  /* 0x0000003a231a7210 */ /* 0x000fc60007fbe0ff */
[----:B------:R1:W-:Y:S01]  /*6e680*/  @P6 STG.E.U8 desc[UR32][R20.64], R37 ;  /* 0x0000002514006986 */ /* 0x0003e2000c101120 */
[----:B------:R-:W-:Y:S02]  /*6e690*/  PRMT R31, R27, 0x7773, RZ ;  /* 0x000077731b1f7816 */ /* 0x000fe400000000ff */
[C---:B0-----:R-:W-:Y:S01]  /*6e6a0*/  IADD3 R24, P6, R35.reuse, R59, RZ ;  /* 0x0000003b23187210 */ /* 0x041fe20007fde0ff */
[----:B------:R-:W-:Y:S01]  /*6e6b0*/  VIADD R35, R35, UR4 ;  /* 0x0000000423237c36 */ /* 0x000fe20008000000 */
[----:B------:R-:W-:Y:S01]  /*6e6c0*/  PRMT R33, R27, 0x7772, RZ ;  /* 0x000077721b217816 */ /* 0x000fe200000000ff */
[----:B------:R-:W-:Y:S01]  /*6e6d0*/  IMAD.X R27, R34, 0x1, R60, P5 ;  /* 0x00000001221b7824 */ /* 0x000fe200028e063c */
[----:B------:R-:W-:Y:S01]  /*6e6e0*/  ISETP.LT.AND P2, PT, R50, UR8, !P2 ;  /* 0x0000000832007c0c */ /* 0x000fe2000d741270 */
[----:B------:R-:W-:Y:S01]  /*6e6f0*/  ULDC UR4, c[0x0][0x228] ;  /* 0x00008a0000047ab9 */ /* 0x000fe20000000800 */
[----:B------:R-:W-:Y:S01]  /*6e700*/  ISETP.LT.AND P4, PT, R55, UR10, !P1 ;  /* 0x0000000a37007c0c */ /* 0x000fe2000cf81270 */
[----:B-1----:R-:W-:Y:S01]  /*6e710*/  VIADD R21, R48, 0x28 ;  /* 0x0000002830157836 */ /* 0x002fe20000000000 */
[----:B------:R-:W-:-:S02]  /*6e720*/  SHF.R.S32.HI R22, RZ, 0x1f, R35 ;  /* 0x0000001fff167819 */ /* 0x000fc40000011423 */
[----:B------:R-:W-:Y:S01]  /*6e730*/  IADD3 R20, P5, R35, R2, RZ ;  /* 0x0000000223147210 */ /* 0x000fe20007fbe0ff */
[----:B------:R0:W-:Y:S01]  /*6e740*/  @P3 STG.E.U8 desc[UR32][R26.64], R33 ;  /* 0x000000211a003986 */ /* 0x0001e2000c101120 */
[----:B------:R-:W-:Y:S01]  /*6e750*/  ISETP.GE.AND P3, PT, R21, UR6, PT ;  /* 0x0000000615007c0c */ /* 0x000fe2000bf66270 */
[----:B------:R-:W-:Y:S01]  /*6e760*/  IMAD.X R25, R34, 0x1, R61, P6 ;  /* 0x0000000122197824 */ /* 0x000fe200030e063d */
[----:B------:R-:W-:Y:S01]  /*6e770*/  PRMT R37, R23, 0x7770, RZ ;  /* 0x0000777017257816 */ /* 0x000fe200000000ff */
[----:B------:R-:W-:Y:S01]  /*6e780*/  IMAD.X R21, R22, 0x1, R3, P5 ;  /* 0x0000000116157824 */ /* 0x000fe200028e0603 */
[----:B------:R-:W-:Y:S01]  /*6e790*/  ISETP.LT.AND P5, PT, R42, UR4, !P1 ;  /* 0x000000042a007c0c */ /* 0x000fe2000cfa1270 */
[----:B------:R-:W-:Y:S01]  /*6e7a0*/  VIADD R29, R48, 0x29 ;  /* 0x00000029301d7836 */ /* 0x000fe20000000000 */
[----:B------:R-:W-:Y:S01]  /*6e7b0*/  IADD3 R28, P6, R35, R56, RZ ;  /* 0x00000038231c7210 */ /* 0x000fe20007fde0ff */
[----:B------:R-:W-:Y:S01]  /*6e7c0*/  ULDC UR4, c[0x0][0x22c] ;  /* 0x00008b0000047ab9 */ /* 0x000fe20000000800 */
[----:B------:R1:W-:Y:S01]  /*6e7d0*/  @P2 STG.E.U8 desc[UR32][R24.64], R31 ;  /* 0x0000001f18002986 */ /* 0x0003e2000c101120 */
[----:B------:R-:W-:Y:S01]  /*6e7e0*/  ULDC UR6, c[0x0][0x228] ;  /* 0x00008a0000067ab9 */ /* 0x000fe20000000800 */
[----:B------:R-:W-:Y:S01]  /*6e7f0*/  ISETP.GE.AND P2, PT, R29, UR4, PT ;  /* 0x000000041d007c0c */ /* 0x000fe2000bf46270 */
[----:B------:R-:W-:Y:S01]  /*6e800*/  IMAD.X R29, R22, 0x1, R57, P6 ;  /* 0x00000001161d7824 */ /* 0x000fe200030e0639 */
[----:B------:R2:W-:Y:S01]  /*6e810*/  @P4 STG.E.U8 desc[UR32][R20.64], R37 ;  /* 0x0000002514004986 */ /* 0x0005e2000c101120 */
[----:B------:R-:W-:Y:S01]  /*6e820*/  ISETP.LT.AND P4, PT, R51, UR6, !P1 ;  /* 0x0000000633007c0c */ /* 0x000fe2000cf81270 */
[----:B------:R-:W-:Y:S01]  /*6e830*/  ULDC UR4, c[0x0][0x228] ;  /* 0x00008a0000047ab9 */ /* 0x000fe20000000800 */
[----:B0-----:R-:W-:Y:S01]  /*6e840*/  PRMT R27, R23, 0x7771, RZ ;  /* 0x00007771171b7816 */ /* 0x001fe200000000ff */
[----:B------:R-:W-:Y:S01]  /*6e850*/  ULDC UR6, c[0x0][0x228] ;  /* 0x00008a0000067ab9 */ /* 0x000fe20000000800 */
[----:B------:R-:W-:Y:S01]  /*6e860*/  ISETP.LT.AND P1, PT, R50, UR4, !P1 ;  /* 0x0000000432007c0c */ /* 0x000fe2000cf21270 */
[----:B------:R-:W-:Y:S01]  /*6e870*/  ULDC UR4, c[0x0][0x248] ;  /* 0x0000920000047ab9 */ /* 0x000fe20000000800 */
[----:B------:R-:W-:Y:S01]  /*6e880*/  ULDC UR8, c[0x0][0x228] ;  /* 0x00008a0000087ab9 */ /* 0x000fe20000000800 */
[----:B-1----:R-:W-:Y:S01]  /*6e890*/  IADD3 R24, P6, R35, R58, RZ ;  /* 0x0000003a23187210 */ /* 0x002fe20007fde0ff */
[----:B------:R0:W-:Y:S01]  /*6e8a0*/  @P5 STG.E.U8 desc[UR32][R28.64], R27 ;  /* 0x0000001b1c005986 */ /* 0x0001e2000c101120 */
[----:B------:R-:W-:Y:S01]  /*6e8b0*/  PRMT R31, R23, 0x7772, RZ ;  /* 0x00007772171f7816 */ /* 0x000fe200000000ff */
[----:B------:R-:W-:Y:S01]  /*6e8c0*/  ULDC UR10, c[0x0][0x228] ;  /* 0x00008a00000a7ab9 */ /* 0x000fe20000000800 */
[----:B--2---:R-:W-:Y:S01]  /*6e8d0*/  IADD3 R20, P5, R35, R59, RZ ;  /* 0x0000003b23147210 */ /* 0x004fe20007fbe0ff */
[C---:B------:R-:W-:Y:S01]  /*6e8e0*/  IMAD.X R25, R22.reuse, 0x1, R60, P6 ;  /* 0x0000000116197824 */ /* 0x040fe200030e063c */
[----:B------:R-:W-:Y:S01]  /*6e8f0*/  PRMT R23, R23, 0x7773, RZ ;  /* 0x0000777317177816 */ /* 0x000fe200000000ff */
[----:B------:R-:W-:Y:S01]  /*6e900*/  VIADD R35, R35, UR4 ;  /* 0x0000000423237c36 */ /* 0x000fe20008000000 */
[----:B------:R-:W-:Y:S01]  /*6e910*/  ULDC UR4, c[0x0][0x22c] ;  /* 0x00008b0000047ab9 */ /* 0x000fe20000000800 */
[----:B------:R-:W-:Y:S01]  /*6e920*/  IMAD.X R21, R22, 0x1, R61, P5 ;  /* 0x0000000116157824 */ /* 0x000fe200028e063d */
[----:B------:R-:W-:Y:S01]  /*6e930*/  @P4 STG.E.U8 desc[UR32][R24.64], R31 ;  /* 0x0000001f18004986 */ /* 0x000fe2000c101120 */
[----:B------:R-:W-:Y:S01]  /*6e940*/  ISETP.LT.AND P4, PT, R55, UR6, !P3 ;  /* 0x0000000637007c0c */ /* 0x000fe2000df81270 */
[----:B------:R-:W-:Y:S01]  /*6e950*/  ULDC UR6, c[0x0][0x228] ;  /* 0x00008a0000067ab9 */ /* 0x000fe20000000800 */
[----:B0-----:R-:W-:Y:S01]  /*6e960*/  SHF.R.S32.HI R28, RZ, 0x1f, R35 ;  /* 0x0000001fff1c7819 */ /* 0x001fe20000011423 */
[----:B------:R0:W-:Y:S01]  /*6e970*/  @P1 STG.E.U8 desc[UR32][R20.64], R23 ;  /* 0x0000001714001986 */ /* 0x0001e2000c101120 */
[----:B------:R-:W-:-:S02]  /*6e980*/  IADD3 R26, P1, R35, R2, RZ ;  /* 0x00000002231a7210 */ /* 0x000fc40007f3e0ff */
[----:B------:R-:W-:Y:S01]  /*6e990*/  ISETP.LT.AND P5, PT, R42, UR6, !P3 ;  /* 0x000000062a007c0c */ /* 0x000fe2000dfa1270 */
[----:B------:R-:W-:Y:S01]  /*6e9a0*/  VIADD R22, R48, 0x2a ;  /* 0x0000002a30167836 */ /* 0x000fe20000000000 */
[----:B------:R-:W-:Y:S01]  /*6e9b0*/  PRMT R29, R16, 0x7770, RZ ;  /* 0x00007770101d7816 */ /* 0x000fe200000000ff */
[----:B------:R-:W-:Y:S01]  /*6e9c0*/  IMAD.X R27, R28, 0x1, R3, P1 ;  /* 0x000000011c1b7824 */ /* 0x000fe200008e0603 */
[----:B------:R-:W-:Y:S01]  /*6e9d0*/  ISETP.LT.AND P1, PT, R51, UR8, !P3 ;  /* 0x0000000833007c0c */ /* 0x000fe2000df21270 */
[----:B------:R-:W-:Y:S01]  /*6e9e0*/  ULDC UR6, c[0x0][0x228] ;  /* 0x00008a0000067ab9 */ /* 0x000fe20000000800 */
[----:B------:R-:W-:Y:S01]  /*6e9f0*/  PRMT R33, R16, 0x7771, RZ ;  /* 0x0000777110217816 */ /* 0x000fe200000000ff */
[----:B------:R-:W-:Y:S01]  /*6ea00*/  ULDC UR8, c[0x0][0x228] ;  /* 0x00008a0000087ab9 */ /* 0x000fe20000000800 */
[----:B0-----:R-:W-:Y:S01]  /*6ea10*/  IADD3 R20, P6, R35, R56, RZ ;  /* 0x0000003823147210 */ /* 0x001fe20007fde0ff */
[----:B------:R0:W-:Y:S01]  /*6ea20*/  @P4 STG.E.U8 desc[UR32][R26.64], R29 ;  /* 0x0000001d1a004986 */ /* 0x0001e2000c101120 */
[----:B------:R-:W-:Y:S01]  /*6ea30*/  ISETP.GE.AND P4, PT, R22, UR4, PT ;  /* 0x0000000416007c0c */ /* 0x000fe2000bf86270 */
[----:B------:R-:W-:-:S02]  /*6ea40*/  ULDC UR4, c[0x0][0x228] ;  /* 0x00008a0000047ab9 */ /* 0x000fc40000000800 */
[----:B------:R-:W-:Y:S01]  /*6ea50*/  IMAD.X R21, R28, 0x1, R57, P6 ;  /* 0x000000011c157824 */ /* 0x000fe200030e0639 */
[C---:B------:R-:W-:Y:S02]  /*6ea60*/  IADD3 R22, P6, R35.reuse, R58, RZ ;  /* 0x0000003a23167210 */ /* 0x040fe40007fde0ff */
[----:B------:R-:W-:Y:S01]  /*6ea70*/  ISETP.LT.AND P3, PT, R50, UR4, !P3 ;  /* 0x0000000432007c0c */ /* 0x000fe2000df61270 */
[----:B------:R-:W-:Y:S01]  /*6ea80*/  ULDC UR4, c[0x0][0x248] ;  /* 0x0000920000047ab9 */ /* 0x000fe20000000800 */
[----:B------:R1:W-:Y:S01]  /*6ea90*/  @P5 STG.E.U8 desc[UR32][R20.64], R33 ;  /* 0x0000002114005986 */ /* 0x0003e2000c101120 */
[C---:B------:R-:W-:Y:S01]  /*6eaa0*/  IADD3 R24, P5, R35.reuse, R59, RZ ;  /* 0x0000003b23187210 */ /* 0x040fe20007fbe0ff */
[----:B------:R-:W-:Y:S01]  /*6eab0*/  IMAD.X R23, R28, 0x1, R60, P6 ;  /* 0x000000011c177824 */ /* 0x000fe200030e063c */
[C---:B------:R-:W-:Y:S01]  /*6eac0*/  PRMT R31, R16.reuse, 0x7772, RZ ;  /* 0x00007772101f7816 */ /* 0x040fe200000000ff */
[----:B------:R-:W-:Y:S01]  /*6ead0*/  VIADD R35, R35, UR4 ;  /* 0x0000000423237c36 */ /* 0x000fe20008000000 */
[----:B0-----:R-:W-:Y:S01]  /*6eae0*/  PRMT R29, R16, 0x7773, RZ ;  /* 0x00007773101d7816 */ /* 0x001fe200000000ff */
[----:B------:R-:W-:Y:S01]  /*6eaf0*/  IMAD.X R25, R28, 0x1, R61, P5 ;  /* 0x000000011c197824 */ /* 0x000fe200028e063d */
[----:B------:R-:W-:Y:S01]  /*6eb00*/  PRMT R37, R12, 0x7770, RZ ;  /* 0x000077700c257816 */ /* 0x000fe200000000ff */
[----:B------:R0:W-:Y:S01]  /*6eb10*/  @P1 STG.E.U8 desc[UR32][R22.64], R31 ;  /* 0x0000001f16001986 */ /* 0x0001e2000c101120 */
[----:B------:R-:W-:Y:S01]  /*6eb20*/  ISETP.LT.AND P1, PT, R55, UR6, !P2 ;  /* 0x0000000637007c0c */ /* 0x000fe2000d721270 */
[----:B------:R-:W-:Y:S01]  /*6eb30*/  ULDC UR6, c[0x0][0x228] ;  /* 0x00008a0000067ab9 */ /* 0x000fe20000000800 */
[----:B------:R-:W-:Y:S01]  /*6eb40*/  SHF.R.S32.HI R16, RZ, 0x1f, R35 ;  /* 0x0000001fff107819 */ /* 0x000fe20000011423 */
[----:B------:R2:W-:Y:S01]  /*6eb50*/  @P3 STG.E.U8 desc[UR32][R24.64], R29 ;  /* 0x0000001d18003986 */ /* 0x0005e2000c101120 */
[C---:B------:R-:W-:Y:S01]  /*6eb60*/  IADD3 R26, P3, R35.reuse, R2, RZ ;  /* 0x00000002231a7210 */ /* 0x040fe20007f7e0ff */
[----:B-1----:R-:W-:Y:S01]  /*6eb70*/  VIADD R21, R48, 0x2b ;  /* 0x0000002b30157836 */ /* 0x002fe20000000000 */
[----:B------:R-:W-:Y:S01]  /*6eb80*/  ISETP.LT.AND P5, PT, R42, UR6, !P2 ;  /* 0x000000062a007c0c */ /* 0x000fe2000d7a1270 */
[----:B------:R-:W-:Y:S01]  /*6eb90*/  ULDC UR4, c[0x0][0x22c] ;  /* 0x00008b0000047ab9 */ /* 0x000fe20000000800 */
[----:B------:R-:W-:Y:S01]  /*6eba0*/  IADD3 R20, P6, R35, R56, RZ ;  /* 0x0000003823147210 */ /* 0x000fe20007fde0ff */
[----:B------:R-:W-:Y:S01]  /*6ebb0*/  IMAD.X R27, R16, 0x1, R3, P3 ;  /* 0x00000001101b7824 */ /* 0x000fe200018e0603 */
[----:B------:R-:W-:Y:S01]  /*6ebc0*/  ISETP.LT.AND P3, PT, R51, UR8, !P2 ;  /* 0x0000000833007c0c */ /* 0x000fe2000d761270 */
[----:B------:R-:W-:Y:S01]  /*6ebd0*/  ULDC UR6, c[0x0][0x228] ;  /* 0x00008a0000067ab9 */ /* 0x000fe20000000800 */
[----:B------:R-:W-:Y:S01]  /*6ebe0*/  PRMT R33, R12, 0x7771, RZ ;  /* 0x000077710c217816 */ /* 0x000fe200000000ff */
[----:B------:R-:W-:Y:S01]  /*6ebf0*/  ULDC UR8, c[0x0][0x228] ;  /* 0x00008a0000087ab9 */ /* 0x000fe20000000800 */
[----:B------:R-:W-:Y:S01]  /*6ec00*/  @P1 STG.E.U8 desc[UR32][R26.64], R37 ;  /* 0x000000251a001986 */ /* 0x000fe2000c101120 */
[----:B------:R-:W-:Y:S01]  /*6ec10*/  ISETP.GE.AND P1, PT, R21, UR4, PT ;  /* 0x0000000415007c0c */ /* 0x000fe2000bf26270 */
[----:B------:R-:W-:Y:S01]  /*6ec20*/  IMAD.X R21, R16, 0x1, R57, P6 ;  /* 0x0000000110157824 */ /* 0x000fe200030e0639 */
[----:B------:R-:W-:Y:S01]  /*6ec30*/  ULDC UR4, c[0x0][0x228] ;  /* 0x00008a0000047ab9 */ /* 0x000fe20000000800 */
[----:B0-----:R-:W-:-:S02]  /*6ec40*/  IADD3 R22, P6, R35, R58, RZ ;  /* 0x0000003a23167210 */ /* 0x001fc40007fde0ff */
[----:B------:R-:W-:Y:S01]  /*6ec50*/  ISETP.LT.AND P2, PT, R50, UR4, !P2 ;  /* 0x0000000432007c0c */ /* 0x000fe2000d741270 */
[----:B------:R0:W-:Y:S01]  /*6ec60*/  @P5 STG.E.U8 desc[UR32][R20.64], R33 ;  /* 0x0000002114005986 */ /* 0x0001e2000c101120 */
[C---:B--2---:R-:W-:Y:S01]  /*6ec70*/  IADD3 R24, P5, R35.reuse, R59, RZ ;  /* 0x0000003b23187210 */ /* 0x044fe20007fbe0ff */
[----:B------:R-:W-:Y:S01]  /*6ec80*/  IMAD.X R23, R16, 0x1, R60, P6 ;  /* 0x0000000110177824 */ /* 0x000fe200030e063c */
        /* <DEDUP_REMOVED lines=21> */
[----:B------:R-:W-:Y:S01]  /*6ede0*/  IMAD.X R21, R12, 0x1, R57, P6 ;  /* 0x000000010c157824 */ /* 0x000fe200030e0639 */
[----:B------:R-:W-:Y:S01]  /*6edf0*/  @P3 STG.E.U8 desc[UR32][R26.64], R33 ;  /* 0x000000211a003986 */ /* 0x000fe2000c101120 */
[----:B------:R-:W-:Y:S01]  /*6ee00*/  ISETP.GE.AND P3, PT, R16, UR4, PT ;  /* 0x0000000410007c0c */ /* 0x000fe2000bf66270 */
[----:B------:R-:W-:Y:S01]  /*6ee10*/  ULDC UR4, c[0x0][0x228] ;  /* 0x00008a0000047ab9 */ /* 0x000fe20000000800 */
[----:B------:R-:W-:-:S02]  /*6ee20*/  IADD3 R22, P6, R35, R58, RZ ;  /* 0x0000003a23167210 */ /* 0x000fc40007fde0ff */
[----:B------:R-:W-:Y:S01]  /*6ee30*/  ISETP.LT.AND P4, PT, R50, UR4, !P4 ;  /* 0x0000000432007c0c */ /* 0x000fe2000e781270 */
[----:B------:R1:W-:Y:S01]  /*6ee40*/  @P5 STG.E.U8 desc[UR32][R20.64], R31 ;  /* 0x0000001f14005986 */ /* 0x0003e2000c101120 */
[----:B0-----:R-:W-:Y:S01]  /*6ee50*/  IADD3 R24, P5, R35, R59, RZ ;  /* 0x0000003b23187210 */ /* 0x001fe20007fbe0ff */
        /* <DEDUP_REMOVED lines=9> */
[----:B-1----:R-:W-:Y:S01]  /*6eef0*/  PRMT R31, R13, 0x7770, RZ ;  /* 0x000077700d1f7816 */ /* 0x002fe200000000ff */
[----:B------:R1:W-:Y:S01]  /*6ef00*/  @P4 STG.E.U8 desc[UR32][R24.64], R17 ;  /* 0x0000001118004986 */ /* 0x0003e2000c101120 */
[----:B------:R-:W-:Y:S01]  /*6ef10*/  SHF.R.S32.HI R12, RZ, 0x1f, R35 ;  /* 0x0000001fff0c7819 */ /* 0x000fe20000011423 */
[----:B------:R-:W-:Y:S01]  /*6ef20*/  ULDC UR4, c[0x0][0x22c] ;  /* 0x00008b0000047ab9 */ /* 0x000fe20000000800 */
[----:B------:R-:W-:-:S02]  /*6ef30*/  IADD3 R20, P4, R35, R2, RZ ;  /* 0x0000000223147210 */ /* 0x000fc40007f9e0ff */
[----:B------:R-:W-:Y:S01]  /*6ef40*/  ISETP.LT.AND P5, PT, R42, UR6, !P1 ;  /* 0x000000062a007c0c */ /* 0x000fe2000cfa1270 */
[----:B------:R-:W-:Y:S01]  /*6ef50*/  ULDC UR6, c[0x0][0x228] ;  /* 0x00008a0000067ab9 */ /* 0x000fe20000000800 */
[----:B------:R-:W-:Y:S01]  /*6ef60*/  IADD3 R16, P6, R35, R56, RZ ;  /* 0x0000003823107210 */ /* 0x000fe20007fde0ff */
[----:B------:R-:W-:Y:S02]  /*6ef70*/  IMAD.X R21, R12, 0x1, R3, P4 ;  /* 0x000000010c157824 */ /* 0x000fe400020e0603 */
[----:B0-----:R-:W-:Y:S01]  /*6ef80*/  VIADD R22, R48, 0x2d ;  /* 0x0000002d30167836 */ /* 0x001fe20000000000 */
[----:B------:R-:W-:Y:S01]  /*6ef90*/  PRMT R29, R13, 0x7771, RZ ;  /* 0x000077710d1d7816 */ /* 0x000fe200000000ff */
[----:B-1----:R-:W-:Y:S01]  /*6efa0*/  IMAD.X R17, R12, 0x1, R57, P6 ;  /* 0x000000010c117824 */ /* 0x002fe200030e0639 */
[----:B------:R-:W-:Y:S02]  /*6efb0*/  @P2 STG.E.U8 desc[UR32][R20.64], R31 ;  /* 0x0000001f14002986 */ /* 0x000fe4000c101120 */
[----:B------:R-:W-:Y:S01]  /*6efc0*/  ISETP.GE.AND P2, PT, R22, UR4, PT ;  /* 0x0000000416007c0c */ /* 0x000fe2000bf46270 */
[----:B------:R-:W-:Y:S01]  /*6efd0*/  ULDC UR4, c[0x0][0x228] ;  /* 0x00008a0000047ab9 */ /* 0x000fe20000000800 */
[----:B------:R-:W-:Y:S01]  /*6efe0*/  ISETP.LT.AND P4, PT, R51, UR8, !P1 ;  /* 0x0000000833007c0c */ /* 0x000fe2000cf81270 */
[----:B------:R0:W-:Y:S01]  /*6eff0*/  @P5 STG.E.U8 desc[UR32][R16.64], R29 ;  /* 0x0000001d10005986 */ /* 0x0001e2000c101120 */
[----:B------:R-:W-:Y:S01]  /*6f000*/  ISETP.LT.AND P1, PT, R50, UR4, !P1 ;  /* 0x0000000432007c0c */ /* 0x000fe2000cf21270 */
[----:B------:R-:W-:Y:S01]  /*6f010*/  ULDC UR4, c[0x0][0x248] ;  /* 0x0000920000047ab9 */ /* 0x000fe20000000800 */
[C---:B------:R-:W-:Y:S01]  /*6f020*/  IADD3 R22, P6, R35.reuse, R58, RZ ;  /* 0x0000003a23167210 */ /* 0x040fe20007fde0ff */
[----:B------:R-:W-:Y:S01]  /*6f030*/  ULDC UR8, c[0x0][0x228] ;  /* 0x00008a0000087ab9 */ /* 0x000fe20000000800 */
[----:B------:R-:W-:-:S02]  /*6f040*/  IADD3 R24, P5, R35, R59, RZ ;  /* 0x0000003b23187210 */ /* 0x000fc40007fbe0ff */
[C---:B------:R-:W-:Y:S01]  /*6f050*/  PRMT R27, R13.reuse, 0x7772, RZ ;  /* 0x000077720d1b7816 */ /* 0x040fe200000000ff */
[C---:B------:R-:W-:Y:S01]  /*6f060*/  IMAD.X R23, R12.reuse, 0x1, R60, P6 ;  /* 0x000000010c177824 */ /* 0x040fe200030e063c */
[----:B------:R-:W-:Y:S01]  /*6f070*/  PRMT R13, R13, 0x7773, RZ ;  /* 0x000077730d0d7816 */ /* 0x000fe200000000ff */
[----:B------:R-:W-:Y:S02]  /*6f080*/  IMAD.X R25, R12, 0x1, R61, P5 ;  /* 0x000000010c197824 */ /* 0x000fe400028e063d */
[----:B------:R-:W-:Y:S01]  /*6f090*/  VIADD R35, R35, UR4 ;  /* 0x0000000423237c36 */ /* 0x000fe20008000000 */
[----:B------:R1:W-:Y:S01]  /*6f0a0*/  @P4 STG.E.U8 desc[UR32][R22.64], R27 ;  /* 0x0000001b16004986 */ /* 0x0003e2000c101120 */
[----:B------:R-:W-:Y:S01]  /*6f0b0*/  ISETP.LT.AND P5, PT, R55, UR6, !P3 ;  /* 0x0000000637007c0c */ /* 0x000fe2000dfa1270 */
[----:B------:R-:W-:Y:S01]  /*6f0c0*/  VIADD R12, R48, 0x2e ;  /* 0x0000002e300c7836 */ /* 0x000fe20000000000 */
[----:B0-----:R-:W-:Y:S01]  /*6f0d0*/  PRMT R29, R18, 0x7770, RZ ;  /* 0x00007770121d7816 */ /* 0x001fe200000000ff */
[----:B------:R0:W-:Y:S01]  /*6f0e0*/  @P1 STG.E.U8 desc[UR32][R24.64], R13 ;  /* 0x0000000d18001986 */ /* 0x0001e2000c101120 */
[----:B------:R-:W-:Y:S01]  /*6f0f0*/  ISETP.LT.AND P1, PT, R42, UR8, !P3 ;  /* 0x000000082a007c0c */ /* 0x000fe2000df21270 */
[----:B------:R-:W-:Y:S01]  /*6f100*/  ULDC UR4, c[0x0][0x22c] ;  /* 0x00008b0000047ab9 */ /* 0x000fe20000000800 */
[----:B------:R-:W-:Y:S01]  /*6f110*/  SHF.R.S32.HI R26, RZ, 0x1f, R35 ;  /* 0x0000001fff1a7819 */ /* 0x000fe20000011423 */
[----:B------:R-:W-:Y:S01]  /*6f120*/  ULDC UR6, c[0x0][0x228] ;  /* 0x00008a0000067ab9 */ /* 0x000fe20000000800 */
[C---:B------:R-:W-:Y:S01]  /*6f130*/  IADD3 R16, P4, R35.reuse, R2, RZ ;  /* 0x0000000223107210 */ /* 0x040fe20007f9e0ff */
[----:B------:R-:W-:Y:S01]  /*6f140*/  ULDC UR8, c[0x0][0x228] ;  /* 0x00008a0000087ab9 */ /* 0x000fe20000000800 */
[----:B------:R-:W-:-:S02]  /*6f150*/  IADD3 R20, P6, R35, R56, RZ ;  /* 0x0000003823147210 */ /* 0x000fc40007fde0ff */
[----:B-1----:R-:W-:Y:S01]  /*6f160*/  PRMT R27, R18, 0x7771, RZ ;  /* 0x00007771121b7816 */ /* 0x002fe200000000ff */
[C---:B------:R-:W-:Y:S02]  /*6f170*/  IMAD.X R17, R26.reuse, 0x1, R3, P4 ;  /* 0x000000011a117824 */ /* 0x040fe400020e0603 */
[----:B------:R-:W-:Y:S01]  /*6f180*/  IMAD.X R21, R26, 0x1, R57, P6 ;  /* 0x000000011a157824 */ /* 0x000fe200030e0639 */
[----:B------:R-:W-:Y:S01]  /*6f190*/  ISETP.GE.AND P4, PT, R12, UR4, PT ;  /* 0x000000040c007c0c */ /* 0x000fe2000bf86270 */
[----:B------:R-:W-:Y:S01]  /*6f1a0*/  ULDC UR4, c[0x0][0x228] ;  /* 0x00008a0000047ab9 */ /* 0x000fe20000000800 */
[----:B------:R-:W-:Y:S04]  /*6f1b0*/  @P5 STG.E.U8 desc[UR32][R16.64], R29 ;  /* 0x0000001d10005986 */ /* 0x000fe8000c101120 */
[----:B------:R1:W-:Y:S01]  /*6f1c0*/  @P1 STG.E.U8 desc[UR32][R20.64], R27 ;  /* 0x0000001b14001986 */ /* 0x0003e2000c101120 */
[----:B------:R-:W-:Y:S01]  /*6f1d0*/  ISETP.LT.AND P1, PT, R51, UR4, !P3 ;  /* 0x0000000433007c0c */ /* 0x000fe2000df21270 */
[----:B------:R-:W-:Y:S01]  /*6f1e0*/  ULDC UR4, c[0x0][0x248] ;  /* 0x0000920000047ab9 */ /* 0x000fe20000000800 */
[----:B------:R-:W-:-:S02]  /*6f1f0*/  IADD3 R22, P5, R35, R58, RZ ;  /* 0x0000003a23167210 */ /* 0x000fc40007fbe0ff */
[----:B------:R-:W-:Y:S01]  /*6f200*/  ISETP.LT.AND P3, PT, R50, UR6, !P3 ;  /* 0x0000000632007c0c */ /* 0x000fe2000df61270 */
[----:B------:R-:W-:Y:S01]  /*6f210*/  ULDC UR6, c[0x0][0x228] ;  /* 0x00008a0000067ab9 */ /* 0x000fe20000000800 */
[C---:B------:R-:W-:Y:S01]  /*6f220*/  IADD3 R12, P6, R35.reuse, R59, RZ ;  /* 0x0000003b230c7210 */ /* 0x040fe20007fde0ff */
[----:B------:R-:W-:Y:S01]  /*6f230*/  IMAD.X R23, R26, 0x1, R60, P5 ;  /* 0x000000011a177824 */ /* 0x000fe200028e063c */
[C---:B0-----:R-:W-:Y:S01]  /*6f240*/  PRMT R25, R18.reuse, 0x7772, RZ ;  /* 0x0000777212197816 */ /* 0x041fe200000000ff */
[----:B------:R-:W-:Y:S01]  /*6f250*/  VIADD R35, R35, UR4 ;  /* 0x0000000423237c36 */ /* 0x000fe20008000000 */
[----:B------:R-:W-:Y:S02]  /*6f260*/  ISETP.LT.AND P5, PT, R55, UR6, !P2 ;  /* 0x0000000637007c0c */ /* 0x000fe4000d7a1270 */
[----:B-1----:R-:W-:Y:S01]  /*6f270*/  PRMT R21, R18, 0x7773, RZ ;  /* 0x0000777312157816 */ /* 0x002fe200000000ff */
[----:B------:R0:W-:Y:S01]  /*6f280*/  @P1 STG.E.U8 desc[UR32][R22.64], R25 ;  /* 0x0000001916001986 */ /* 0x0001e2000c101120 */
[----:B------:R-:W-:Y:S01]  /*6f290*/  SHF.R.S32.HI R18, RZ, 0x1f, R35 ;  /* 0x0000001fff127819 */ /* 0x000fe20000011423 */
[----:B------:R-:W-:Y:S01]  /*6f2a0*/  IMAD.X R13, R26, 0x1, R61, P6 ;  /* 0x000000011a0d7824 */ /* 0x000fe200030e063d */
[----:B------:R-:W-:Y:S01]  /*6f2b0*/  IADD3 R16, P1, R35, R2, RZ ;  /* 0x0000000223107210 */ /* 0x000fe20007f3e0ff */
[----:B------:R-:W-:Y:S01]  /*6f2c0*/  ULDC UR4, c[0x0][0x228] ;  /* 0x00008a0000047ab9 */ /* 0x000fe20000000800 */
[----:B------:R-:W-:Y:S01]  /*6f2d0*/  PRMT R27, R14, 0x7770, RZ ;  /* 0x000077700e1b7816 */ /* 0x000fe200000000ff */
[----:B------:R-:W-:Y:S01]  /*6f2e0*/  ULDC UR6, c[0x0][0x228] ;  /* 0x00008a0000067ab9 */ /* 0x000fe20000000800 */
[----:B------:R1:W-:Y:S01]  /*6f2f0*/  @P3 STG.E.U8 desc[UR32][R12.64], R21 ;  /* 0x000000150c003986 */ /* 0x0003e2000c101120 */
[----:B------:R-:W-:Y:S01]  /*6f300*/  IMAD.X R17, R18, 0x1, R3, P1 ;  /* 0x0000000112117824 */ /* 0x000fe200008e0603 */
[----:B------:R-:W-:Y:S01]  /*6f310*/  ISETP.LT.AND P3, PT, R42, UR4, !P2 ;  /* 0x000000042a007c0c */ /* 0x000fe2000d761270 */
[----:B------:R-:W-:Y:S01]  /*6f320*/  ULDC UR4, c[0x0][0x22c] ;  /* 0x00008b0000047ab9 */ /* 0x000fe20000000800 */
[----:B------:R-:W-:Y:S01]  /*6f330*/  ISETP.LT.AND P6, PT, R51, UR6, !P2 ;  /* 0x0000000633007c0c */ /* 0x000fe2000d7c1270 */
[----:B------:R-:W-:Y:S01]  /*6f340*/  ULDC UR6, c[0x0][0x228] ;  /* 0x00008a0000067ab9 */ /* 0x000fe20000000800 */
[----:B------:R2:W-:Y:S01]  /*6f350*/  @P5 STG.E.U8 desc[UR32][R16.64], R27 ;  /* 0x0000001b10005986 */ /* 0x0005e2000c101120 */
[----:B0-----:R-:W-:-:S02]  /*6f360*/  IADD3 R22, P1, R35, R56, RZ ;  /* 0x0000003823167210 */ /* 0x001fc40007f3e0ff */
[C---:B------:R-:W-:Y:S01]  /*6f370*/  IADD3 R24, P5, R35.reuse, R58, RZ ;  /* 0x0000003a23187210 */ /* 0x040fe20007fbe0ff */
[----:B-1----:R-:W-:Y:S01]  /*6f380*/  VIADD R12, R48, 0x2f ;  /* 0x0000002f300c7836 */ /* 0x002fe20000000000 */
[----:B------:R-:W-:Y:S01]  /*6f390*/  PRMT R29, R14, 0x7771, RZ ;  /* 0x000077710e1d7816 */ /* 0x000fe200000000ff */
[----:B------:R-:W-:Y:S01]  /*6f3a0*/  IMAD.X R23, R18, 0x1, R57, P1 ;  /* 0x0000000112177824 */ /* 0x000fe200008e0639 */
[----:B------:R-:W-:Y:S01]  /*6f3b0*/  PRMT R13, R14, 0x7772, RZ ;  /* 0x000077720e0d7816 */ /* 0x000fe200000000ff */
[----:B------:R-:W-:Y:S01]  /*6f3c0*/  IMAD.X R25, R18, 0x1, R60, P5 ;  /* 0x0000000112197824 */ /* 0x000fe200028e063c */
[----:B------:R-:W-:Y:S01]  /*6f3d0*/  ISETP.GE.AND P1, PT, R12, UR4, PT ;  /* 0x000000040c007c0c */ /* 0x000fe2000bf26270 */
[----:B------:R-:W-:Y:S01]  /*6f3e0*/  ULDC UR4, c[0x0][0x248] ;  /* 0x0000920000047ab9 */ /* 0x000fe20000000800 */
[----:B------:R-:W-:Y:S01]  /*6f3f0*/  @P3 STG.E.U8 desc[UR32][R22.64], R29 ;  /* 0x0000001d16003986 */ /* 0x000fe2000c101120 */
[----:B--2---:R-:W-:Y:S01]  /*6f400*/  VIADD R27, R35, UR4 ;  /* 0x00000004231b7c36 */ /* 0x004fe20008000000 */
[----:B------:R-:W-:-:S02]  /*6f410*/  ULDC UR4, c[0x0][0x228] ;  /* 0x00008a0000047ab9 */ /* 0x000fc40000000800 */
[----:B------:R0:W-:Y:S01]  /*6f420*/  @P6 STG.E.U8 desc[UR32][R24.64], R13 ;  /* 0x0000000d18006986 */ /* 0x0001e2000c101120 */
[----:B------:R-:W-:Y:S02]  /*6f430*/  IADD3 R16, P6, R35, R59, RZ ;  /* 0x0000003b23107210 */ /* 0x000fe40007fde0ff */
[----:B------:R-:W-:Y:S02]  /*6f440*/  SHF.R.S32.HI R26, RZ, 0x1f, R27 ;  /* 0x0000001fff1a7819 */ /* 0x000fe4000001141b */
[----:B------:R-:W-:Y:S01]  /*6f450*/  IADD3 R20, P3, R27, R2, RZ ;  /* 0x000000021b147210 */ /* 0x000fe20007f7e0ff */
[----:B------:R-:W-:Y:S01]  /*6f460*/  IMAD.X R17, R18, 0x1, R61, P6 ;  /* 0x0000000112117824 */ /* 0x000fe200030e063d */
[----:B------:R-:W-:Y:S01]  /*6f470*/  ISETP.LT.AND P2, PT, R50, UR6, !P2 ;  /* 0x0000000632007c0c */ /* 0x000fe2000d741270 */
[----:B------:R-:W-:Y:S01]  /*6f480*/  ULDC UR6, c[0x0][0x228] ;  /* 0x00008a0000067ab9 */ /* 0x000fe20000000800 */
[----:B------:R-:W-:Y:S01]  /*6f490*/  ISETP.LT.AND P5, PT, R55, UR8, !P4 ;  /* 0x0000000837007c0c */ /* 0x000fe2000e7a1270 */
[----:B------:R-:W-:Y:S01]  /*6f4a0*/  IMAD.X R21, R26, 0x1, R3, P3 ;  /* 0x000000011a157824 */ /* 0x000fe200018e0603 */
[----:B------:R-:W-:Y:S01]  /*6f4b0*/  ISETP.LT.AND P6, PT, R42, UR4, !P4 ;  /* 0x000000042a007c0c */ /* 0x000fe2000e7c1270 */
[----:B------:R-:W-:Y:S01]  /*6f4c0*/  ULDC UR4, c[0x0][0x248] ;  /* 0x0000920000047ab9 */ /* 0x000fe20000000800 */
[----:B------:R-:W-:Y:S01]  /*6f4d0*/  IADD3 R12, P3, R27, R56, RZ ;  /* 0x000000381b0c7210 */ /* 0x000fe20007f7e0ff */
[----:B------:R-:W-:Y:S01]  /*6f4e0*/  ULDC UR8, c[0x0][0x228] ;  /* 0x00008a0000087ab9 */ /* 0x000fe20000000800 */
[----:B------:R-:W-:-:S02]  /*6f4f0*/  PRMT R33, R14, 0x7773, RZ ;  /* 0x000077730e217816 */ /* 0x000fc400000000ff */
[C---:B------:R-:W-:Y:S01]  /*6f500*/  PRMT R31, R19.reuse, 0x7770, RZ ;  /* 0x00007770131f7816 */ /* 0x040fe200000000ff */
[----:B0-----:R-:W-:Y:S01]  /*6f510*/  IMAD.X R13, R26, 0x1, R57, P3 ;  /* 0x000000011a0d7824 */ /* 0x001fe200018e0639 */
[----:B------:R-:W-:Y:S01]  /*6f520*/  PRMT R29, R19, 0x7771, RZ ;  /* 0x00007771131d7816 */ /* 0x000fe200000000ff */
[----:B------:R0:W-:Y:S01]  /*6f530*/  @P2 STG.E.U8 desc[UR32][R16.64], R33 ;  /* 0x0000002110002986 */ /* 0x0001e2000c101120 */
[----:B------:R-:W-:-:S03]  /*6f540*/  IADD3 R18, P3, R27, R58, RZ ;  /* 0x0000003a1b127210 */ /* 0x000fc60007f7e0ff */
[----:B------:R-:W-:Y:S01]  /*6f550*/  @P5 STG.E.U8 desc[UR32][R20.64], R31 ;  /* 0x0000001f14005986 */ /* 0x000fe2000c101120 */
[----:B------:R-:W-:Y:S01]  /*6f560*/  ISETP.LT.AND P2, PT, R51, UR6, !P4 ;  /* 0x0000000633007c0c */ /* 0x000fe2000e741270 */
[----:B------:R-:W-:Y:S02]  /*6f570*/  ULDC UR6, c[0x0][0x22c] ;  /* 0x00008b0000067ab9 */ /* 0x000fe40000000800 */
[----:B------:R1:W-:Y:S01]  /*6f580*/  @P6 STG.E.U8 desc[UR32][R12.64], R29 ;  /* 0x0000001d0c006986 */ /* 0x0003e2000c101120 */
[----:B------:R-:W-:Y:S01]  /*6f590*/  ISETP.LT.AND P4, PT, R50, UR8, !P4 ;  /* 0x0000000832007c0c */ /* 0x000fe2000e781270 */
[----:B------:R-:W-:Y:S01]  /*6f5a0*/  ULDC UR8, c[0x0][0x228] ;  /* 0x00008a0000087ab9 */ /* 0x000fe20000000800 */
[C---:B0-----:R-:W-:Y:S01]  /*6f5b0*/  IADD3 R16, P6, R27.reuse, R59, RZ ;  /* 0x0000003b1b107210 */ /* 0x041fe20007fde0ff */
[----:B------:R-:W-:Y:S01]  /*6f5c0*/  VIADD R27, R27, UR4 ;  /* 0x000000041b1b7c36 */ /* 0x000fe20008000000 */
[----:B------:R-:W-:Y:S01]  /*6f5d0*/  ISETP.LT.AND P5, PT, R55, UR10, !P1 ;  /* 0x0000000a37007c0c */ /* 0x000fe2000cfa1270 */
[----:B------:R-:W-:-:S02]  /*6f5e0*/  ULDC UR4, c[0x0][0x228] ;  /* 0x00008a0000047ab9 */ /* 0x000fc40000000800 */
[----:B------:R-:W-:Y:S01]  /*6f5f0*/  IMAD.X R17, R26, 0x1, R61, P6 ;  /* 0x000000011a117824 */ /* 0x000fe200030e063d */
[----:B------:R-:W-:Y:S01]  /*6f600*/  SHF.R.S32.HI R14, RZ, 0x1f, R27 ;  /* 0x0000001fff0e7819 */ /* 0x000fe2000001141b */
[----:B-1----:R-:W-:Y:S01]  /*6f610*/  VIADD R13, R48, 0x30 ;  /* 0x00000030300d7836 */ /* 0x002fe20000000000 */
[----:B------:R-:W-:Y:S02]  /*6f620*/  IADD3 R12, P6, R27, R2, RZ ;  /* 0x000000021b0c7210 */ /* 0x000fe40007fde0ff */
[C---:B------:R-:W-:Y:S02]  /*6f630*/  PRMT R23, R19.reuse, 0x7773, RZ ;  /* 0x0000777313177816 */ /* 0x040fe400000000ff */
[----:B------:R-:W-:Y:S01]  /*6f640*/  PRMT R25, R19, 0x7772, RZ ;  /* 0x0000777213197816 */ /* 0x000fe200000000ff */
[----:B------:R-:W-:Y:S01]  /*6f650*/  IMAD.X R19, R26, 0x1, R60, P3 ;  /* 0x000000011a137824 */ /* 0x000fe200018e063c */
[----:B------:R-:W-:Y:S01]  /*6f660*/  ISETP.GE.AND P3, PT, R13, UR6, PT ;  /* 0x000000060d007c0c */ /* 0x000fe2000bf66270 */
[----:B------:R-:W-:Y:S01]  /*6f670*/  IMAD.X R13, R14, 0x1, R3, P6 ;  /* 0x000000010e0d7824 */ /* 0x000fe200030e0603 */
[----:B------:R-:W-:Y:S01]  /*6f680*/  PRMT R29, R15, 0x7770, RZ ;  /* 0x000077700f1d7816 */ /* 0x000fe200000000ff */
[----:B------:R-:W-:Y:S01]  /*6f690*/  VIADD R21, R48, 0x31 ;  /* 0x0000003130157836 */ /* 0x000fe20000000000 */
[----:B------:R0:W-:Y:S01]  /*6f6a0*/  @P2 STG.E.U8 desc[UR32][R18.64], R25 ;  /* 0x0000001912002986 */ /* 0x0001e2000c101120 */
[----:B------:R-:W-:-:S03]  /*6f6b0*/  ULDC UR6, c[0x0][0x228] ;  /* 0x00008a0000067ab9 */ /* 0x000fc60000000800 */
[----:B------:R1:W-:Y:S04]  /*6f6c0*/  @P4 STG.E.U8 desc[UR32][R16.64], R23 ;  /* 0x0000001710004986 */ /* 0x0003e8000c101120 */
[----:B------:R2:W-:Y:S01]  /*6f6d0*/  @P5 STG.E.U8 desc[UR32][R12.64], R29 ;  /* 0x0000001d0c005986 */ /* 0x0005e2000c101120 */
[----:B------:R-:W-:Y:S01]  /*6f6e0*/  ISETP.LT.AND P5, PT, R42, UR4, !P1 ;  /* 0x000000042a007c0c */ /* 0x000fe2000cfa1270 */
[----:B------:R-:W-:Y:S01]  /*6f6f0*/  ULDC UR4, c[0x0][0x22c] ;  /* 0x00008b0000047ab9 */ /* 0x000fe20000000800 */
[----:B------:R-:W-:Y:S02]  /*6f700*/  IADD3 R20, P6, R27, R56, RZ ;  /* 0x000000381b147210 */ /* 0x000fe40007fde0ff */
[----:B------:R-:W-:Y:S01]  /*6f710*/  ISETP.GE.AND P2, PT, R21, UR4, PT ;  /* 0x0000000415007c0c */ /* 0x000fe2000bf46270 */
[----:B------:R-:W-:Y:S01]  /*6f720*/  ULDC UR4, c[0x0][0x228] ;  /* 0x00008a0000047ab9 */ /* 0x000fe20000000800 */
[----:B------:R-:W-:Y:S01]  /*6f730*/  ISETP.LT.AND P4, PT, R51, UR6, !P1 ;  /* 0x0000000633007c0c */ /* 0x000fe2000cf81270 */
[----:B------:R-:W-:Y:S01]  /*6f740*/  IMAD.X R21, R14, 0x1, R57, P6 ;  /* 0x000000010e157824 */ /* 0x000fe200030e0639 */
[----:B0-----:R-:W-:Y:S01]  /*6f750*/  PRMT R25, R15, 0x7771, RZ ;  /* 0x000077710f197816 */ /* 0x001fe200000000ff */
[----:B------:R-:W-:Y:S01]  /*6f760*/  ULDC UR6, c[0x0][0x228] ;  /* 0x00008a0000067ab9 */ /* 0x000fe20000000800 */
[----:B-1----:R-:W-:-:S02]  /*6f770*/  IADD3 R16, P6, R27, R58, RZ ;  /* 0x0000003a1b107210 */ /* 0x002fc40007fde0ff */
[----:B------:R-:W-:Y:S01]  /*6f780*/  ISETP.LT.AND P1, PT, R50, UR4, !P1 ;  /* 0x0000000432007c0c */ /* 0x000fe2000cf21270 */
[----:B------:R0:W-:Y:S01]  /*6f790*/  @P5 STG.E.U8 desc[UR32][R20.64], R25 ;  /* 0x0000001914005986 */ /* 0x0001e2000c101120 */
[----:B--2---:R-:W-:Y:S01]  /*6f7a0*/  IADD3 R12, P5, R27, R59, RZ ;  /* 0x0000003b1b0c7210 */ /* 0x004fe20007fbe0ff */
        /* <DEDUP_REMOVED lines=12> */
[----:B------:R-:W-:Y:S01]  /*6f870*/  ULDC UR4, c[0x0][0x22c] ;  /* 0x00008b0000047ab9 */ /* 0x000fe20000000800 */
[----:B------:R-:W-:-:S02]  /*6f880*/  IADD3 R14, P1, R27, R2, RZ ;  /* 0x000000021b0e7210 */ /* 0x000fc40007f3e0ff */
[----:B------:R-:W-:Y:S01]  /*6f890*/  ISETP.LT.AND P5, PT, R42, UR6, !P3 ;  /* 0x000000062a007c0c */ /* 0x000fe2000dfa1270 */
[----:B------:R-:W-:Y:S02]  /*6f8a0*/  ULDC UR6, c[0x0][0x228] ;  /* 0x00008a0000067ab9 */ /* 0x000fe40000000800 */
[----:B------:R-:W-:Y:S02]  /*6f8b0*/  IMAD.X R15, R20, 0x1, R3, P1 ;  /* 0x00000001140f7824 */ /* 0x000fe400008e0603 */
[----:B-1----:R-:W-:Y:S01]  /*6f8c0*/  VIADD R16, R48, 0x32 ;  /* 0x0000003230107836 */ /* 0x002fe20000000000 */
[----:B0-----:R-:W-:Y:S02]  /*6f8d0*/  IADD3 R12, P6, R27, R56, RZ ;  /* 0x000000381b0c7210 */ /* 0x001fe40007fde0ff */
[----:B------:R0:W-:Y:S01]  /*6f8e0*/  @P4 STG.E.U8 desc[UR32][R14.64], R25 ;  /* 0x000000190e004986 */ /* 0x0001e2000c101120 */
[----:B------:R-:W-:Y:S01]  /*6f8f0*/  ISETP.LT.AND P1, PT, R51, UR8, !P3 ;  /* 0x0000000833007c0c */ /* 0x000fe2000df21270 */
[----:B------:R-:W-:Y:S01]  /*6f900*/  ULDC UR8, c[0x0][0x228] ;  /* 0x00008a0000087ab9 */ /* 0x000fe20000000800 */
[----:B------:R-:W-:Y:S01]  /*6f910*/  ISETP.GE.AND P4, PT, R16, UR4, PT ;  /* 0x0000000410007c0c */ /* 0x000fe2000bf86270 */
[----:B------:R-:W-:Y:S01]  /*6f920*/  IMAD.X R13, R20, 0x1, R57, P6 ;  /* 0x00000001140d7824 */ /* 0x000fe200030e0639 */
[----:B------:R-:W-:Y:S01]  /*6f930*/  PRMT R23, R8, 0x7771, RZ ;  /* 0x0000777108177816 */ /* 0x000fe200000000ff */
[----:B------:R-:W-:Y:S01]  /*6f940*/  ULDC UR4, c[0x0][0x228] ;  /* 0x00008a0000047ab9 */ /* 0x000fe20000000800 */
[----:B------:R-:W-:-:S02]  /*6f950*/  IADD3 R16, P6, R27, R58, RZ ;  /* 0x0000003a1b107210 */ /* 0x000fc40007fde0ff */
[----:B------:R-:W-:Y:S01]  /*6f960*/  ISETP.LT.AND P3, PT, R50, UR4, !P3 ;  /* 0x0000000432007c0c */ /* 0x000fe2000df61270 */
[----:B------:R1:W-:Y:S01]  /*6f970*/  @P5 STG.E.U8 desc[UR32][R12.64], R23 ;  /* 0x000000170c005986 */ /* 0x0003e2000c101120 */
[C---:B------:R-:W-:Y:S01]  /*6f980*/  IADD3 R18, P5, R27.reuse, R59, RZ ;  /* 0x0000003b1b127210 */ /* 0x040fe20007fbe0ff */
[----:B------:R-:W-:Y:S01]  /*6f990*/  IMAD.X R17, R20, 0x1, R60, P6 ;  /* 0x0000000114117824 */ /* 0x000fe200030e063c */
[C---:B------:R-:W-:Y:S01]  /*6f9a0*/  PRMT R21, R8.reuse, 0x7772, RZ ;  /* 0x0000777208157816 */ /* 0x040fe200000000ff */
[----:B------:R-:W-:Y:S01]  /*6f9b0*/  ULDC UR4, c[0x0][0x248] ;  /* 0x0000920000047ab9 */ /* 0x000fe20000000800 */
        /* <DEDUP_REMOVED lines=9> */
[C---:B-1----:R-:W-:Y:S02]  /*6fa50*/  IADD3 R12, P3, R27.reuse, R2, RZ ;  /* 0x000000021b0c7210 */ /* 0x042fe40007f7e0ff */
[----:B------:R-:W-:Y:S01]  /*6fa60*/  ISETP.LT.AND P5, PT, R42, UR6, !P2 ;  /* 0x000000062a007c0c */ /* 0x000fe2000d7a1270 */
[----:B------:R-:W-:Y:S01]  /*6fa70*/  ULDC UR6, c[0x0][0x228] ;  /* 0x00008a0000067ab9 */ /* 0x000fe20000000800 */
[----:B------:R-:W-:Y:S01]  /*6fa80*/  IADD3 R14, P6, R27, R56, RZ ;  /* 0x000000381b0e7210 */ /* 0x000fe20007fde0ff */
[----:B------:R-:W-:Y:S01]  /*6fa90*/  IMAD.X R13, R8, 0x1, R3, P3 ;  /* 0x00000001080d7824 */ /* 0x000fe200018e0603 */
[----:B0-----:R-:W-:Y:S01]  /*6faa0*/  PRMT R21, R4, 0x7770, RZ ;  /* 0x0000777004157816 */ /* 0x001fe200000000ff */
[----:B------:R-:W-:Y:S01]  /*6fab0*/  VIADD R16, R48, 0x33 ;  /* 0x0000003330107836 */ /* 0x000fe20000000000 */
[----:B------:R-:W-:Y:S01]  /*6fac0*/  ISETP.LT.AND P3, PT, R51, UR8, !P2 ;  /* 0x0000000833007c0c */ /* 0x000fe2000d761270 */
[----:B--2---:R-:W-:Y:S01]  /*6fad0*/  IMAD.X R15, R8, 0x1, R57, P6 ;  /* 0x00000001080f7824 */ /* 0x004fe200030e0639 */
[----:B------:R-:W-:Y:S01]  /*6fae0*/  PRMT R25, R4, 0x7771, RZ ;  /* 0x0000777104197816 */ /* 0x000fe200000000ff */
[----:B------:R0:W-:Y:S01]  /*6faf0*/  @P1 STG.E.U8 desc[UR32][R12.64], R21 ;  /* 0x000000150c001986 */ /* 0x0001e2000c101120 */
[----:B------:R-:W-:Y:S01]  /*6fb00*/  ISETP.GE.AND P1, PT, R16, UR4, PT ;  /* 0x0000000410007c0c */ /* 0x000fe2000bf26270 */
[----:B------:R-:W-:Y:S01]  /*6fb10*/  ULDC UR4, c[0x0][0x228] ;  /* 0x00008a0000047ab9 */ /* 0x000fe20000000800 */
[C---:B------:R-:W-:Y:S01]  /*6fb20*/  IADD3 R16, P6, R27.reuse, R58, RZ ;  /* 0x0000003a1b107210 */ /* 0x040fe20007fde0ff */
[----:B------:R-:W-:Y:S01]  /*6fb30*/  ULDC UR8, c[0x0][0x228] ;  /* 0x00008a0000087ab9 */ /* 0x000fe20000000800 */
[----:B------:R-:W-:Y:S01]  /*6fb40*/  ISETP.LT.AND P2, PT, R50, UR4, !P2 ;  /* 0x0000000432007c0c */ /* 0x000fe2000d741270 */
[----:B------:R1:W-:Y:S01]  /*6fb50*/  @P5 STG.E.U8 desc[UR32][R14.64], R25 ;  /* 0x000000190e005986 */ /* 0x0003e2000c101120 */
[----:B------:R-:W-:Y:S01]  /*6fb60*/  IADD3 R18, P5, R27, R59, RZ ;  /* 0x0000003b1b127210 */ /* 0x000fe20007fbe0ff */
[----:B------:R-:W-:Y:S01]  /*6fb70*/  IMAD.X R17, R8, 0x1, R60, P6 ;  /* 0x0000000108117824 */ /* 0x000fe200030e063c */
[----:B------:R-:W-:Y:S01]  /*6fb80*/  PRMT R23, R4, 0x7772, RZ ;  /* 0x0000777204177816 */ /* 0x000fe200000000ff */
[----:B------:R-:W-:-:S02]  /*6fb90*/  ULDC UR4, c[0x0][0x248] ;  /* 0x0000920000047ab9 */ /* 0x000fc40000000800 */
[----:B------:R-:W-:Y:S01]  /*6fba0*/  IMAD.X R19, R8, 0x1, R61, P5 ;  /* 0x0000000108137824 */ /* 0x000fe200028e063d */
[----:B0-----:R-:W-:Y:S01]  /*6fbb0*/  PRMT R21, R4, 0x7773, RZ ;  /* 0x0000777304157816 */ /* 0x001fe200000000ff */
[----:B------:R-:W-:Y:S01]  /*6fbc0*/  VIADD R27, R27, UR4 ;  /* 0x000000041b1b7c36 */ /* 0x000fe20008000000 */
[----:B------:R0:W-:Y:S01]  /*6fbd0*/  @P3 STG.E.U8 desc[UR32][R16.64], R23 ;  /* 0x0000001710003986 */ /* 0x0001e2000c101120 */
[----:B------:R-:W-:Y:S01]  /*6fbe0*/  ISETP.LT.AND P3, PT, R55, UR6, !P4 ;  /* 0x0000000637007c0c */ /* 0x000fe2000e761270 */
[----:B------:R-:W-:Y:S01]  /*6fbf0*/  ULDC UR6, c[0x0][0x228] ;  /* 0x00008a0000067ab9 */ /* 0x000fe20000000800 */
[----:B-1----:R-:W-:Y:S01]  /*6fc00*/  PRMT R25, R9, 0x7770, RZ ;  /* 0x0000777009197816 */ /* 0x002fe200000000ff */
        /* <DEDUP_REMOVED lines=13> */
[----:B------:R0:W-:Y:S01]  /*6fce0*/  @P3 STG.E.U8 desc[UR32][R12.64], R25 ;  /* 0x000000190c003986 */ /* 0x0001e2000c101120 */
        /* <DEDUP_REMOVED lines=8> */
[----:B------:R-:W-:Y:S02]  /*6fd70*/  ULDC UR4, c[0x0][0x248] ;  /* 0x0000920000047ab9 */ /* 0x000fe40000000800 */
[----:B------:R-:W-:Y:S01]  /*6fd80*/  IMAD.X R19, R4, 0x1, R61, P5 ;  /* 0x0000000104137824 */ /* 0x000fe200028e063d */
[----:B0-----:R-:W-:Y:S01]  /*6fd90*/  PRMT R13, R9, 0x7773, RZ ;  /* 0x00007773090d7816 */ /* 0x001fe200000000ff */
[----:B------:R-:W-:Y:S01]  /*6fda0*/  VIADD R27, R27, UR4 ;  /* 0x000000041b1b7c36 */ /* 0x000fe20008000000 */
[----:B------:R0:W-:Y:S01]  /*6fdb0*/  @P2 STG.E.U8 desc[UR32][R16.64], R21 ;  /* 0x0000001510002986 */ /* 0x0001e2000c101120 */
[----:B------:R-:W-:Y:S01]  /*6fdc0*/  ISETP.LT.AND P2, PT, R55, UR6, !P1 ;  /* 0x0000000637007c0c */ /* 0x000fe2000cf41270 */
[----:B------:R-:W-:Y:S01]  /*6fdd0*/  ULDC UR6, c[0x0][0x228] ;  /* 0x00008a0000067ab9 */ /* 0x000fe20000000800 */
[----:B--2---:R-:W-:Y:S01]  /*6fde0*/  VIADD R14, R48, 0x35 ;  /* 0x00000035300e7836 */ /* 0x004fe20000000000 */
        /* <DEDUP_REMOVED lines=8> */
[C---:B0-----:R-:W-:Y:S02]  /*6fe70*/  PRMT R21, R5.reuse, 0x7770, RZ ;  /* 0x0000777005157816 */ /* 0x041fe400000000ff */
[----:B------:R-:W-:Y:S01]  /*6fe80*/  PRMT R23, R5, 0x7771, RZ ;  /* 0x0000777105177816 */ /* 0x000fe200000000ff */
[----:B-1----:R-:W-:Y:S02]  /*6fe90*/  IMAD.X R13, R4, 0x1, R57, P6 ;  /* 0x00000001040d7824 */ /* 0x002fe400030e0639 */
[----:B------:R0:W-:Y:S01]  /*6fea0*/  @P2 STG.E.U8 desc[UR32][R8.64], R21 ;  /* 0x0000001508002986 */ /* 0x0001e2000c101120 */
[----:B------:R-:W-:Y:S01]  /*6feb0*/  ISETP.GE.AND P2, PT, R14, UR4, PT ;  /* 0x000000040e007c0c */ /* 0x000fe2000bf46270 */
[----:B------:R-:W-:Y:S01]  /*6fec0*/  ULDC UR4, c[0x0][0x228] ;  /* 0x00008a0000047ab9 */ /* 0x000fe20000000800 */
[----:B------:R-:W-:Y:S01]  /*6fed0*/  ISETP.LT.AND P4, PT, R51, UR8, !P1 ;  /* 0x0000000833007c0c */ /* 0x000fe2000cf81270 */
[----:B------:R-:W-:Y:S01]  /*6fee0*/  @P5 STG.E.U8 desc[UR32][R12.64], R23 ;  /* 0x000000170c005986 */ /* 0x000fe2000c101120 */
[----:B------:R-:W-:Y:S01]  /*6fef0*/  ISETP.LT.AND P1, PT, R50, UR4, !P1 ;  /* 0x0000000432007c0c */ /* 0x000fe2000cf21270 */
[----:B------:R-:W-:Y:S01]  /*6ff00*/  ULDC UR4, c[0x0][0x248] ;  /* 0x0000920000047ab9 */ /* 0x000fe20000000800 */
[C---:B------:R-:W-:Y:S01]  /*6ff10*/  IADD3 R14, P6, R27.reuse, R58, RZ ;  /* 0x0000003a1b0e7210 */ /* 0x040fe20007fde0ff */
[----:B------:R-:W-:Y:S01]  /*6ff20*/  ULDC UR8, c[0x0][0x228] ;  /* 0x00008a0000087ab9 */ /* 0x000fe20000000800 */
        /* <DEDUP_REMOVED lines=8> */
[----:B------:R-:W-:Y:S01]  /*6ffb0*/  VIADD R9, R48, 0x36 ;  /* 0x0000003630097836 */ /* 0x000fe20000000000 */
[----:B------:R-:W-:Y:S01]  /*6ffc0*/  ULDC UR4, c[0x0][0x22c] ;  /* 0x00008b0000047ab9 */ /* 0x000fe20000000800 */
[----:B------:R1:W-:Y:S01]  /*6ffd0*/  @P1 STG.E.U8 desc[UR32][R16.64], R21 ;  /* 0x0000001510001986 */ /* 0x0003e2000c101120 */
[----:B------:R-:W-:Y:S01]  /*6ffe0*/  ISETP.LT.AND P1, PT, R42, UR8, !P3 ;  /* 0x000000082a007c0c */ /* 0x000fe2000df21270 */
[----:B------:R-:W-:Y:S01]  /*6fff0*/  ULDC UR6, c[0x0][0x228] ;  /* 0x00008a0000067ab9 */ /* 0x000fe20000000800 */
[----:B------:R-:W-:Y:S01]  /*70000*/  SHF.R.S32.HI R18, RZ, 0x1f, R27 ;  /* 0x0000001fff127819 */ /* 0x000fe2000001141b */
[----:B------:R-:W-:Y:S01]  /*70010*/  ULDC UR8, c[0x0][0x228] ;  /* 0x00008a0000087ab9 */ /* 0x000fe20000000800 */
[----:B------:R-:W-:-:S02]  /*70020*/  IADD3 R4, P4, R27, R2, RZ ;  /* 0x000000021b047210 */ /* 0x000fc40007f9e0ff */
[----:B------:R-:W-:Y:S02]  /*70030*/  IADD3 R8, P6, R27, R56, RZ ;  /* 0x000000381b087210 */ /* 0x000fe40007fde0ff */
[----:B0-----:R-:W-:Y:S01]  /*70040*/  PRMT R19, R10, 0x7770, RZ ;  /* 0x000077700a137816 */ /* 0x001fe200000000ff */
[C---:B------:R-:W-:Y:S01]  /*70050*/  IMAD.X R5, R18.reuse, 0x1, R3, P4 ;  /* 0x0000000112057824 */ /* 0x040fe200020e0603 */
[----:B------:R-:W-:Y:S01]  /*70060*/  ISETP.GE.AND P4, PT, R9, UR4, PT ;  /* 0x0000000409007c0c */ /* 0x000fe2000bf86270 */
[----:B------:R-:W-:Y:S01]  /*70070*/  IMAD.X R9, R18, 0x1, R57, P6 ;  /* 0x0000000112097824 */ /* 0x000fe200030e0639 */
[----:B-1----:R-:W-:Y:S01]  /*70080*/  PRMT R17, R10, 0x7771, RZ ;  /* 0x000077710a117816 */ /* 0x002fe200000000ff */
[----:B------:R-:W-:Y:S01]  /*70090*/  ULDC UR4, c[0x0][0x228] ;  /* 0x00008a0000047ab9 */ /* 0x000fe20000000800 */
[----:B------:R0:W-:Y:S04]  /*700a0*/  @P5 STG.E.U8 desc[UR32][R4.64], R19 ;  /* 0x0000001304005986 */ /* 0x0001e8000c101120 */
[----:B------:R1:W-:Y:S01]  /*700b0*/  @P1 STG.E.U8 desc[UR32][R8.64], R17 ;  /* 0x0000001108001986 */ /* 0x0003e2000c101120 */
[----:B------:R-:W-:Y:S01]  /*700c0*/  ISETP.LT.AND P1, PT, R51, UR4, !P3 ;  /* 0x0000000433007c0c */ /* 0x000fe2000df21270 */
[----:B------:R-:W-:Y:S01]  /*700d0*/  ULDC UR4, c[0x0][0x248] ;  /* 0x0000920000047ab9 */ /* 0x000fe20000000800 */
[----:B------:R-:W-:-:S02]  /*700e0*/  IADD3 R12, P5, R27, R58, RZ ;  /* 0x0000003a1b0c7210 */ /* 0x000fc40007fbe0ff */
[----:B------:R-:W-:Y:S01]  /*700f0*/  ISETP.LT.AND P3, PT, R50, UR6, !P3 ;  /* 0x0000000632007c0c */ /* 0x000fe2000df61270 */
[----:B------:R-:W-:Y:S01]  /*70100*/  ULDC UR6, c[0x0][0x228] ;  /* 0x00008a0000067ab9 */ /* 0x000fe20000000800 */
[C---:B------:R-:W-:Y:S01]  /*70110*/  IADD3 R14, P6, R27.reuse, R59, RZ ;  /* 0x0000003b1b0e7210 */ /* 0x040fe20007fde0ff */
[--C-:B------:R-:W-:Y:S01]  /*70120*/  IMAD.X R13, R18, 0x1, R60.reuse, P5 ;  /* 0x00000001120d7824 */ /* 0x100fe200028e063c */
[----:B0-----:R-:W-:Y:S01]  /*70130*/  PRMT R19, R10, 0x7772, RZ ;  /* 0x000077720a137816 */ /* 0x001fe200000000ff */
[----:B------:R-:W-:Y:S01]  /*70140*/  VIADD R27, R27, UR4 ;  /* 0x000000041b1b7c36 */ /* 0x000fe20008000000 */
[----:B------:R-:W-:Y:S01]  /*70150*/  ISETP.LT.AND P5, PT, R55, UR6, !P2 ;  /* 0x0000000637007c0c */ /* 0x000fe2000d7a1270 */
[----:B------:R-:W-:Y:S01]  /*70160*/  IMAD.X R15, R18, 0x1, R61, P6 ;  /* 0x00000001120f7824 */ /* 0x000fe200030e063d */
[----:B-1----:R-:W-:Y:S01]  /*70170*/  PRMT R17, R10, 0x7773, RZ ;  /* 0x000077730a117816 */ /* 0x002fe200000000ff */
[----:B------:R0:W-:Y:S01]  /*70180*/  @P1 STG.E.U8 desc[UR32][R12.64], R19 ;  /* 0x000000130c001986 */ /* 0x0001e2000c101120 */
[----:B------:R-:W-:Y:S01]  /*70190*/  SHF.R.S32.HI R10, RZ, 0x1f, R27 ;  /* 0x0000001fff0a7819 */ /* 0x000fe2000001141b */
[----:B------:R-:W-:Y:S01]  /*701a0*/  ULDC UR4, c[0x0][0x228] ;  /* 0x00008a0000047ab9 */ /* 0x000fe20000000800 */
[C---:B------:R-:W-:Y:S01]  /*701b0*/  IADD3 R4, P1, R27.reuse, R2, RZ ;  /* 0x000000021b047210 */ /* 0x040fe20007f3e0ff */
[----:B------:R1:W-:Y:S01]  /*701c0*/  @P3 STG.E.U8 desc[UR32][R14.64], R17 ;  /* 0x000000110e003986 */ /* 0x0003e2000c101120 */
[----:B------:R-:W-:Y:S01]  /*701d0*/  ISETP.LT.AND P3, PT, R42, UR4, !P2 ;  /* 0x000000042a007c0c */ /* 0x000fe2000d761270 */
[----:B------:R-:W-:Y:S01]  /*701e0*/  ULDC UR6, c[0x0][0x228] ;  /* 0x00008a0000067ab9 */ /* 0x000fe20000000800 */
[----:B------:R-:W-:Y:S01]  /*701f0*/  PRMT R21, R6, 0x7770, RZ ;  /* 0x0000777006157816 */ /* 0x000fe200000000ff */
[C---:B------:R-:W-:Y:S01]  /*70200*/  IMAD.X R5, R10.reuse, 0x1, R3, P1 ;  /* 0x000000010a057824 */ /* 0x040fe200008e0603 */
[----:B------:R-:W-:Y:S01]  /*70210*/  IADD3 R8, P1, R27, R56, RZ ;  /* 0x000000381b087210 */ /* 0x000fe20007f3e0ff */
[----:B------:R-:W-:Y:S01]  /*70220*/  ULDC UR4, c[0x0][0x22c] ;  /* 0x00008b0000047ab9 */ /* 0x000fe20000000800 */
[----:B------:R-:W-:Y:S01]  /*70230*/  ISETP.LT.AND P6, PT, R51, UR6, !P2 ;  /* 0x0000000633007c0c */ /* 0x000fe2000d7c1270 */
[----:B------:R-:W-:Y:S01]  /*70240*/  ULDC UR6, c[0x0][0x228] ;  /* 0x00008a0000067ab9 */ /* 0x000fe20000000800 */
[----:B------:R2:W-:Y:S01]  /*70250*/  @P5 STG.E.U8 desc[UR32][R4.64], R21 ;  /* 0x0000001504005986 */ /* 0x0005e2000c101120 */
[----:B0-----:R-:W-:Y:S01]  /*70260*/  IADD3 R12, P5, R27, R58, RZ ;  /* 0x0000003a1b0c7210 */ /* 0x001fe20007fbe0ff */
[----:B------:R-:W-:Y:S01]  /*70270*/  IMAD.X R9, R10, 0x1, R57, P1 ;  /* 0x000000010a097824 */ /* 0x000fe200008e0639 */
[----:B-1----:R-:W-:Y:S01]  /*70280*/  PRMT R17, R6, 0x7771, RZ ;  /* 0x0000777106117816 */ /* 0x002fe200000000ff */
[----:B------:R-:W-:Y:S01]  /*70290*/  VIADD R14, R48, 0x37 ;  /* 0x00000037300e7836 */ /* 0x000fe20000000000 */
[----:B------:R-:W-:Y:S01]  /*702a0*/  PRMT R15, R6, 0x7772, RZ ;  /* 0x00007772060f7816 */ /* 0x000fe200000000ff */
[----:B------:R-:W-:-:S02]  /*702b0*/  IMAD.X R13, R10, 0x1, R60, P5 ;  /* 0x000000010a0d7824 */ /* 0x000fc400028e063c */
[----:B------:R0:W-:Y:S01]  /*702c0*/  @P3 STG.E.U8 desc[UR32][R8.64], R17 ;  /* 0x0000001108003986 */ /* 0x0001e2000c101120 */
[----:B------:R-:W-:Y:S01]  /*702d0*/  ISETP.GE.AND P1, PT, R14, UR4, PT ;  /* 0x000000040e007c0c */ /* 0x000fe2000bf26270 */
[----:B------:R-:W-:Y:S01]  /*702e0*/  ULDC UR4, c[0x0][0x248] ;  /* 0x0000920000047ab9 */ /* 0x000fe20000000800 */
[----:B------:R-:W-:Y:S01]  /*702f0*/  ISETP.LT.AND P3, PT, R50, UR6, !P2 ;  /* 0x0000000632007c0c */ /* 0x000fe2000d761270 */
[----:B------:R1:W-:Y:S01]  /*70300*/  @P6 STG.E.U8 desc[UR32][R12.64], R15 ;  /* 0x0000000f0c006986 */ /* 0x0003e2000c101120 */
[C---:B--2---:R-:W-:Y:S01]  /*70310*/  IADD3 R4, P2, R27.reuse, R59, RZ ;  /* 0x0000003b1b047210 */ /* 0x044fe20007f5e0ff */
[----:B------:R-:W-:Y:S01]  /*70320*/  VIADD R27, R27, UR4 ;  /* 0x000000041b1b7c36 */ /* 0x000fe20008000000 */
[----:B------:R-:W-:Y:S01]  /*70330*/  ISETP.LT.AND P6, PT, R55, UR8, !P4 ;  /* 0x0000000837007c0c */ /* 0x000fe2000e7c1270 */
[----:B------:R-:W-:Y:S01]  /*70340*/  ULDC UR4, c[0x0][0x228] ;  /* 0x00008a0000047ab9 */ /* 0x000fe20000000800 */
[----:B------:R-:W-:Y:S01]  /*70350*/  PRMT R23, R6, 0x7773, RZ ;  /* 0x0000777306177816 */ /* 0x000fe200000000ff */
[----:B------:R-:W-:Y:S01]  /*70360*/  IMAD.X R5, R10, 0x1, R61, P2 ;  /* 0x000000010a057824 */ /* 0x000fe200010e063d */
[----:B------:R-:W-:-:S02]  /*70370*/  SHF.R.S32.HI R10, RZ, 0x1f, R27 ;  /* 0x0000001fff0a7819 */ /* 0x000fc4000001141b */
[----:B------:R-:W-:Y:S01]  /*70380*/  PRMT R21, R11, 0x7770, RZ ;  /* 0x000077700b157816 */ /* 0x000fe200000000ff */
[----:B------:R-:W-:Y:S01]  /*70390*/  VIADD R14, R48, 0x38 ;  /* 0x00000038300e7836 */ /* 0x000fe20000000000 */
[----:B0-----:R-:W-:Y:S01]  /*703a0*/  IADD3 R8, P5, R27, R2, RZ ;  /* 0x000000021b087210 */ /* 0x001fe20007fbe0ff */
[----:B------:R0:W-:Y:S01]  /*703b0*/  @P3 STG.E.U8 desc[UR32][R4.64], R23 ;  /* 0x0000001704003986 */ /* 0x0001e2000c101120 */
[----:B------:R-:W-:Y:S01]  /*703c0*/  PRMT R19, R11, 0x7771, RZ ;  /* 0x000077710b137816 */ /* 0x000fe200000000ff */
[----:B------:R-:W-:Y:S02]  /*703d0*/  ULDC UR6, c[0x0][0x228] ;  /* 0x00008a0000067ab9 */ /* 0x000fe40000000800 */
[----:B------:R-:W-:Y:S01]  /*703e0*/  IMAD.X R9, R10, 0x1, R3, P5 ;  /* 0x000000010a097824 */ /* 0x000fe200028e0603 */
[----:B------:R-:W-:Y:S01]  /*703f0*/  ISETP.LT.AND P5, PT, R42, UR4, !P4 ;  /* 0x000000042a007c0c */ /* 0x000fe2000e7a1270 */
[----:B------:R-:W-:-:S03]  /*70400*/  ULDC UR4, c[0x0][0x228] ;  /* 0x00008a0000047ab9 */ /* 0x000fc60000000800 */
[----:B------:R2:W-:Y:S01]  /*70410*/  @P6 STG.E.U8 desc[UR32][R8.64], R21 ;  /* 0x0000001508006986 */ /* 0x0005e2000c101120 */
[----:B-1----:R-:W-:Y:S02]  /*70420*/  IADD3 R12, P6, R27, R56, RZ ;  /* 0x000000381b0c7210 */ /* 0x002fe40007fde0ff */
[----:B------:R-:W-:Y:S01]  /*70430*/  ISETP.GE.AND P2, PT, R14, UR5, PT ;  /* 0x000000050e007c0c */ /* 0x000fe2000bf46270 */
[----:B------:R-:W-:Y:S01]  /*70440*/  ULDC UR5, c[0x0][0x228] ;  /* 0x00008a0000057ab9 */ /* 0x000fe20000000800 */
[----:B------:R-:W-:Y:S01]  /*70450*/  ISETP.LT.AND P3, PT, R51, UR4, !P4 ;  /* 0x0000000433007c0c */ /* 0x000fe2000e761270 */
[----:B------:R-:W-:Y:S01]  /*70460*/  IMAD.X R13, R10, 0x1, R57, P6 ;  /* 0x000000010a0d7824 */ /* 0x000fe200030e0639 */
[----:B------:R-:W-:Y:S01]  /*70470*/  ISETP.LT.AND P4, PT, R50, UR5, !P4 ;  /* 0x0000000532007c0c */ /* 0x000fe2000e781270 */
[----:B------:R-:W-:Y:S01]  /*70480*/  ULDC UR4, c[0x0][0x248] ;  /* 0x0000920000047ab9 */ /* 0x000fe20000000800 */
[C---:B0-----:R-:W-:Y:S01]  /*70490*/  IADD3 R4, P6, R27.reuse, R58, RZ ;  /* 0x0000003a1b047210 */ /* 0x041fe20007fde0ff */
[----:B------:R-:W-:Y:S01]  /*704a0*/  ULDC UR5, c[0x0][0x228] ;  /* 0x00008a0000057ab9 */ /* 0x000fe20000000800 */
[----:B------:R0:W-:Y:S01]  /*704b0*/  @P5 STG.E.U8 desc[UR32][R12.64], R19 ;  /* 0x000000130c005986 */ /* 0x0001e2000c101120 */
[C---:B--2---:R-:W-:Y:S01]  /*704c0*/  IADD3 R8, P5, R27.reuse, R59, RZ ;  /* 0x0000003b1b087210 */ /* 0x044fe20007fbe0ff */
[----:B------:R-:W-:Y:S01]  /*704d0*/  VIADD R27, R27, UR4 ;  /* 0x000000041b1b7c36 */ /* 0x000fe20008000000 */
[C---:B------:R-:W-:Y:S01]  /*704e0*/  PRMT R17, R11.reuse, 0x7772, RZ ;  /* 0x000077720b117816 */ /* 0x040fe200000000ff */
[C---:B------:R-:W-:Y:S01]  /*704f0*/  IMAD.X R5, R10.reuse, 0x1, R60, P6 ;  /* 0x000000010a057824 */ /* 0x040fe200030e063c */
[----:B------:R-:W-:Y:S01]  /*70500*/  PRMT R15, R11, 0x7773, RZ ;  /* 0x000077730b0f7816 */ /* 0x000fe200000000ff */
[----:B------:R-:W-:Y:S01]  /*70510*/  IMAD.X R9, R10, 0x1, R61, P5 ;  /* 0x000000010a097824 */ /* 0x000fe200028e063d */
[----:B------:R-:W-:Y:S01]  /*70520*/  ISETP.LT.AND P6, PT, R55, UR5, !P1 ;  /* 0x0000000537007c0c */ /* 0x000fe2000cfc1270 */
[----:B------:R-:W-:Y:S01]  /*70530*/  ULDC UR4, c[0x0][0x228] ;  /* 0x00008a0000047ab9 */ /* 0x000fe20000000800 */
[----:B------:R-:W-:Y:S01]  /*70540*/  @P3 STG.E.U8 desc[UR32][R4.64], R17 ;  /* 0x0000001104003986 */ /* 0x000fe2000c101120 */
[----:B------:R-:W-:Y:S01]  /*70550*/  SHF.R.S32.HI R6, RZ, 0x1f, R27 ;  /* 0x0000001fff067819 */ /* 0x000fe2000001141b */
[----:B------:R-:W-:Y:S01]  /*70560*/  ULDC UR5, c[0x0][0x228] ;  /* 0x00008a0000057ab9 */ /* 0x000fe20000000800 */
[C---:B------:R-:W-:Y:S01]  /*70570*/  IADD3 R10, P3, R27.reuse, R2, RZ ;  /* 0x000000021b0a7210 */ /* 0x040fe20007f7e0ff */
[----:B------:R1:W-:Y:S01]  /*70580*/  @P4 STG.E.U8 desc[UR32][R8.64], R15 ;  /* 0x0000000f08004986 */ /* 0x0003e2000c101120 */
[----:B0-----:R-:W-:Y:S01]  /*70590*/  VIADD R13, R48, 0x39 ;  /* 0x00000039300d7836 */ /* 0x001fe20000000000 */
[----:B------:R-:W-:-:S02]  /*705a0*/  IADD3 R12, P4, R27, R56, RZ ;  /* 0x000000381b0c7210 */ /* 0x000fc40007f9e0ff */
[C---:B------:R-:W-:Y:S01]  /*705b0*/  IMAD.X R11, R6.reuse, 0x1, R3, P3 ;  /* 0x00000001060b7824 */ /* 0x040fe200018e0603 */
[----:B------:R-:W-:Y:S02]  /*705c0*/  PRMT R21, R7, 0x7770, RZ ;  /* 0x0000777007157816 */ /* 0x000fe400000000ff */
[----:B------:R-:W-:Y:S01]  /*705d0*/  ISETP.GE.AND P3, PT, R13, UR13, PT ;  /* 0x0000000d0d007c0c */ /* 0x000fe2000bf66270 */
[----:B------:R-:W-:Y:S01]  /*705e0*/  IMAD.X R13, R6, 0x1, R57, P4 ;  /* 0x00000001060d7824 */ /* 0x000fe200020e0639 */
[----:B------:R-:W-:Y:S01]  /*705f0*/  ISETP.LT.AND P5, PT, R42, UR4, !P1 ;  /* 0x000000042a007c0c */ /* 0x000fe2000cfa1270 */
[----:B------:R0:W-:Y:S01]  /*70600*/  @P6 STG.E.U8 desc[UR32][R10.64], R21 ;  /* 0x000000150a006986 */ /* 0x0001e2000c101120 */
[----:B------:R-:W-:Y:S01]  /*70610*/  ULDC UR4, c[0x0][0x228] ;  /* 0x00008a0000047ab9 */ /* 0x000fe20000000800 */
[----:B-1----:R-:W-:Y:S02]  /*70620*/  IADD3 R8, P4, R27, R58, RZ ;  /* 0x0000003a1b087210 */ /* 0x002fe40007f9e0ff */
[----:B------:R-:W-:Y:S01]  /*70630*/  ISETP.LT.AND P6, PT, R51, UR5, !P1 ;  /* 0x0000000533007c0c */ /* 0x000fe2000cfc1270 */
[----:B------:R-:W-:Y:S01]  /*70640*/  ULDC UR5, c[0x0][0x228] ;  /* 0x00008a0000057ab9 */ /* 0x000fe20000000800 */
[----:B------:R-:W-:Y:S01]  /*70650*/  ISETP.LT.AND P1, PT, R50, UR4, !P1 ;  /* 0x0000000432007c0c */ /* 0x000fe2000cf21270 */
[----:B------:R-:W-:Y:S01]  /*70660*/  IMAD.X R9, R6, 0x1, R60, P4 ;  /* 0x0000000106097824 */ /* 0x000fe200020e063c */
[----:B------:R-:W-:Y:S01]  /*70670*/  PRMT R19, R7, 0x7771, RZ ;  /* 0x0000777107137816 */ /* 0x000fe200000000ff */
[----:B------:R-:W-:Y:S01]  /*70680*/  ULDC UR4, c[0x0][0x248] ;  /* 0x0000920000047ab9 */ /* 0x000fe20000000800 */
[----:B0-----:R-:W-:-:S02]  /*70690*/  IADD3 R10, P4, R27, R59, RZ ;  /* 0x0000003b1b0a7210 */ /* 0x001fc40007f9e0ff */
[C---:B------:R-:W-:Y:S02]  /*706a0*/  PRMT R17, R7.reuse, 0x7772, RZ ;  /* 0x0000777207117816 */ /* 0x040fe400000000ff */
[----:B------:R-:W-:Y:S01]  /*706b0*/  PRMT R15, R7, 0x7773, RZ ;  /* 0x00007773070f7816 */ /* 0x000fe200000000ff */
[----:B------:R-:W-:Y:S02]  /*706c0*/  IMAD.X R11, R6, 0x1, R61, P4 ;  /* 0x00000001060b7824 */ /* 0x000fe400020e063d */
[----:B------:R-:W0:Y:S01]  /*706d0*/  LDS.128 R4, [R0] ;  /* 0x0000000000047984 */ /* 0x000e220000000c00 */
[----:B------:R-:W-:Y:S01]  /*706e0*/  VIADD R27, R27, UR4 ;  /* 0x000000041b1b7c36 */ /* 0x000fe20008000000 */
[----:B------:R-:W-:Y:S01]  /*706f0*/  ISETP.LT.AND P4, PT, R55, UR5, !P2 ;  /* 0x0000000537007c0c */ /* 0x000fe2000d781270 */
[----:B------:R-:W-:Y:S01]  /*70700*/  ULDC UR4, c[0x0][0x228] ;  /* 0x00008a0000047ab9 */ /* 0x000fe20000000800 */
[----:B------:R1:W-:Y:S01]  /*70710*/  @P5 STG.E.U8 desc[UR32][R12.64], R19 ;  /* 0x000000130c005986 */ /* 0x0003e2000c101120 */
[----:B------:R-:W-:Y:S01]  /*70720*/  PRMT R21, R52, 0x7770, RZ ;  /* 0x0000777034157816 */ /* 0x000fe200000000ff */
[----:B------:R-:W-:-:S02]  /*70730*/  ULDC UR5, c[0x0][0x228] ;  /* 0x00008a0000057ab9 */ /* 0x000fc40000000800 */
[----:B------:R2:W-:Y:S01]  /*70740*/  @P6 STG.E.U8 desc[UR32][R8.64], R17 ;  /* 0x0000001108006986 */ /* 0x0005e2000c101120 */
[----:B------:R-:W-:-:S03]  /*70750*/  SHF.R.S32.HI R16, RZ, 0x1f, R27 ;  /* 0x0000001fff107819 */ /* 0x000fc6000001141b */
[----:B------:R3:W-:Y:S01]  /*70760*/  @P1 STG.E.U8 desc[UR32][R10.64], R15 ;  /* 0x0000000f0a001986 */ /* 0x0007e2000c101120 */
[C---:B-1----:R-:W-:Y:S02]  /*70770*/  IADD3 R12, P1, R27.reuse, R2, RZ ;  /* 0x000000021b0c7210 */ /* 0x042fe40007f3e0ff */
[----:B------:R-:W-:Y:S01]  /*70780*/  ISETP.LT.AND P5, PT, R42, UR4, !P2 ;  /* 0x000000042a007c0c */ /* 0x000fe2000d7a1270 */
[----:B------:R-:W-:Y:S01]  /*70790*/  ULDC UR4, c[0x0][0x228] ;  /* 0x00008a0000047ab9 */ /* 0x000fe20000000800 */
[----:B--2---:R-:W-:Y:S02]  /*707a0*/  VIADD R9, R48, 0x3a ;  /* 0x0000003a30097836 */ /* 0x004fe40000000000 */
[C---:B------:R-:W-:Y:S01]  /*707b0*/  IMAD.X R13, R16.reuse, 0x1, R3, P1 ;  /* 0x00000001100d7824 */ /* 0x040fe200008e0603 */
[----:B------:R-:W-:Y:S02]  /*707c0*/  IADD3 R8, P6, R27, R56, RZ ;  /* 0x000000381b087210 */ /* 0x000fe40007fde0ff */
[----:B------:R-:W-:Y:S01]  /*707d0*/  ISETP.LT.AND P1, PT, R51, UR5, !P2 ;  /* 0x0000000533007c0c */ /* 0x000fe2000d721270 */
[----:B------:R-:W-:Y:S01]  /*707e0*/  ULDC UR5, c[0x0][0x228] ;  /* 0x00008a0000057ab9 */ /* 0x000fe20000000800 */
[----:B------:R1:W-:Y:S01]  /*707f0*/  @P4 STG.E.U8 desc[UR32][R12.64], R21 ;  /* 0x000000150c004986 */ /* 0x0003e2000c101120 */
[----:B------:R-:W-:Y:S01]  /*70800*/  ISETP.GE.AND P4, PT, R9, UR11, PT ;  /* 0x0000000b09007c0c */ /* 0x000fe2000bf86270 */
[----:B------:R-:W-:Y:S01]  /*70810*/  IMAD.X R9, R16, 0x1, R57, P6 ;  /* 0x0000000110097824 */ /* 0x000fe200030e0639 */
[----:B------:R-:W-:-:S02]  /*70820*/  PRMT R19, R52, 0x7771, RZ ;  /* 0x0000777134137816 */ /* 0x000fc400000000ff */
[C---:B---3--:R-:W-:Y:S02]  /*70830*/  IADD3 R10, P6, R27.reuse, R58, RZ ;  /* 0x0000003a1b0a7210 */ /* 0x048fe40007fde0ff */
[----:B------:R-:W-:Y:S01]  /*70840*/  ISETP.LT.AND P2, PT, R50, UR4, !P2 ;  /* 0x0000000432007c0c */ /* 0x000fe2000d741270 */
[----:B------:R2:W-:Y:S01]  /*70850*/  @P5 STG.E.U8 desc[UR32][R8.64], R19 ;  /* 0x0000001308005986 */ /* 0x0005e2000c101120 */
[C---:B------:R-:W-:Y:S01]  /*70860*/  IADD3 R14, P5, R27.reuse, R59, RZ ;  /* 0x0000003b1b0e7210 */ /* 0x040fe20007fbe0ff */
[----:B------:R-:W-:Y:S01]  /*70870*/  IMAD.X R11, R16, 0x1, R60, P6 ;  /* 0x00000001100b7824 */ /* 0x000fe200030e063c */
[C---:B------:R-:W-:Y:S01]  /*70880*/  PRMT R17, R52.reuse, 0x7772, RZ ;  /* 0x0000777234117816 */ /* 0x040fe200000000ff */
[----:B------:R-:W-:Y:S01]  /*70890*/  ULDC UR4, c[0x0][0x248] ;  /* 0x0000920000047ab9 */ /* 0x000fe20000000800 */
[----:B-1----:R-:W-:Y:S01]  /*708a0*/  PRMT R13, R52, 0x7773, RZ ;  /* 0x00007773340d7816 */ /* 0x002fe200000000ff */
        /* <DEDUP_REMOVED lines=8> */
[C---:B--2---:R-:W-:Y:S02]  /*70930*/  IADD3 R8, P2, R27.reuse, R2, RZ ;  /* 0x000000021b087210 */ /* 0x044fe40007f5e0ff */
[----:B------:R-:W-:Y:S01]  /*70940*/  ISETP.LT.AND P5, PT, R42, UR4, !P3 ;  /* 0x000000042a007c0c */ /* 0x000fe2000dfa1270 */
[----:B------:R-:W-:Y:S02]  /*70950*/  ULDC UR4, c[0x0][0x228] ;  /* 0x00008a0000047ab9 */ /* 0x000fe40000000800 */
[----:B------:R-:W-:Y:S01]  /*70960*/  IMAD.X R9, R0, 0x1, R3, P2 ;  /* 0x0000000100097824 */ /* 0x000fe200010e0603 */
[----:B0-----:R-:W-:Y:S01]  /*70970*/  PRMT R17, R4, 0x7770, RZ ;  /* 0x0000777004117816 */ /* 0x001fe200000000ff */
[----:B------:R-:W-:Y:S01]  /*70980*/  VIADD R11, R48, 0x3b ;  /* 0x0000003b300b7836 */ /* 0x000fe20000000000 */
[----:B------:R-:W-:-:S03]  /*70990*/  IADD3 R10, P6, R27, R56, RZ ;  /* 0x000000381b0a7210 */ /* 0x000fc60007fde0ff */
[----:B------:R0:W-:Y:S01]  /*709a0*/  @P1 STG.E.U8 desc[UR32][R8.64], R17 ;  /* 0x0000001108001986 */ /* 0x0001e2000c101120 */
[----:B------:R-:W-:Y:S01]  /*709b0*/  ISETP.GE.AND P1, PT, R11, UR9, PT ;  /* 0x000000090b007c0c */ /* 0x000fe2000bf26270 */
[----:B------:R-:W-:Y:S01]  /*709c0*/  IMAD.X R11, R0, 0x1, R57, P6 ;  /* 0x00000001000b7824 */ /* 0x000fe200030e0639 */
[----:B------:R-:W-:Y:S01]  /*709d0*/  ISETP.LT.AND P2, PT, R51, UR5, !P3 ;  /* 0x0000000533007c0c */ /* 0x000fe2000df41270 */
[----:B------:R-:W-:Y:S01]  /*709e0*/  ULDC UR5, c[0x0][0x228] ;  /* 0x00008a0000057ab9 */ /* 0x000fe20000000800 */
[----:B------:R-:W-:Y:S02]  /*709f0*/  PRMT R21, R4, 0x7771, RZ ;  /* 0x0000777104157816 */ /* 0x000fe400000000ff */
[C---:B------:R-:W-:Y:S02]  /*70a00*/  IADD3 R12, P6, R27.reuse, R58, RZ ;  /* 0x0000003a1b0c7210 */ /* 0x040fe40007fde0ff */
[----:B------:R-:W-:Y:S01]  /*70a10*/  ISETP.LT.AND P3, PT, R50, UR4, !P3 ;  /* 0x0000000432007c0c */ /* 0x000fe2000df61270 */
[----:B------:R2:W-:Y:S01]  /*70a20*/  @P5 STG.E.U8 desc[UR32][R10.64], R21 ;  /* 0x000000150a005986 */ /* 0x0005e2000c101120 */
[----:B-1----:R-:W-:Y:S01]  /*70a30*/  IADD3 R14, P5, R27, R59, RZ ;  /* 0x0000003b1b0e7210 */ /* 0x002fe20007fbe0ff */
[----:B------:R-:W-:Y:S01]  /*70a40*/  IMAD.X R13, R0, 0x1, R60, P6 ;  /* 0x00000001000d7824 */ /* 0x000fe200030e063c */
[C---:B------:R-:W-:Y:S01]  /*70a50*/  PRMT R19, R4.reuse, 0x7772, RZ ;  /* 0x0000777204137816 */ /* 0x040fe200000000ff */
[----:B------:R-:W-:Y:S01]  /*70a60*/  ULDC UR4, c[0x0][0x248] ;  /* 0x0000920000047ab9 */ /* 0x000fe20000000800 */
[----:B0-----:R-:W-:Y:S01]  /*70a70*/  PRMT R17, R4, 0x7773, RZ ;  /* 0x0000777304117816 */ /* 0x001fe200000000ff */
[----:B------:R-:W-:-:S02]  /*70a80*/  IMAD.X R15, R0, 0x1, R61, P5 ;  /* 0x00000001000f7824 */ /* 0x000fc400028e063d */
[----:B------:R-:W-:Y:S01]  /*70a90*/  VIADD R27, R27, UR4 ;  /* 0x000000041b1b7c36 */ /* 0x000fe20008000000 */
[----:B------:R0:W-:Y:S01]  /*70aa0*/  @P2 STG.E.U8 desc[UR32][R12.64], R19 ;  /* 0x000000130c002986 */ /* 0x0001e2000c101120 */
[----:B------:R-:W-:Y:S01]  /*70ab0*/  ULDC UR4, c[0x0][0x228] ;  /* 0x00008a0000047ab9 */ /* 0x000fe20000000800 */
[----:B------:R-:W-:Y:S01]  /*70ac0*/  ISETP.LT.AND P2, PT, R55, UR5, !P4 ;  /* 0x0000000537007c0c */ /* 0x000fe2000e741270 */
[----:B------:R-:W-:Y:S01]  /*70ad0*/  ULDC UR5, c[0x0][0x228] ;  /* 0x00008a0000057ab9 */ /* 0x000fe20000000800 */
[----:B------:R-:W-:Y:S01]  /*70ae0*/  ISETP.LT.AND P5, PT, R42, UR4, !P4 ;  /* 0x000000042a007c0c */ /* 0x000fe2000e7a1270 */
[----:B------:R1:W-:Y:S01]  /*70af0*/  @P3 STG.E.U8 desc[UR32][R14.64], R17 ;  /* 0x000000110e003986 */ /* 0x0003e2000c101120 */
[----:B------:R-:W-:Y:S01]  /*70b00*/  SHF.R.S32.HI R0, RZ, 0x1f, R27 ;  /* 0x0000001fff007819 */ /* 0x000fe2000001141b */
[----:B------:R-:W-:Y:S01]  /*70b10*/  ULDC UR4, c[0x0][0x228] ;  /* 0x00008a0000047ab9 */ /* 0x000fe20000000800 */
[C---:B------:R-:W-:Y:S02]  /*70b20*/  IADD3 R8, P3, R27.reuse, R2, RZ ;  /* 0x000000021b087210 */ /* 0x040fe40007f7e0ff */
[----:B--2---:R-:W-:-:S02]  /*70b30*/  IADD3 R10, P6, R27, R56, RZ ;  /* 0x000000381b0a7210 */ /* 0x004fc40007fde0ff */
[----:B------:R-:W-:Y:S01]  /*70b40*/  PRMT R21, R53, 0x7770, RZ ;  /* 0x0000777035157816 */ /* 0x000fe200000000ff */
[C---:B------:R-:W-:Y:S01]  /*70b50*/  IMAD.X R9, R0.reuse, 0x1, R3, P3 ;  /* 0x0000000100097824 */ /* 0x040fe200018e0603 */
[----:B------:R-:W-:Y:S01]  /*70b60*/  ISETP.LT.AND P3, PT, R51, UR5, !P4 ;  /* 0x0000000533007c0c */ /* 0x000fe2000e761270 */
[----:B------:R-:W-:Y:S01]  /*70b70*/  IMAD.X R11, R0, 0x1, R57, P6 ;  /* 0x00000001000b7824 */ /* 0x000fe200030e0639 */
[----:B0-----:R-:W-:Y:S01]  /*70b80*/  PRMT R19, R53, 0x7771, RZ ;  /* 0x0000777135137816 */ /* 0x001fe200000000ff */
[----:B------:R-:W-:Y:S01]  /*70b90*/  ULDC UR5, c[0x0][0x228] ;  /* 0x00008a0000057ab9 */ /* 0x000fe20000000800 */
[C---:B------:R-:W-:Y:S01]  /*70ba0*/  IADD3 R12, P6, R27.reuse, R58, RZ ;  /* 0x0000003a1b0c7210 */ /* 0x040fe20007fde0ff */
[----:B------:R0:W-:Y:S01]  /*70bb0*/  @P2 STG.E.U8 desc[UR32][R8.64], R21 ;  /* 0x0000001508002986 */ /* 0x0001e2000c101120 */
[----:B------:R-:W-:Y:S01]  /*70bc0*/  ISETP.LT.AND P4, PT, R50, UR4, !P4 ;  /* 0x0000000432007c0c */ /* 0x000fe2000e781270 */
[----:B------:R-:W-:Y:S02]  /*70bd0*/  ULDC UR4, c[0x0][0x248] ;  /* 0x0000920000047ab9 */ /* 0x000fe40000000800 */
[----:B------:R2:W-:Y:S01]  /*70be0*/  @P5 STG.E.U8 desc[UR32][R10.64], R19 ;  /* 0x000000130a005986 */ /* 0x0005e2000c101120 */
[----:B-1----:R-:W-:Y:S01]  /*70bf0*/  IADD3 R14, P5, R27, R59, RZ ;  /* 0x0000003b1b0e7210 */ /* 0x002fe20007fbe0ff */
[C---:B------:R-:W-:Y:S01]  /*70c00*/  IMAD.X R13, R0.reuse, 0x1, R60, P6 ;  /* 0x00000001000d7824 */ /* 0x040fe200030e063c */
[----:B------:R-:W-:Y:S01]  /*70c10*/  PRMT R17, R53, 0x7772, RZ ;  /* 0x0000777235117816 */ /* 0x000fe200000000ff */
[----:B------:R-:W-:Y:S01]  /*70c20*/  VIADD R27, R27, UR4 ;  /* 0x000000041b1b7c36 */ /* 0x000fe20008000000 */
[----:B------:R-:W-:Y:S01]  /*70c30*/  PRMT R53, R53, 0x7773, RZ ;  /* 0x0000777335357816 */ /* 0x000fe200000000ff */
[----:B------:R-:W-:Y:S01]  /*70c40*/  IMAD.X R15, R0, 0x1, R61, P5 ;  /* 0x00000001000f7824 */ /* 0x000fe200028e063d */
[----:B------:R-:W-:Y:S01]  /*70c50*/  ULDC UR4, c[0x0][0x228] ;  /* 0x00008a0000047ab9 */ /* 0x000fe20000000800 */
[----:B------:R1:W-:Y:S01]  /*70c60*/  @P3 STG.E.U8 desc[UR32][R12.64], R17 ;  /* 0x000000110c003986 */ /* 0x0003e2000c101120 */
[----:B------:R-:W-:Y:S01]  /*70c70*/  ISETP.LT.AND P3, PT, R55, UR5, !P1 ;  /* 0x0000000537007c0c */ /* 0x000fe2000cf61270 */
[----:B------:R-:W-:Y:S01]  /*70c80*/  ULDC UR5, c[0x0][0x228] ;  /* 0x00008a0000057ab9 */ /* 0x000fe20000000800 */
[----:B------:R-:W-:Y:S01]  /*70c90*/  ISETP.LT.AND P5, PT, R42, UR4, !P1 ;  /* 0x000000042a007c0c */ /* 0x000fe2000cfa1270 */
[----:B------:R3:W-:Y:S01]  /*70ca0*/  @P4 STG.E.U8 desc[UR32][R14.64], R53 ;  /* 0x000000350e004986 */ /* 0x0007e2000c101120 */
[----:B------:R-:W-:Y:S01]  /*70cb0*/  SHF.R.S32.HI R0, RZ, 0x1f, R27 ;  /* 0x0000001fff007819 */ /* 0x000fe2000001141b */
[----:B------:R-:W-:Y:S01]  /*70cc0*/  ULDC UR4, c[0x0][0x228] ;  /* 0x00008a0000047ab9 */ /* 0x000fe20000000800 */
[----:B0-----:R-:W-:-:S02]  /*70cd0*/  IADD3 R8, P4, R27, R2, RZ ;  /* 0x000000021b087210 */ /* 0x001fc40007f9e0ff */
[----:B--2---:R-:W-:Y:S02]  /*70ce0*/  IADD3 R10, P6, R27, R56, RZ ;  /* 0x000000381b0a7210 */ /* 0x004fe40007fde0ff */
[C---:B------:R-:W-:Y:S01]  /*70cf0*/  PRMT R21, R5.reuse, 0x7771, RZ ;  /* 0x0000777105157816 */ /* 0x040fe200000000ff */
[C---:B------:R-:W-:Y:S01]  /*70d00*/  IMAD.X R9, R0.reuse, 0x1, R3, P4 ;  /* 0x0000000100097824 */ /* 0x040fe200020e0603 */
[----:B-1----:R-:W-:Y:S01]  /*70d10*/  PRMT R17, R5, 0x7770, RZ ;  /* 0x0000777005117816 */ /* 0x002fe200000000ff */
[----:B------:R-:W-:Y:S01]  /*70d20*/  IMAD.X R11, R0, 0x1, R57, P6 ;  /* 0x00000001000b7824 */ /* 0x000fe200030e0639 */
[----:B------:R-:W-:Y:S01]  /*70d30*/  ISETP.LT.AND P4, PT, R51, UR5, !P1 ;  /* 0x0000000533007c0c */ /* 0x000fe2000cf81270 */
[----:B------:R-:W-:Y:S01]  /*70d40*/  VIADD R4, R48, 0x3c ;  /* 0x0000003c30047836 */ /* 0x000fe20000000000 */
[----:B------:R-:W-:Y:S01]  /*70d50*/  IADD3 R12, P6, R27, R58, RZ ;  /* 0x0000003a1b0c7210 */ /* 0x000fe20007fde0ff */
[----:B------:R0:W-:Y:S01]  /*70d60*/  @P3 STG.E.U8 desc[UR32][R8.64], R17 ;  /* 0x0000001108003986 */ /* 0x0001e2000c101120 */
[----:B------:R-:W-:Y:S01]  /*70d70*/  ISETP.LT.AND P1, PT, R50, UR4, !P1 ;  /* 0x0000000432007c0c */ /* 0x000fe2000cf21270 */
[----:B------:R-:W-:Y:S01]  /*70d80*/  ULDC UR4, c[0x0][0x248] ;  /* 0x0000920000047ab9 */ /* 0x000fe20000000800 */
[----:B------:R-:W-:Y:S01]  /*70d90*/  PRMT R19, R5, 0x7772, RZ ;  /* 0x0000777205137816 */ /* 0x000fe200000000ff */
[----:B------:R1:W-:Y:S01]  /*70da0*/  @P5 STG.E.U8 desc[UR32][R10.64], R21 ;  /* 0x000000150a005986 */ /* 0x0003e2000c101120 */
[----:B---3--:R-:W-:Y:S01]  /*70db0*/  IADD3 R14, P5, R27, R59, RZ ;  /* 0x0000003b1b0e7210 */ /* 0x008fe20007fbe0ff */
[----:B------:R-:W-:Y:S01]  /*70dc0*/  IMAD.X R13, R0, 0x1, R60, P6 ;  /* 0x00000001000d7824 */ /* 0x000fe200030e063c */
[----:B------:R-:W-:Y:S01]  /*70dd0*/  ISETP.GE.AND P2, PT, R4, UR7, PT ;  /* 0x0000000704007c0c */ /* 0x000fe2000bf46270 */
[----:B------:R-:W-:Y:S01]  /*70de0*/  VIADD R4, R48, 0x3d ;  /* 0x0000003d30047836 */ /* 0x000fe20000000000 */
[----:B------:R-:W-:Y:S01]  /*70df0*/  ULDC UR5, c[0x0][0x228] ;  /* 0x00008a0000057ab9 */ /* 0x000fe20000000800 */
[----:B------:R-:W-:Y:S01]  /*70e00*/  IMAD.X R15, R0, 0x1, R61, P5 ;  /* 0x00000001000f7824 */ /* 0x000fe200028e063d */
[----:B0-----:R-:W-:Y:S01]  /*70e10*/  PRMT R17, R5, 0x7773, RZ ;  /* 0x0000777305117816 */ /* 0x001fe200000000ff */
[----:B------:R-:W-:Y:S01]  /*70e20*/  VIADD R27, R27, UR4 ;  /* 0x000000041b1b7c36 */ /* 0x000fe20008000000 */
[----:B------:R0:W-:Y:S01]  /*70e30*/  @P4 STG.E.U8 desc[UR32][R12.64], R19 ;  /* 0x000000130c004986 */ /* 0x0001e2000c101120 */
[----:B------:R-:W-:Y:S01]  /*70e40*/  ISETP.LT.AND P4, PT, R55, UR5, !P2 ;  /* 0x0000000537007c0c */ /* 0x000fe2000d781270 */
[----:B------:R-:W-:Y:S01]  /*70e50*/  ULDC UR4, c[0x0][0x228] ;  /* 0x00008a0000047ab9 */ /* 0x000fe20000000800 */
[----:B------:R-:W-:Y:S01]  /*70e60*/  ISETP.GE.AND P3, PT, R4, UR17, PT ;  /* 0x0000001104007c0c */ /* 0x000fe2000bf66270 */
[----:B------:R2:W-:Y:S01]  /*70e70*/  @P1 STG.E.U8 desc[UR32][R14.64], R17 ;  /* 0x000000110e001986 */ /* 0x0005e2000c101120 */
[----:B------:R-:W-:Y:S01]  /*70e80*/  SHF.R.S32.HI R0, RZ, 0x1f, R27 ;  /* 0x0000001fff007819 */ /* 0x000fe2000001141b */
[----:B------:R-:W-:Y:S01]  /*70e90*/  ULDC UR5, c[0x0][0x228] ;  /* 0x00008a0000057ab9 */ /* 0x000fe20000000800 */
[----:B------:R-:W-:-:S02]  /*70ea0*/  IADD3 R4, P1, R27, R2, RZ ;  /* 0x000000021b047210 */ /* 0x000fc40007f3e0ff */
[----:B------:R-:W-:Y:S01]  /*70eb0*/  ISETP.LT.AND P5, PT, R42, UR4, !P2 ;  /* 0x000000042a007c0c */ /* 0x000fe2000d7a1270 */
[----:B-1----:R-:W-:Y:S01]  /*70ec0*/  VIADD R11, R48, 0x3e ;  /* 0x0000003e300b7836 */ /* 0x002fe20000000000 */
[----:B------:R-:W-:Y:S01]  /*70ed0*/  IADD3 R8, P6, R27, R56, RZ ;  /* 0x000000381b087210 */ /* 0x000fe20007fde0ff */
[----:B------:R-:W-:Y:S01]  /*70ee0*/  IMAD.X R5, R0, 0x1, R3, P1 ;  /* 0x0000000100057824 */ /* 0x000fe200008e0603 */
[----:B0-----:R-:W-:Y:S01]  /*70ef0*/  PRMT R13, R54, 0x7770, RZ ;  /* 0x00007770360d7816 */ /* 0x001fe200000000ff */
[----:B------:R-:W-:Y:S01]  /*70f00*/  ULDC UR4, c[0x0][0x228] ;  /* 0x00008a0000047ab9 */ /* 0x000fe20000000800 */
[----:B------:R-:W-:Y:S01]  /*70f10*/  ISETP.LT.AND P1, PT, R51, UR5, !P2 ;  /* 0x0000000533007c0c */ /* 0x000fe2000d721270 */
[----:B------:R-:W-:Y:S02]  /*70f20*/  IMAD.X R9, R0, 0x1, R57, P6 ;  /* 0x0000000100097824 */ /* 0x000fe400030e0639 */
[----:B------:R0:W-:Y:S01]  /*70f30*/  @P4 STG.E.U8 desc[UR32][R4.64], R13 ;  /* 0x0000000d04004986 */ /* 0x0001e2000c101120 */
[----:B------:R-:W-:Y:S01]  /*70f40*/  IADD3 R10, P4, R27, R58, RZ ;  /* 0x0000003a1b0a7210 */ /* 0x000fe20007f9e0ff */
[----:B------:R-:W-:Y:S01]  /*70f50*/  ULDC UR5, c[0x0][0x228] ;  /* 0x00008a0000057ab9 */ /* 0x000fe20000000800 */
[----:B------:R-:W-:-:S02]  /*70f60*/  ISETP.GE.AND P6, PT, R11, UR15, PT ;  /* 0x0000000f0b007c0c */ /* 0x000fc4000bfc6270 */
[----:B--2---:R-:W-:Y:S01]  /*70f70*/  PRMT R17, R54, 0x7771, RZ ;  /* 0x0000777136117816 */ /* 0x004fe200000000ff */
[----:B------:R-:W-:Y:S01]  /*70f80*/  IMAD.X R11, R0, 0x1, R60, P4 ;  /* 0x00000001000b7824 */ /* 0x000fe200020e063c */
[----:B------:R-:W-:Y:S02]  /*70f90*/  PRMT R15, R54, 0x7772, RZ ;  /* 0x00007772360f7816 */ /* 0x000fe400000000ff */
[----:B------:R-:W-:Y:S01]  /*70fa0*/  ISETP.LT.AND P2, PT, R50, UR4, !P2 ;  /* 0x0000000432007c0c */ /* 0x000fe2000d741270 */
[----:B------:R1:W-:Y:S01]  /*70fb0*/  @P5 STG.E.U8 desc[UR32][R8.64], R17 ;  /* 0x0000001108005986 */ /* 0x0003e2000c101120 */
[----:B------:R-:W-:-:S03]  /*70fc0*/  ULDC UR4, c[0x0][0x248] ;  /* 0x0000920000047ab9 */ /* 0x000fc60000000800 */
[----:B------:R2:W-:Y:S01]  /*70fd0*/  @P1 STG.E.U8 desc[UR32][R10.64], R15 ;  /* 0x0000000f0a001986 */ /* 0x0005e2000c101120 */
[C---:B0-----:R-:W-:Y:S01]  /*70fe0*/  IADD3 R4, P1, R27.reuse, R59, RZ ;  /* 0x0000003b1b047210 */ /* 0x041fe20007f3e0ff */
[----:B------:R-:W-:Y:S01]  /*70ff0*/  VIADD R27, R27, UR4 ;  /* 0x000000041b1b7c36 */ /* 0x000fe20008000000 */
[----:B------:R-:W-:Y:S01]  /*71000*/  ISETP.LT.AND P4, PT, R55, UR5, !P3 ;  /* 0x0000000537007c0c */ /* 0x000fe2000df81270 */
[----:B------:R-:W-:Y:S01]  /*71010*/  ULDC UR5, c[0x0][0x228] ;  /* 0x00008a0000057ab9 */ /* 0x000fe20000000800 */
[----:B------:R-:W-:Y:S01]  /*71020*/  PRMT R13, R54, 0x7773, RZ ;  /* 0x00007773360d7816 */ /* 0x000fe200000000ff */
[----:B------:R-:W-:Y:S01]  /*71030*/  IMAD.X R5, R0, 0x1, R61, P1 ;  /* 0x0000000100057824 */ /* 0x000fe200008e063d */
[----:B------:R-:W-:Y:S01]  /*71040*/  SHF.R.S32.HI R0, RZ, 0x1f, R27 ;  /* 0x0000001fff007819 */ /* 0x000fe2000001141b */
[----:B------:R-:W-:Y:S01]  /*71050*/  ULDC UR4, c[0x0][0x228] ;  /* 0x00008a0000047ab9 */ /* 0x000fe20000000800 */
[C---:B-1----:R-:W-:Y:S02]  /*71060*/  IADD3 R8, P5, R27.reuse, R2, RZ ;  /* 0x000000021b087210 */ /* 0x042fe40007fbe0ff */
[----:B------:R-:W-:Y:S01]  /*71070*/  ISETP.LT.AND P1, PT, R42, UR6, !P3 ;  /* 0x000000062a007c0c */ /* 0x000fe2000df21270 */
[----:B------:R0:W-:Y:S01]  /*71080*/  @P2 STG.E.U8 desc[UR32][R4.64], R13 ;  /* 0x0000000d04002986 */ /* 0x0001e2000c101120 */
[----:B------:R-:W-:Y:S01]  /*71090*/  PRMT R19, R6, 0x7770, RZ ;  /* 0x0000777006137816 */ /* 0x000fe200000000ff */
[----:B------:R-:W-:Y:S01]  /*710a0*/  IMAD.X R9, R0, 0x1, R3, P5 ;  /* 0x0000000100097824 */ /* 0x000fe200028e0603 */
[----:B--2---:R-:W-:Y:S01]  /*710b0*/  IADD3 R10, P2, R27, R56, RZ ;  /* 0x000000381b0a7210 */ /* 0x004fe20007f5e0ff */
[----:B------:R-:W-:Y:S01]  /*710c0*/  ULDC UR6, c[0x0][0x228] ;  /* 0x00008a0000067ab9 */ /* 0x000fe20000000800 */
[----:B------:R-:W-:-:S02]  /*710d0*/  PRMT R15, R6, 0x7771, RZ ;  /* 0x00007771060f7816 */ /* 0x000fc400000000ff */
[----:B------:R1:W-:Y:S01]  /*710e0*/  @P4 STG.E.U8 desc[UR32][R8.64], R19 ;  /* 0x0000001308004986 */ /* 0x0003e2000c101120 */
[----:B------:R-:W-:Y:S01]  /*710f0*/  IMAD.X R11, R0, 0x1, R57, P2 ;  /* 0x00000001000b7824 */ /* 0x000fe200010e0639 */
[----:B0-----:R-:W-:-:S04]  /*71100*/  IADD3 R4, P4, R27, R58, RZ ;  /* 0x0000003a1b047210 */ /* 0x001fc80007f9e0ff */
[----:B------:R0:W-:Y:S01]  /*71110*/  @P1 STG.E.U8 desc[UR32][R10.64], R15 ;  /* 0x0000000f0a001986 */ /* 0x0001e2000c101120 */
[C---:B------:R-:W-:Y:S01]  /*71120*/  ISETP.LT.AND P1, PT, R55.reuse, UR6, !P0 ;  /* 0x0000000637007c0c */ /* 0x040fe2000c721270 */
[----:B------:R-:W-:Y:S01]  /*71130*/  ULDC UR6, c[0x0][0x228] ;  /* 0x00008a0000067ab9 */ /* 0x000fe20000000800 */
[----:B------:R-:W-:Y:S01]  /*71140*/  IMAD.X R5, R0, 0x1, R60, P4 ;  /* 0x0000000100057824 */ /* 0x000fe200020e063c */
[----:B------:R-:W-:Y:S01]  /*71150*/  ISETP.LT.AND P4, PT, R55, UR5, !P6 ;  /* 0x0000000537007c0c */ /* 0x000fe2000f781270 */
[----:B------:R-:W-:Y:S01]  /*71160*/  ULDC UR5, c[0x0][0x228] ;  /* 0x00008a0000057ab9 */ /* 0x000fe20000000800 */
[----:B------:R-:W2:Y:S01]  /*71170*/  LDL.LU R55, [R1+0x2838] ;  /* 0x0028380001377983 */ /* 0x000ea20000300800 */
[----:B------:R-:W-:Y:S01]  /*71180*/  ISETP.LT.AND P2, PT, R51, UR4, !P3 ;  /* 0x0000000433007c0c */ /* 0x000fe2000df41270 */
[----:B------:R-:W-:Y:S02]  /*71190*/  ULDC UR4, c[0x0][0x228] ;  /* 0x00008a0000047ab9 */ /* 0x000fe40000000800 */
[----:B------:R-:W-:Y:S01]  /*711a0*/  ISETP.LT.AND P3, PT, R50, UR4, !P3 ;  /* 0x0000000432007c0c */ /* 0x000fe2000df61270 */
[----:B------:R-:W-:Y:S01]  /*711b0*/  ULDC UR4, c[0x0][0x248] ;  /* 0x0000920000047ab9 */ /* 0x000fe20000000800 */
[C---:B-1----:R-:W-:Y:S01]  /*711c0*/  IADD3 R8, P5, R27.reuse, R59, RZ ;  /* 0x0000003b1b087210 */ /* 0x042fe20007fbe0ff */
[----:B------:R-:W-:Y:S01]  /*711d0*/  VIADD R13, R27, UR4 ;  /* 0x000000041b0d7c36 */ /* 0x000fe20008000000 */
[----:B------:R-:W-:Y:S01]  /*711e0*/  PRMT R17, R6, 0x7772, RZ ;  /* 0x0000777206117816 */ /* 0x000fe200000000ff */
[----:B------:R-:W-:-:S02]  /*711f0*/  ULDC UR4, c[0x0][0x228] ;  /* 0x00008a0000047ab9 */ /* 0x000fc40000000800 */
[----:B------:R-:W-:Y:S01]  /*71200*/  IMAD.X R9, R0, 0x1, R61, P5 ;  /* 0x0000000100097824 */ /* 0x000fe200028e063d */
[----:B------:R-:W-:Y:S02]  /*71210*/  SHF.R.S32.HI R0, RZ, 0x1f, R13 ;  /* 0x0000001fff007819 */ /* 0x000fe4000001140d */
[C---:B0-----:R-:W-:Y:S01]  /*71220*/  IADD3 R10, P5, R13.reuse, R2, RZ ;  /* 0x000000020d0a7210 */ /* 0x041fe20007fbe0ff */
[----:B------:R0:W-:Y:S01]  /*71230*/  @P2 STG.E.U8 desc[UR32][R4.64], R17 ;  /* 0x0000001104002986 */ /* 0x0001e2000c101120 */
[----:B------:R-:W-:Y:S02]  /*71240*/  PRMT R15, R6, 0x7773, RZ ;  /* 0x00007773060f7816 */ /* 0x000fe400000000ff */
[----:B------:R-:W-:Y:S01]  /*71250*/  ISETP.LT.AND P2, PT, R42, UR4, !P6 ;  /* 0x000000042a007c0c */ /* 0x000fe2000f741270 */
[----:B------:R-:W-:Y:S01]  /*71260*/  IMAD.X R11, R0, 0x1, R3, P5 ;  /* 0x00000001000b7824 */ /* 0x000fe200028e0603 */
[----:B------:R-:W-:Y:S01]  /*71270*/  ULDC UR4, c[0x0][0x228] ;  /* 0x00008a0000047ab9 */ /* 0x000fe20000000800 */
[----:B------:R1:W-:Y:S01]  /*71280*/  @P3 STG.E.U8 desc[UR32][R8.64], R15 ;  /* 0x0000000f08003986 */ /* 0x0003e2000c101120 */
[----:B------:R-:W-:Y:S01]  /*71290*/  ISETP.LT.AND P3, PT, R42, UR4, !P0 ;  /* 0x000000042a007c0c */ /* 0x000fe2000c761270 */
[----:B------:R-:W-:Y:S01]  /*712a0*/  ULDC UR4, c[0x0][0x248] ;  /* 0x0000920000047ab9 */ /* 0x000fe20000000800 */
[----:B0-----:R-:W-:-:S05]  /*712b0*/  IADD3 R4, P5, R13, R56, RZ ;  /* 0x000000380d047210 */ /* 0x001fca0007fbe0ff */
[----:B------:R-:W-:Y:S02]  /*712c0*/  IMAD.X R5, R0, 0x1, R57, P5 ;  /* 0x0000000100057824 */ /* 0x000fe400028e0639 */
[C---:B-1----:R-:W-:Y:S01]  /*712d0*/  VIADD R15, R13.reuse, UR4 ;  /* 0x000000040d0f7c36 */ /* 0x042fe20008000000 */
[----:B------:R-:W-:Y:S01]  /*712e0*/  IADD3 R12, P5, R13, R59, RZ ;  /* 0x0000003b0d0c7210 */ /* 0x000fe20007fbe0ff */
[----:B------:R-:W-:-:S03]  /*712f0*/  ULDC UR4, c[0x0][0x228] ;  /* 0x00008a0000047ab9 */ /* 0x000fc60000000800 */
[----:B------:R-:W-:Y:S02]  /*71300*/  SHF.R.S32.HI R6, RZ, 0x1f, R15 ;  /* 0x0000001fff067819 */ /* 0x000fe4000001140f */
[C---:B--2---:R-:W-:Y:S02]  /*71310*/  PRMT R19, R55.reuse, 0x7770, RZ ;  /* 0x0000777037137816 */ /* 0x044fe400000000ff */
[----:B------:R-:W-:-:S03]  /*71320*/  PRMT R17, R55, 0x7771, RZ ;  /* 0x0000777137117816 */ /* 0x000fc600000000ff */
[----:B------:R0:W-:Y:S01]  /*71330*/  @P4 STG.E.U8 desc[UR32][R10.64], R19 ;  /* 0x000000130a004986 */ /* 0x0001e2000c101120 */
[----:B------:R-:W-:Y:S01]  /*71340*/  IADD3 R8, P4, R13, R58, RZ ;  /* 0x0000003a0d087210 */ /* 0x000fe20007f9e0ff */
[C---:B------:R-:W-:Y:S02]  /*71350*/  IMAD.X R13, R0.reuse, 0x1, R61, P5 ;  /* 0x00000001000d7824 */ /* 0x040fe400028e063d */
[----:B------:R1:W-:Y:S02]  /*71360*/  @P2 STG.E.U8 desc[UR32][R4.64], R17 ;  /* 0x0000001104002986 */ /* 0x0003e4000c101120 */
[--C-:B------:R-:W-:Y:S01]  /*71370*/  IMAD.X R9, R0, 0x1, R60.reuse, P4 ;  /* 0x0000000100097824 */ /* 0x100fe200020e063c */
[C---:B------:R-:W-:Y:S02]  /*71380*/  IADD3 R56, P4, R15.reuse, R56, RZ ;  /* 0x000000380f387210 */ /* 0x040fe40007f9e0ff */
[C---:B------:R-:W-:Y:S02]  /*71390*/  IADD3 R2, P2, R15.reuse, R2, RZ ;  /* 0x000000020f027210 */ /* 0x040fe40007f5e0ff */
[----:B------:R-:W-:Y:S01]  /*713a0*/  IADD3 R58, P5, R15, R58, RZ ;  /* 0x0000003a0f3a7210 */ /* 0x000fe20007fbe0ff */
[C---:B------:R-:W-:Y:S01]  /*713b0*/  IMAD.X R57, R6.reuse, 0x1, R57, P4 ;  /* 0x0000000106397824 */ /* 0x040fe200020e0639 */
[----:B------:R-:W-:Y:S01]  /*713c0*/  ISETP.LT.AND P4, PT, R51, UR4, !P6 ;  /* 0x0000000433007c0c */ /* 0x000fe2000f781270 */
[----:B------:R-:W-:Y:S01]  /*713d0*/  IMAD.X R3, R6, 0x1, R3, P2 ;  /* 0x0000000106037824 */ /* 0x000fe200010e0603 */
[----:B------:R-:W-:Y:S01]  /*713e0*/  ISETP.LT.AND P6, PT, R50, UR5, !P6 ;  /* 0x0000000532007c0c */ /* 0x000fe2000f7c1270 */
[----:B------:R-:W-:Y:S01]  /*713f0*/  ULDC UR4, c[0x0][0x228] ;  /* 0x00008a0000047ab9 */ /* 0x000fe20000000800 */
[----:B0-----:R-:W-:Y:S01]  /*71400*/  IADD3 R10, P2, R15, R59, RZ ;  /* 0x0000003b0f0a7210 */ /* 0x001fe20007f5e0ff */
[----:B------:R-:W-:Y:S01]  /*71410*/  IMAD.X R59, R6, 0x1, R60, P5 ;  /* 0x00000001063b7824 */ /* 0x000fe200028e063c */
[----:B------:R-:W-:-:S02]  /*71420*/  ISETP.LT.AND P5, PT, R51, UR6, !P0 ;  /* 0x0000000633007c0c */ /* 0x000fc4000c7a1270 */
[----:B------:R-:W-:Y:S02]  /*71430*/  ISETP.LT.AND P0, PT, R50, UR4, !P0 ;  /* 0x0000000432007c0c */ /* 0x000fe4000c701270 */
[C---:B-1----:R-:W-:Y:S02]  /*71440*/  PRMT R5, R55.reuse, 0x7773, RZ ;  /* 0x0000777337057816 */ /* 0x042fe400000000ff */
[----:B------:R-:W-:Y:S02]  /*71450*/  PRMT R55, R55, 0x7772, RZ ;  /* 0x0000777237377816 */ /* 0x000fe400000000ff */
[C---:B------:R-:W-:Y:S02]  /*71460*/  PRMT R15, R7.reuse, 0x7773, RZ ;  /* 0x00007773070f7816 */ /* 0x040fe400000000ff */
[C---:B------:R-:W-:Y:S02]  /*71470*/  PRMT R17, R7.reuse, 0x7772, RZ ;  /* 0x0000777207117816 */ /* 0x040fe400000000ff */
[----:B------:R-:W-:-:S02]  /*71480*/  PRMT R19, R7, 0x7771, RZ ;  /* 0x0000777107137816 */ /* 0x000fc400000000ff */
[----:B------:R-:W-:Y:S01]  /*71490*/  PRMT R7, R7, 0x7770, RZ ;  /* 0x0000777007077816 */ /* 0x000fe200000000ff */
[----:B------:R0:W-:Y:S04]  /*714a0*/  @P4 STG.E.U8 desc[UR32][R8.64], R55 ;  /* 0x0000003708004986 */ /* 0x0001e8000c101120 */
[----:B------:R0:W-:Y:S04]  /*714b0*/  @P6 STG.E.U8 desc[UR32][R12.64], R5 ;  /* 0x000000050c006986 */ /* 0x0001e8000c101120 */
[----:B------:R0:W-:Y:S04]  /*714c0*/  @P1 STG.E.U8 desc[UR32][R2.64], R7 ;  /* 0x0000000702001986 */ /* 0x0001e8000c101120 */
[----:B------:R0:W-:Y:S01]  /*714d0*/  @P3 STG.E.U8 desc[UR32][R56.64], R19 ;  /* 0x0000001338003986 */ /* 0x0001e2000c101120 */
[----:B------:R-:W-:-:S03]  /*714e0*/  IMAD.X R11, R6, 0x1, R61, P2 ;  /* 0x00000001060b7824 */ /* 0x000fc600010e063d */
[----:B------:R0:W-:Y:S01]  /*714f0*/  @P5 STG.E.U8 desc[UR32][R58.64], R17 ;  /* 0x000000113a005986 */ /* 0x0001e2000c101120 */
[----:B------:R-:W-:Y:S05]  /*71500*/  @!P0 EXIT ;  /* 0x000000000000894d */ /* 0x000fea0003800000 */
[----:B------:R-:W-:Y:S01]  /*71510*/  STG.E.U8 desc[UR32][R10.64], R15 ;  /* 0x0000000f0a007986 */ /* 0x000fe2000c101120 */
[----:B------:R-:W-:Y:S05]  /*71520*/  EXIT ;  /* 0x000000000000794d */ /* 0x000fea0003800000 */
.L_x_2:
[----:B------:R-:W-:-:S00]  /*71530*/  BRA `(.L_x_2) ;  /* 0xfffffffc00fc7947 */ /* 0x000fc0000383ffff */
[----:B------:R-:W-:-:S00]  /*71540*/  NOP ;  /* 0x0000000000007918 */ /* 0x000fc00000000000 */
        /* <DEDUP_REMOVED lines=11> */
.L_x_3:


//--------------------- .nv.shared.matmul_kernel  --------------------------
	.section	.nv.shared.matmul_kernel,"aw",@nobits
	.sectionflags	@""
	.align	16
	.zero		1024


//--------------------- .nv.shared.reserved.0     --------------------------
	.section	.nv.shared.reserved.0,"aw",@nobits
	.weak		__nv_reservedSMEM_offset_0_alias
	.size		__nv_reservedSMEM_offset_0_alias, 0, 0
	.other		__nv_reservedSMEM_offset_0_alias,@"STO_CUDA_RESERVED_SHARED STV_DEFAULT"
__nv_reservedSMEM_offset_0_alias:
	.zero		0


//--------------------- .nv.constant0.matmul_kernel --------------------------
	.section	.nv.constant0.matmul_kernel,"a",@progbits
	.sectionflags	@""
	.align	4
.nv.constant0.matmul_kernel:
	.zero		608


//--------------------- SYMBOLS --------------------------

	.type		.nv.reservedSmem.offset0,@object
	.size		.nv.reservedSmem.offset0,0x4
